	.target	sm_90a

	.elftype	@"ET_EXEC"


//--------------------- .note.nv.tkinfo           --------------------------
	.section	.note.nv.tkinfo,"",@"SHT_NOTE"
	.sectionflags	@"SHF_NOTE_NV_TKINFO"
	.tkinfo
        /*0018*/ 	.word	0x00000002
        /*0030*/ 	.string	""
        /*0030*/ 	.string	"ptxas"
        /*0030*/ 	.string	"Cuda compilation tools, release 13.0, V13.0.88"
        /*0030*/ 	.string	"Build cuda_13.0.r13.0/compiler.36424714_0"
        /*0030*/ 	.string	"-arch sm_90a -m 64 "



//--------------------- .note.nv.cuinfo           --------------------------
	.section	.note.nv.cuinfo,"",@"SHT_NOTE"
	.sectionflags	@"SHF_NOTE_NV_CUINFO"
        /*0018*/ 	.short	0x0002
        /*001a*/ 	.short	0x005a
        /*001c*/ 	.short	0x0082
	.zero		2


//--------------------- .nv.info                  --------------------------
	.section	.nv.info,"",@"SHT_CUDA_INFO"
	.align	4


	//----- nvinfo : EIATTR_REGCOUNT
	.align		4
        /*0000*/ 	.byte	0x04, 0x2f
        /*0002*/ 	.short	(.L_29 - .L_28)
	.align		4
.L_28:
        /*0004*/ 	.word	index@(_Z16adam_cuda_kernelIffEvPT_PT0_S1_S1_PKS2_fffffm10adamMode_tf)
        /*0008*/ 	.word	0x00000018


	//----- nvinfo : EIATTR_FRAME_SIZE
	.align		4
.L_29:
        /*000c*/ 	.byte	0x04, 0x11
        /*000e*/ 	.short	(.L_31 - .L_30)
	.align		4
.L_30:
        /*0010*/ 	.word	index@(_Z16adam_cuda_kernelIffEvPT_PT0_S1_S1_PKS2_fffffm10adamMode_tf)
        /*0014*/ 	.word	0x00000000


	//----- nvinfo : EIATTR_REGCOUNT
	.align		4
.L_31:
        /*0018*/ 	.byte	0x04, 0x2f
        /*001a*/ 	.short	(.L_33 - .L_32)
	.align		4
.L_32:
        /*001c*/ 	.word	index@(_Z16adam_cuda_kernelIfN3c104HalfEEvPT_PT0_S3_S3_PKS4_fffffm10adamMode_tf)
        /*0020*/ 	.word	0x00000019


	//----- nvinfo : EIATTR_FRAME_SIZE
	.align		4
.L_33:
        /*0024*/ 	.byte	0x04, 0x11
        /*0026*/ 	.short	(.L_35 - .L_34)
	.align		4
.L_34:
        /*0028*/ 	.word	index@(_Z16adam_cuda_kernelIfN3c104HalfEEvPT_PT0_S3_S3_PKS4_fffffm10adamMode_tf)
        /*002c*/ 	.word	0x00000000


	//----- nvinfo : EIATTR_REGCOUNT
	.align		4
.L_35:
        /*0030*/ 	.byte	0x04, 0x2f
        /*0032*/ 	.short	(.L_37 - .L_36)
	.align		4
.L_36:
        /*0034*/ 	.word	index@(_Z16adam_cuda_kernelIddEvPT_PT0_S1_S1_PKS2_fffffm10adamMode_tf)
        /*0038*/ 	.word	0x00000028


	//----- nvinfo : EIATTR_FRAME_SIZE
	.align		4
.L_37:
        /*003c*/ 	.byte	0x04, 0x11
        /*003e*/ 	.short	(.L_39 - .L_38)
	.align		4
.L_38:
        /*0040*/ 	.word	index@($__internal_4_$__cuda_sm20_div_rn_f64_full)
        /*0044*/ 	.word	0x00000000


	//----- nvinfo : EIATTR_FRAME_SIZE
	.align		4
.L_39:
        /*0048*/ 	.byte	0x04, 0x11
        /*004a*/ 	.short	(.L_41 - .L_40)
	.align		4
.L_40:
        /*004c*/ 	.word	index@(_Z16adam_cuda_kernelIddEvPT_PT0_S1_S1_PKS2_fffffm10adamMode_tf)
        /*0050*/ 	.word	0x00000000


	//----- nvinfo : EIATTR_REGCOUNT
	.align		4
.L_41:
        /*0054*/ 	.byte	0x04, 0x2f
        /*0056*/ 	.short	(.L_43 - .L_42)
	.align		4
.L_42:
        /*0058*/ 	.word	index@(_Z32strided_check_finite_cuda_kernelIhEvPViPT_mii)
        /*005c*/ 	.word	0x0000000c


	//----- nvinfo : EIATTR_FRAME_SIZE
	.align		4
.L_43:
        /*0060*/ 	.byte	0x04, 0x11
        /*0062*/ 	.short	(.L_45 - .L_44)
	.align		4
.L_44:
        /*0064*/ 	.word	index@(_Z32strided_check_finite_cuda_kernelIhEvPViPT_mii)
        /*0068*/ 	.word	0x00000000


	//----- nvinfo : EIATTR_REGCOUNT
	.align		4
.L_45:
        /*006c*/ 	.byte	0x04, 0x2f
        /*006e*/ 	.short	(.L_47 - .L_46)
	.align		4
.L_46:
        /*0070*/ 	.word	index@(_Z32strided_check_finite_cuda_kernelIfEvPViPT_mii)
        /*0074*/ 	.word	0x0000000e


	//----- nvinfo : EIATTR_FRAME_SIZE
	.align		4
.L_47:
        /*0078*/ 	.byte	0x04, 0x11
        /*007a*/ 	.short	(.L_49 - .L_48)
	.align		4
.L_48:
        /*007c*/ 	.word	index@(_Z32strided_check_finite_cuda_kernelIfEvPViPT_mii)
        /*0080*/ 	.word	0x00000000


	//----- nvinfo : EIATTR_REGCOUNT
	.align		4
.L_49:
        /*0084*/ 	.byte	0x04, 0x2f
        /*0086*/ 	.short	(.L_51 - .L_50)
	.align		4
.L_50:
        /*0088*/ 	.word	index@(_Z32strided_check_finite_cuda_kernelIN3c104HalfEEvPViPT_mii)
        /*008c*/ 	.word	0x0000000e


	//----- nvinfo : EIATTR_FRAME_SIZE
	.align		4
.L_51:
        /*0090*/ 	.byte	0x04, 0x11
        /*0092*/ 	.short	(.L_53 - .L_52)
	.align		4
.L_52:
        /*0094*/ 	.word	index@(_Z32strided_check_finite_cuda_kernelIN3c104HalfEEvPViPT_mii)
        /*0098*/ 	.word	0x00000000


	//----- nvinfo : EIATTR_REGCOUNT
	.align		4
.L_53:
        /*009c*/ 	.byte	0x04, 0x2f
        /*009e*/ 	.short	(.L_55 - .L_54)
	.align		4
.L_54:
        /*00a0*/ 	.word	index@(_Z27reversible_adam_cuda_kernelIfffEvPT_PT1_S1_S1_PKT0_fffffm10adamMode_tf)
        /*00a4*/ 	.word	0x00000038


	//----- nvinfo : EIATTR_FRAME_SIZE
	.align		4
.L_55:
        /*00a8*/ 	.byte	0x04, 0x11
        /*00aa*/ 	.short	(.L_57 - .L_56)
	.align		4
.L_56:
        /*00ac*/ 	.word	index@(_Z27reversible_adam_cuda_kernelIfffEvPT_PT1_S1_S1_PKT0_fffffm10adamMode_tf)
        /*00b0*/ 	.word	0x00000000


	//----- nvinfo : EIATTR_REGCOUNT
	.align		4
.L_57:
        /*00b4*/ 	.byte	0x04, 0x2f
        /*00b6*/ 	.short	(.L_59 - .L_58)
	.align		4
.L_58:
        /*00b8*/ 	.word	index@(_Z27reversible_adam_cuda_kernelIfN3c104HalfES1_EvPT_PT1_S3_S3_PKT0_fffffm10adamMode_tf)
        /*00bc*/ 	.word	0x00000038


	//----- nvinfo : EIATTR_FRAME_SIZE
	.align		4
.L_59:
        /*00c0*/ 	.byte	0x04, 0x11
        /*00c2*/ 	.short	(.L_61 - .L_60)
	.align		4
.L_60:
        /*00c4*/ 	.word	index@(_Z27reversible_adam_cuda_kernelIfN3c104HalfES1_EvPT_PT1_S3_S3_PKT0_fffffm10adamMode_tf)
        /*00c8*/ 	.word	0x00000000


	//----- nvinfo : EIATTR_REGCOUNT
	.align		4
.L_61:
        /*00cc*/ 	.byte	0x04, 0x2f
        /*00ce*/ 	.short	(.L_63 - .L_62)
	.align		4
.L_62:
        /*00d0*/ 	.word	index@(_Z27reversible_adam_cuda_kernelIffhEvPT_PT1_S1_S1_PKT0_fffffm10adamMode_tf)
        /*00d4*/ 	.word	0x00000038


	//----- nvinfo : EIATTR_FRAME_SIZE
	.align		4
.L_63:
        /*00d8*/ 	.byte	0x04, 0x11
        /*00da*/ 	.short	(.L_65 - .L_64)
	.align		4
.L_64:
        /*00dc*/ 	.word	index@(_Z27reversible_adam_cuda_kernelIffhEvPT_PT1_S1_S1_PKT0_fffffm10adamMode_tf)
        /*00e0*/ 	.word	0x00000000


	//----- nvinfo : EIATTR_REGCOUNT
	.align		4
.L_65:
        /*00e4*/ 	.byte	0x04, 0x2f
        /*00e6*/ 	.short	(.L_67 - .L_66)
	.align		4
.L_66:
        /*00e8*/ 	.word	index@(_Z27reversible_adam_cuda_kernelIfN3c104HalfEhEvPT_PT1_S3_S3_PKT0_fffffm10adamMode_tf)
        /*00ec*/ 	.word	0x00000038


	//----- nvinfo : EIATTR_FRAME_SIZE
	.align		4
.L_67:
        /*00f0*/ 	.byte	0x04, 0x11
        /*00f2*/ 	.short	(.L_69 - .L_68)
	.align		4
.L_68:
        /*00f4*/ 	.word	index@(_Z27reversible_adam_cuda_kernelIfN3c104HalfEhEvPT_PT1_S3_S3_PKT0_fffffm10adamMode_tf)
        /*00f8*/ 	.word	0x00000000


	//----- nvinfo : EIATTR_REGCOUNT
	.align		4
.L_69:
        /*00fc*/ 	.byte	0x04, 0x2f
        /*00fe*/ 	.short	(.L_71 - .L_70)
	.align		4
.L_70:
        /*0100*/ 	.word	index@(_Z27reversible_adam_cuda_kernelIdddEvPT_PT1_S1_S1_PKT0_fffffm10adamMode_tf)
        /*0104*/ 	.word	0x0000005a


	//----- nvinfo : EIATTR_FRAME_SIZE
	.align		4
.L_71:
        /*0108*/ 	.byte	0x04, 0x11
        /*010a*/ 	.short	(.L_73 - .L_72)
	.align		4
.L_72:
        /*010c*/ 	.word	index@($__internal_3_$__cuda_sm20_div_rn_f64_full)
        /*0110*/ 	.word	0x00000000


	//----- nvinfo : EIATTR_FRAME_SIZE
	.align		4
.L_73:
        /*0114*/ 	.byte	0x04, 0x11
        /*0116*/ 	.short	(.L_75 - .L_74)
	.align		4
.L_74:
        /*0118*/ 	.word	index@(_Z27reversible_adam_cuda_kernelIdddEvPT_PT1_S1_S1_PKT0_fffffm10adamMode_tf)
        /*011c*/ 	.word	0x00000000


	//----- nvinfo : EIATTR_REGCOUNT
	.align		4
.L_75:
        /*0120*/ 	.byte	0x04, 0x2f
        /*0122*/ 	.short	(.L_77 - .L_76)
	.align		4
.L_76:
        /*0124*/ 	.word	index@(_Z27maybe_adam_undo_cuda_kernelIffEvPViPT_S3_S3_PKT0_fffffm10adamMode_tf)
        /*0128*/ 	.word	0x00000020


	//----- nvinfo : EIATTR_FRAME_SIZE
	.align		4
.L_77:
        /*012c*/ 	.byte	0x04, 0x11
        /*012e*/ 	.short	(.L_79 - .L_78)
	.align		4
.L_78:
        /*0130*/ 	.word	index@(_Z27maybe_adam_undo_cuda_kernelIffEvPViPT_S3_S3_PKT0_fffffm10adamMode_tf)
        /*0134*/ 	.word	0x00000000


	//----- nvinfo : EIATTR_REGCOUNT
	.align		4
.L_79:
        /*0138*/ 	.byte	0x04, 0x2f
        /*013a*/ 	.short	(.L_81 - .L_80)
	.align		4
.L_80:
        /*013c*/ 	.word	index@(_Z27maybe_adam_undo_cuda_kernelIfN3c104HalfEEvPViPT_S5_S5_PKT0_fffffm10adamMode_tf)
        /*0140*/ 	.word	0x00000020


	//----- nvinfo : EIATTR_FRAME_SIZE
	.align		4
.L_81:
        /*0144*/ 	.byte	0x04, 0x11
        /*0146*/ 	.short	(.L_83 - .L_82)
	.align		4
.L_82:
        /*0148*/ 	.word	index@(_Z27maybe_adam_undo_cuda_kernelIfN3c104HalfEEvPViPT_S5_S5_PKT0_fffffm10adamMode_tf)
        /*014c*/ 	.word	0x00000000


	//----- nvinfo : EIATTR_REGCOUNT
	.align		4
.L_83:
        /*0150*/ 	.byte	0x04, 0x2f
        /*0152*/ 	.short	(.L_85 - .L_84)
	.align		4
.L_84:
        /*0154*/ 	.word	index@(_Z27maybe_adam_undo_cuda_kernelIddEvPViPT_S3_S3_PKT0_fffffm10adamMode_tf)
        /*0158*/ 	.word	0x0000002d


	//----- nvinfo : EIATTR_FRAME_SIZE
	.align		4
.L_85:
        /*015c*/ 	.byte	0x04, 0x11
        /*015e*/ 	.short	(.L_87 - .L_86)
	.align		4
.L_86:
        /*0160*/ 	.word	index@($__internal_2_$__cuda_sm20_div_rn_f64_full)
        /*0164*/ 	.word	0x00000000


	//----- nvinfo : EIATTR_FRAME_SIZE
	.align		4
.L_87:
        /*0168*/ 	.byte	0x04, 0x11
        /*016a*/ 	.short	(.L_89 - .L_88)
	.align		4
.L_88:
        /*016c*/ 	.word	index@(_Z27maybe_adam_undo_cuda_kernelIddEvPViPT_S3_S3_PKT0_fffffm10adamMode_tf)
        /*0170*/ 	.word	0x00000000


	//----- nvinfo : EIATTR_REGCOUNT
	.align		4
.L_89:
        /*0174*/ 	.byte	0x04, 0x2f
        /*0176*/ 	.short	(.L_91 - .L_90)
	.align		4
.L_90:
        /*0178*/ 	.word	index@(_Z25multi_tensor_apply_kernelI18TensorListMetadataILi5EE11AdamFunctorILi5EffEJfffff10adamMode_tfEEvlPViT_T0_DpT1_)
        /*017c*/ 	.word	0x00000035


	//----- nvinfo : EIATTR_FRAME_SIZE
	.align		4
.L_91:
        /*0180*/ 	.byte	0x04, 0x11
        /*0182*/ 	.short	(.L_93 - .L_92)
	.align		4
.L_92:
        /*0184*/ 	.word	index@(_Z25multi_tensor_apply_kernelI18TensorListMetadataILi5EE11AdamFunctorILi5EffEJfffff10adamMode_tfEEvlPViT_T0_DpT1_)
        /*0188*/ 	.word	0x00000000


	//----- nvinfo : EIATTR_REGCOUNT
	.align		4
.L_93:
        /*018c*/ 	.byte	0x04, 0x2f
        /*018e*/ 	.short	(.L_95 - .L_94)
	.align		4
.L_94:
        /*0190*/ 	.word	index@(_Z25multi_tensor_apply_kernelI18TensorListMetadataILi5EE11AdamFunctorILi5EfN3c104HalfEEJfffff10adamMode_tfEEvlPViT_T0_DpT1_)
        /*0194*/ 	.word	0x00000030


	//----- nvinfo : EIATTR_FRAME_SIZE
	.align		4
.L_95:
        /*0198*/ 	.byte	0x04, 0x11
        /*019a*/ 	.short	(.L_97 - .L_96)
	.align		4
.L_96:
        /*019c*/ 	.word	index@(_Z25multi_tensor_apply_kernelI18TensorListMetadataILi5EE11AdamFunctorILi5EfN3c104HalfEEJfffff10adamMode_tfEEvlPViT_T0_DpT1_)
        /*01a0*/ 	.word	0x00000000


	//----- nvinfo : EIATTR_REGCOUNT
	.align		4
.L_97:
        /*01a4*/ 	.byte	0x04, 0x2f
        /*01a6*/ 	.short	(.L_99 - .L_98)
	.align		4
.L_98:
        /*01a8*/ 	.word	index@(_Z25multi_tensor_apply_kernelI18TensorListMetadataILi4EE11AdamFunctorILi4EffEJfffff10adamMode_tfEEvlPViT_T0_DpT1_)
        /*01ac*/ 	.word	0x00000030


	//----- nvinfo : EIATTR_FRAME_SIZE
	.align		4
.L_99:
        /*01b0*/ 	.byte	0x04, 0x11
        /*01b2*/ 	.short	(.L_101 - .L_100)
	.align		4
.L_100:
        /*01b4*/ 	.word	index@(_Z25multi_tensor_apply_kernelI18TensorListMetadataILi4EE11AdamFunctorILi4EffEJfffff10adamMode_tfEEvlPViT_T0_DpT1_)
        /*01b8*/ 	.word	0x00000000


	//----- nvinfo : EIATTR_REGCOUNT
	.align		4
.L_101:
        /*01bc*/ 	.byte	0x04, 0x2f
        /*01be*/ 	.short	(.L_103 - .L_102)
	.align		4
.L_102:
        /*01c0*/ 	.word	index@(_Z25multi_tensor_apply_kernelI18TensorListMetadataILi4EE11AdamFunctorILi4EfN3c104HalfEEJfffff10adamMode_tfEEvlPViT_T0_DpT1_)
        /*01c4*/ 	.word	0x0000002c


	//----- nvinfo : EIATTR_FRAME_SIZE
	.align		4
.L_103:
        /*01c8*/ 	.byte	0x04, 0x11
        /*01ca*/ 	.short	(.L_105 - .L_104)
	.align		4
.L_104:
        /*01cc*/ 	.word	index@(_Z25multi_tensor_apply_kernelI18TensorListMetadataILi4EE11AdamFunctorILi4EfN3c104HalfEEJfffff10adamMode_tfEEvlPViT_T0_DpT1_)
        /*01d0*/ 	.word	0x00000000


	//----- nvinfo : EIATTR_REGCOUNT
	.align		4
.L_105:
        /*01d4*/ 	.byte	0x04, 0x2f
        /*01d6*/ 	.short	(.L_107 - .L_106)
	.align		4
.L_106:
        /*01d8*/ 	.word	index@(_Z25multi_tensor_apply_kernelI18TensorListMetadataILi5EE11AdamFunctorILi5EddEJfffff10adamMode_tfEEvlPViT_T0_DpT1_)
        /*01dc*/ 	.word	0x00000066


	//----- nvinfo : EIATTR_FRAME_SIZE
	.align		4
.L_107:
        /*01e0*/ 	.byte	0x04, 0x11
        /*01e2*/ 	.short	(.L_109 - .L_108)
	.align		4
.L_108:
        /*01e4*/ 	.word	index@($__internal_1_$__cuda_sm20_div_rn_f64_full)
        /*01e8*/ 	.word	0x00000000


	//----- nvinfo : EIATTR_FRAME_SIZE
	.align		4
.L_109:
        /*01ec*/ 	.byte	0x04, 0x11
        /*01ee*/ 	.short	(.L_111 - .L_110)
	.align		4
.L_110:
        /*01f0*/ 	.word	index@(_Z25multi_tensor_apply_kernelI18TensorListMetadataILi5EE11AdamFunctorILi5EddEJfffff10adamMode_tfEEvlPViT_T0_DpT1_)
        /*01f4*/ 	.word	0x00000000


	//----- nvinfo : EIATTR_REGCOUNT
	.align		4
.L_111:
        /*01f8*/ 	.byte	0x04, 0x2f
        /*01fa*/ 	.short	(.L_113 - .L_112)
	.align		4
.L_112:
        /*01fc*/ 	.word	index@(_Z25multi_tensor_apply_kernelI18TensorListMetadataILi4EE11AdamFunctorILi4EddEJfffff10adamMode_tfEEvlPViT_T0_DpT1_)
        /*0200*/ 	.word	0x0000005a


	//----- nvinfo : EIATTR_FRAME_SIZE
	.align		4
.L_113:
        /*0204*/ 	.byte	0x04, 0x11
        /*0206*/ 	.short	(.L_115 - .L_114)
	.align		4
.L_114:
        /*0208*/ 	.word	index@($__internal_0_$__cuda_sm20_div_rn_f64_full)
        /*020c*/ 	.word	0x00000000


	//----- nvinfo : EIATTR_FRAME_SIZE
	.align		4
.L_115:
        /*0210*/ 	.byte	0x04, 0x11
        /*0212*/ 	.short	(.L_117 - .L_116)
	.align		4
.L_116:
        /*0214*/ 	.word	index@(_Z25multi_tensor_apply_kernelI18TensorListMetadataILi4EE11AdamFunctorILi4EddEJfffff10adamMode_tfEEvlPViT_T0_DpT1_)
        /*0218*/ 	.word	0x00000000


	//----- nvinfo : EIATTR_REGCOUNT
	.align		4
.L_117:
        /*021c*/ 	.byte	0x04, 0x2f
        /*021e*/ 	.short	(.L_119 - .L_118)
	.align		4
.L_118:
        /*0220*/ 	.word	index@(_Z25multi_tensor_apply_kernelI18TensorListMetadataILi2EE16MaybeCastFunctorILi2EffEJEEvlPViT_T0_DpT1_)
        /*0224*/ 	.word	0x0000001a


	//----- nvinfo : EIATTR_FRAME_SIZE
	.align		4
.L_119:
        /*0228*/ 	.byte	0x04, 0x11
        /*022a*/ 	.short	(.L_121 - .L_120)
	.align		4
.L_120:
        /*022c*/ 	.word	index@(_Z25multi_tensor_apply_kernelI18TensorListMetadataILi2EE16MaybeCastFunctorILi2EffEJEEvlPViT_T0_DpT1_)
        /*0230*/ 	.word	0x00000000


	//----- nvinfo : EIATTR_REGCOUNT
	.align		4
.L_121:
        /*0234*/ 	.byte	0x04, 0x2f
        /*0236*/ 	.short	(.L_123 - .L_122)
	.align		4
.L_122:
        /*0238*/ 	.word	index@(_Z25multi_tensor_apply_kernelI18TensorListMetadataILi2EE16MaybeCastFunctorILi2EfN3c104HalfEEJEEvlPViT_T0_DpT1_)
        /*023c*/ 	.word	0x0000001a


	//----- nvinfo : EIATTR_FRAME_SIZE
	.align		4
.L_123:
        /*0240*/ 	.byte	0x04, 0x11
        /*0242*/ 	.short	(.L_125 - .L_124)
	.align		4
.L_124:
        /*0244*/ 	.word	index@(_Z25multi_tensor_apply_kernelI18TensorListMetadataILi2EE16MaybeCastFunctorILi2EfN3c104HalfEEJEEvlPViT_T0_DpT1_)
        /*0248*/ 	.word	0x00000000


	//----- nvinfo : EIATTR_REGCOUNT
	.align		4
.L_125:
        /*024c*/ 	.byte	0x04, 0x2f
        /*024e*/ 	.short	(.L_127 - .L_126)
	.align		4
.L_126:
        /*0250*/ 	.word	index@(_Z25multi_tensor_apply_kernelI18TensorListMetadataILi2EE16MaybeCastFunctorILi2EfhEJEEvlPViT_T0_DpT1_)
        /*0254*/ 	.word	0x00000018


	//----- nvinfo : EIATTR_FRAME_SIZE
	.align		4
.L_127:
        /*0258*/ 	.byte	0x04, 0x11
        /*025a*/ 	.short	(.L_129 - .L_128)
	.align		4
.L_128:
        /*025c*/ 	.word	index@(_Z25multi_tensor_apply_kernelI18TensorListMetadataILi2EE16MaybeCastFunctorILi2EfhEJEEvlPViT_T0_DpT1_)
        /*0260*/ 	.word	0x00000000


	//----- nvinfo : EIATTR_REGCOUNT
	.align		4
.L_129:
        /*0264*/ 	.byte	0x04, 0x2f
        /*0266*/ 	.short	(.L_131 - .L_130)
	.align		4
.L_130:
        /*0268*/ 	.word	index@(_Z25multi_tensor_apply_kernelI18TensorListMetadataILi2EE16MaybeCastFunctorILi2EN3c104HalfEfEJEEvlPViT_T0_DpT1_)
        /*026c*/ 	.word	0x0000001a


	//----- nvinfo : EIATTR_FRAME_SIZE
	.align		4
.L_131:
        /*0270*/ 	.byte	0x04, 0x11
        /*0272*/ 	.short	(.L_133 - .L_132)
	.align		4
.L_132:
        /*0274*/ 	.word	index@(_Z25multi_tensor_apply_kernelI18TensorListMetadataILi2EE16MaybeCastFunctorILi2EN3c104HalfEfEJEEvlPViT_T0_DpT1_)
        /*0278*/ 	.word	0x00000000


	//----- nvinfo : EIATTR_REGCOUNT
	.align		4
.L_133:
        /*027c*/ 	.byte	0x04, 0x2f
        /*027e*/ 	.short	(.L_135 - .L_134)
	.align		4
.L_134:
        /*0280*/ 	.word	index@(_Z25multi_tensor_apply_kernelI18TensorListMetadataILi2EE16MaybeCastFunctorILi2EN3c104HalfES4_EJEEvlPViT_T0_DpT1_)
        /*0284*/ 	.word	0x0000001a


	//----- nvinfo : EIATTR_FRAME_SIZE
	.align		4
.L_135:
        /*0288*/ 	.byte	0x04, 0x11
        /*028a*/ 	.short	(.L_137 - .L_136)
	.align		4
.L_136:
        /*028c*/ 	.word	index@(_Z25multi_tensor_apply_kernelI18TensorListMetadataILi2EE16MaybeCastFunctorILi2EN3c104HalfES4_EJEEvlPViT_T0_DpT1_)
        /*0290*/ 	.word	0x00000000


	//----- nvinfo : EIATTR_REGCOUNT
	.align		4
.L_137:
        /*0294*/ 	.byte	0x04, 0x2f
        /*0296*/ 	.short	(.L_139 - .L_138)
	.align		4
.L_138:
        /*0298*/ 	.word	index@(_Z25multi_tensor_apply_kernelI18TensorListMetadataILi2EE16MaybeCastFunctorILi2EN3c104HalfEhEJEEvlPViT_T0_DpT1_)
        /*029c*/ 	.word	0x00000017


	//----- nvinfo : EIATTR_FRAME_SIZE
	.align		4
.L_139:
        /*02a0*/ 	.byte	0x04, 0x11
        /*02a2*/ 	.short	(.L_141 - .L_140)
	.align		4
.L_140:
        /*02a4*/ 	.word	index@(_Z25multi_tensor_apply_kernelI18TensorListMetadataILi2EE16MaybeCastFunctorILi2EN3c104HalfEhEJEEvlPViT_T0_DpT1_)
        /*02a8*/ 	.word	0x00000000


	//----- nvinfo : EIATTR_REGCOUNT
	.align		4
.L_141:
        /*02ac*/ 	.byte	0x04, 0x2f
        /*02ae*/ 	.short	(.L_143 - .L_142)
	.align		4
.L_142:
        /*02b0*/ 	.word	index@(_Z25multi_tensor_apply_kernelI18TensorListMetadataILi2EE16MaybeCastFunctorILi2EhfEJEEvlPViT_T0_DpT1_)
        /*02b4*/ 	.word	0x0000001b


	//----- nvinfo : EIATTR_FRAME_SIZE
	.align		4
.L_143:
        /*02b8*/ 	.byte	0x04, 0x11
        /*02ba*/ 	.short	(.L_145 - .L_144)
	.align		4
.L_144:
        /*02bc*/ 	.word	index@(_Z25multi_tensor_apply_kernelI18TensorListMetadataILi2EE16MaybeCastFunctorILi2EhfEJEEvlPViT_T0_DpT1_)
        /*02c0*/ 	.word	0x00000000


	//----- nvinfo : EIATTR_REGCOUNT
	.align		4
.L_145:
        /*02c4*/ 	.byte	0x04, 0x2f
        /*02c6*/ 	.short	(.L_147 - .L_146)
	.align		4
.L_146:
        /*02c8*/ 	.word	index@(_Z25multi_tensor_apply_kernelI18TensorListMetadataILi2EE16MaybeCastFunctorILi2EhN3c104HalfEEJEEvlPViT_T0_DpT1_)
        /*02cc*/ 	.word	0x0000001b


	//----- nvinfo : EIATTR_FRAME_SIZE
	.align		4
.L_147:
        /*02d0*/ 	.byte	0x04, 0x11
        /*02d2*/ 	.short	(.L_149 - .L_148)
	.align		4
.L_148:
        /*02d4*/ 	.word	index@(_Z25multi_tensor_apply_kernelI18TensorListMetadataILi2EE16MaybeCastFunctorILi2EhN3c104HalfEEJEEvlPViT_T0_DpT1_)
        /*02d8*/ 	.word	0x00000000


	//----- nvinfo : EIATTR_REGCOUNT
	.align		4
.L_149:
        /*02dc*/ 	.byte	0x04, 0x2f
        /*02de*/ 	.short	(.L_151 - .L_150)
	.align		4
.L_150:
        /*02e0*/ 	.word	index@(_Z25multi_tensor_apply_kernelI18TensorListMetadataILi2EE16MaybeCastFunctorILi2EhhEJEEvlPViT_T0_DpT1_)
        /*02e4*/ 	.word	0x0000001b


	//----- nvinfo : EIATTR_FRAME_SIZE
	.align		4
.L_151:
        /*02e8*/ 	.byte	0x04, 0x11
        /*02ea*/ 	.short	(.L_153 - .L_152)
	.align		4
.L_152:
        /*02ec*/ 	.word	index@(_Z25multi_tensor_apply_kernelI18TensorListMetadataILi2EE16MaybeCastFunctorILi2EhhEJEEvlPViT_T0_DpT1_)
        /*02f0*/ 	.word	0x00000000


	//----- nvinfo : EIATTR_MIN_STACK_SIZE
	.align		4
.L_153:
        /*02f4*/ 	.byte	0x04, 0x12
        /*02f6*/ 	.short	(.L_155 - .L_154)
	.align		4
.L_154:
        /*02f8*/ 	.word	index@(_Z25multi_tensor_apply_kernelI18TensorListMetadataILi2EE16MaybeCastFunctorILi2EhhEJEEvlPViT_T0_DpT1_)
        /*02fc*/ 	.word	0x00000000


	//----- nvinfo : EIATTR_MIN_STACK_SIZE
	.align		4
.L_155:
        /*0300*/ 	.byte	0x04, 0x12
        /*0302*/ 	.short	(.L_157 - .L_156)
	.align		4
.L_156:
        /*0304*/ 	.word	index@(_Z25multi_tensor_apply_kernelI18TensorListMetadataILi2EE16MaybeCastFunctorILi2EhN3c104HalfEEJEEvlPViT_T0_DpT1_)
        /*0308*/ 	.word	0x00000000


	//----- nvinfo : EIATTR_MIN_STACK_SIZE
	.align		4
.L_157:
        /*030c*/ 	.byte	0x04, 0x12
        /*030e*/ 	.short	(.L_159 - .L_158)
	.align		4
.L_158:
        /*0310*/ 	.word	index@(_Z25multi_tensor_apply_kernelI18TensorListMetadataILi2EE16MaybeCastFunctorILi2EhfEJEEvlPViT_T0_DpT1_)
        /*0314*/ 	.word	0x00000000


	//----- nvinfo : EIATTR_MIN_STACK_SIZE
	.align		4
.L_159:
        /*0318*/ 	.byte	0x04, 0x12
        /*031a*/ 	.short	(.L_161 - .L_160)
	.align		4
.L_160:
        /*031c*/ 	.word	index@(_Z25multi_tensor_apply_kernelI18TensorListMetadataILi2EE16MaybeCastFunctorILi2EN3c104HalfEhEJEEvlPViT_T0_DpT1_)
        /*0320*/ 	.word	0x00000000


	//----- nvinfo : EIATTR_MIN_STACK_SIZE
	.align		4
.L_161:
        /*0324*/ 	.byte	0x04, 0x12
        /*0326*/ 	.short	(.L_163 - .L_162)
	.align		4
.L_162:
        /*0328*/ 	.word	index@(_Z25multi_tensor_apply_kernelI18TensorListMetadataILi2EE16MaybeCastFunctorILi2EN3c104HalfES4_EJEEvlPViT_T0_DpT1_)
        /*032c*/ 	.word	0x00000000


	//----- nvinfo : EIATTR_MIN_STACK_SIZE
	.align		4
.L_163:
        /*0330*/ 	.byte	0x04, 0x12
        /*0332*/ 	.short	(.L_165 - .L_164)
	.align		4
.L_164:
        /*0334*/ 	.word	index@(_Z25multi_tensor_apply_kernelI18TensorListMetadataILi2EE16MaybeCastFunctorILi2EN3c104HalfEfEJEEvlPViT_T0_DpT1_)
        /*0338*/ 	.word	0x00000000


	//----- nvinfo : EIATTR_MIN_STACK_SIZE
	.align		4
.L_165:
        /*033c*/ 	.byte	0x04, 0x12
        /*033e*/ 	.short	(.L_167 - .L_166)
	.align		4
.L_166:
        /*0340*/ 	.word	index@(_Z25multi_tensor_apply_kernelI18TensorListMetadataILi2EE16MaybeCastFunctorILi2EfhEJEEvlPViT_T0_DpT1_)
        /*0344*/ 	.word	0x00000000


	//----- nvinfo : EIATTR_MIN_STACK_SIZE
	.align		4
.L_167:
        /*0348*/ 	.byte	0x04, 0x12
        /*034a*/ 	.short	(.L_169 - .L_168)
	.align		4
.L_168:
        /*034c*/ 	.word	index@(_Z25multi_tensor_apply_kernelI18TensorListMetadataILi2EE16MaybeCastFunctorILi2EfN3c104HalfEEJEEvlPViT_T0_DpT1_)
        /*0350*/ 	.word	0x00000000


	//----- nvinfo : EIATTR_MIN_STACK_SIZE
	.align		4
.L_169:
        /*0354*/ 	.byte	0x04, 0x12
        /*0356*/ 	.short	(.L_171 - .L_170)
	.align		4
.L_170:
        /*0358*/ 	.word	index@(_Z25multi_tensor_apply_kernelI18TensorListMetadataILi2EE16MaybeCastFunctorILi2EffEJEEvlPViT_T0_DpT1_)
        /*035c*/ 	.word	0x00000000


	//----- nvinfo : EIATTR_MIN_STACK_SIZE
	.align		4
.L_171:
        /*0360*/ 	.byte	0x04, 0x12
        /*0362*/ 	.short	(.L_173 - .L_172)
	.align		4
.L_172:
        /*0364*/ 	.word	index@(_Z25multi_tensor_apply_kernelI18TensorListMetadataILi4EE11AdamFunctorILi4EddEJfffff10adamMode_tfEEvlPViT_T0_DpT1_)
        /*0368*/ 	.word	0x00000000


	//----- nvinfo : EIATTR_MIN_STACK_SIZE
	.align		4
.L_173:
        /*036c*/ 	.byte	0x04, 0x12
        /*036e*/ 	.short	(.L_175 - .L_174)
	.align		4
.L_174:
        /*0370*/ 	.word	index@(_Z25multi_tensor_apply_kernelI18TensorListMetadataILi5EE11AdamFunctorILi5EddEJfffff10adamMode_tfEEvlPViT_T0_DpT1_)
        /*0374*/ 	.word	0x00000000


	//----- nvinfo : EIATTR_MIN_STACK_SIZE
	.align		4
.L_175:
        /*0378*/ 	.byte	0x04, 0x12
        /*037a*/ 	.short	(.L_177 - .L_176)
	.align		4
.L_176:
        /*037c*/ 	.word	index@(_Z25multi_tensor_apply_kernelI18TensorListMetadataILi4EE11AdamFunctorILi4EfN3c104HalfEEJfffff10adamMode_tfEEvlPViT_T0_DpT1_)
        /*0380*/ 	.word	0x00000000


	//----- nvinfo : EIATTR_MIN_STACK_SIZE
	.align		4
.L_177:
        /*0384*/ 	.byte	0x04, 0x12
        /*0386*/ 	.short	(.L_179 - .L_178)
	.align		4
.L_178:
        /*0388*/ 	.word	index@(_Z25multi_tensor_apply_kernelI18TensorListMetadataILi4EE11AdamFunctorILi4EffEJfffff10adamMode_tfEEvlPViT_T0_DpT1_)
        /*038c*/ 	.word	0x00000000


	//----- nvinfo : EIATTR_MIN_STACK_SIZE
	.align		4
.L_179:
        /*0390*/ 	.byte	0x04, 0x12
        /*0392*/ 	.short	(.L_181 - .L_180)
	.align		4
.L_180:
        /*0394*/ 	.word	index@(_Z25multi_tensor_apply_kernelI18TensorListMetadataILi5EE11AdamFunctorILi5EfN3c104HalfEEJfffff10adamMode_tfEEvlPViT_T0_DpT1_)
        /*0398*/ 	.word	0x00000000


	//----- nvinfo : EIATTR_MIN_STACK_SIZE
	.align		4
.L_181:
        /*039c*/ 	.byte	0x04, 0x12
        /*039e*/ 	.short	(.L_183 - .L_182)
	.align		4
.L_182:
        /*03a0*/ 	.word	index@(_Z25multi_tensor_apply_kernelI18TensorListMetadataILi5EE11AdamFunctorILi5EffEJfffff10adamMode_tfEEvlPViT_T0_DpT1_)
        /*03a4*/ 	.word	0x00000000


	//----- nvinfo : EIATTR_MIN_STACK_SIZE
	.align		4
.L_183:
        /*03a8*/ 	.byte	0x04, 0x12
        /*03aa*/ 	.short	(.L_185 - .L_184)
	.align		4
.L_184:
        /*03ac*/ 	.word	index@(_Z27maybe_adam_undo_cuda_kernelIddEvPViPT_S3_S3_PKT0_fffffm10adamMode_tf)
        /*03b0*/ 	.word	0x00000000


	//----- nvinfo : EIATTR_MIN_STACK_SIZE
	.align		4
.L_185:
        /*03b4*/ 	.byte	0x04, 0x12
        /*03b6*/ 	.short	(.L_187 - .L_186)
	.align		4
.L_186:
        /*03b8*/ 	.word	index@(_Z27maybe_adam_undo_cuda_kernelIfN3c104HalfEEvPViPT_S5_S5_PKT0_fffffm10adamMode_tf)
        /*03bc*/ 	.word	0x00000000


	//----- nvinfo : EIATTR_MIN_STACK_SIZE
	.align		4
.L_187:
        /*03c0*/ 	.byte	0x04, 0x12
        /*03c2*/ 	.short	(.L_189 - .L_188)
	.align		4
.L_188:
        /*03c4*/ 	.word	index@(_Z27maybe_adam_undo_cuda_kernelIffEvPViPT_S3_S3_PKT0_fffffm10adamMode_tf)
        /*03c8*/ 	.word	0x00000000


	//----- nvinfo : EIATTR_MIN_STACK_SIZE
	.align		4
.L_189:
        /*03cc*/ 	.byte	0x04, 0x12
        /*03ce*/ 	.short	(.L_191 - .L_190)
	.align		4
.L_190:
        /*03d0*/ 	.word	index@(_Z27reversible_adam_cuda_kernelIdddEvPT_PT1_S1_S1_PKT0_fffffm10adamMode_tf)
        /*03d4*/ 	.word	0x00000000


	//----- nvinfo : EIATTR_MIN_STACK_SIZE
	.align		4
.L_191:
        /*03d8*/ 	.byte	0x04, 0x12
        /*03da*/ 	.short	(.L_193 - .L_192)
	.align		4
.L_192:
        /*03dc*/ 	.word	index@(_Z27reversible_adam_cuda_kernelIfN3c104HalfEhEvPT_PT1_S3_S3_PKT0_fffffm10adamMode_tf)
        /*03e0*/ 	.word	0x00000000


	//----- nvinfo : EIATTR_MIN_STACK_SIZE
	.align		4
.L_193:
        /*03e4*/ 	.byte	0x04, 0x12
        /*03e6*/ 	.short	(.L_195 - .L_194)
	.align		4
.L_194:
        /*03e8*/ 	.word	index@(_Z27reversible_adam_cuda_kernelIffhEvPT_PT1_S1_S1_PKT0_fffffm10adamMode_tf)
        /*03ec*/ 	.word	0x00000000


	//----- nvinfo : EIATTR_MIN_STACK_SIZE
	.align		4
.L_195:
        /*03f0*/ 	.byte	0x04, 0x12
        /*03f2*/ 	.short	(.L_197 - .L_196)
	.align		4
.L_196:
        /*03f4*/ 	.word	index@(_Z27reversible_adam_cuda_kernelIfN3c104HalfES1_EvPT_PT1_S3_S3_PKT0_fffffm10adamMode_tf)
        /*03f8*/ 	.word	0x00000000


	//----- nvinfo : EIATTR_MIN_STACK_SIZE
	.align		4
.L_197:
        /*03fc*/ 	.byte	0x04, 0x12
        /*03fe*/ 	.short	(.L_199 - .L_198)
	.align		4
.L_198:
        /*0400*/ 	.word	index@(_Z27reversible_adam_cuda_kernelIfffEvPT_PT1_S1_S1_PKT0_fffffm10adamMode_tf)
        /*0404*/ 	.word	0x00000000


	//----- nvinfo : EIATTR_MIN_STACK_SIZE
	.align		4
.L_199:
        /*0408*/ 	.byte	0x04, 0x12
        /*040a*/ 	.short	(.L_201 - .L_200)
	.align		4
.L_200:
        /*040c*/ 	.word	index@(_Z32strided_check_finite_cuda_kernelIN3c104HalfEEvPViPT_mii)
        /*0410*/ 	.word	0x00000000


	//----- nvinfo : EIATTR_MIN_STACK_SIZE
	.align		4
.L_201:
        /*0414*/ 	.byte	0x04, 0x12
        /*0416*/ 	.short	(.L_203 - .L_202)
	.align		4
.L_202:
        /*0418*/ 	.word	index@(_Z32strided_check_finite_cuda_kernelIfEvPViPT_mii)
        /*041c*/ 	.word	0x00000000


	//----- nvinfo : EIATTR_MIN_STACK_SIZE
	.align		4
.L_203:
        /*0420*/ 	.byte	0x04, 0x12
        /*0422*/ 	.short	(.L_205 - .L_204)
	.align		4
.L_204:
        /*0424*/ 	.word	index@(_Z32strided_check_finite_cuda_kernelIhEvPViPT_mii)
        /*0428*/ 	.word	0x00000000


	//----- nvinfo : EIATTR_MIN_STACK_SIZE
	.align		4
.L_205:
        /*042c*/ 	.byte	0x04, 0x12
        /*042e*/ 	.short	(.L_207 - .L_206)
	.align		4
.L_206:
        /*0430*/ 	.word	index@(_Z16adam_cuda_kernelIddEvPT_PT0_S1_S1_PKS2_fffffm10adamMode_tf)
        /*0434*/ 	.word	0x00000000


	//----- nvinfo : EIATTR_MIN_STACK_SIZE
	.align		4
.L_207:
        /*0438*/ 	.byte	0x04, 0x12
        /*043a*/ 	.short	(.L_209 - .L_208)
	.align		4
.L_208:
        /*043c*/ 	.word	index@(_Z16adam_cuda_kernelIfN3c104HalfEEvPT_PT0_S3_S3_PKS4_fffffm10adamMode_tf)
        /*0440*/ 	.word	0x00000000


	//----- nvinfo : EIATTR_MIN_STACK_SIZE
	.align		4
.L_209:
        /*0444*/ 	.byte	0x04, 0x12
        /*0446*/ 	.short	(.L_211 - .L_210)
	.align		4
.L_210:
        /*0448*/ 	.word	index@(_Z16adam_cuda_kernelIffEvPT_PT0_S1_S1_PKS2_fffffm10adamMode_tf)
        /*044c*/ 	.word	0x00000000
.L_211:


//--------------------- .nv.compat                --------------------------
	.section	.nv.compat,"",@"SHT_CUDA_COMPAT_INFO"
	.align	4
        /*0000*/ 	.byte	0x02, 0x09, 0x01, 0x00, 0x02, 0x02, 0x01, 0x00, 0x02, 0x05, 0x05, 0x00, 0x03, 0x07, 0x01, 0x01
        /*0010*/ 	.byte	0x02, 0x03, 0x00, 0x00, 0x02, 0x06, 0x01, 0x00, 0x04, 0x0b, 0x08, 0x00, 0x00, 0x00, 0x00, 0x00
        /*0020*/ 	.byte	0x00, 0x00, 0x00, 0x00


//--------------------- .nv.info._Z25multi_tensor_apply_kernelI18TensorListMetadataILi2EE16MaybeCastFunctorILi2EhhEJEEvlPViT_T0_DpT1_ --------------------------
	.section	.nv.info._Z25multi_tensor_apply_kernelI18TensorListMetadataILi2EE16MaybeCastFunctorILi2EhhEJEEvlPViT_T0_DpT1_,"",@"SHT_CUDA_INFO"
	.sectionflags	@""
	.align	4


	//----- nvinfo : EIATTR_CUDA_API_VERSION
	.align		4
        /*0000*/ 	.byte	0x04, 0x37
        /*0002*/ 	.short	(.L_213 - .L_212)
.L_212:
        /*0004*/ 	.word	0x00000082


	//----- nvinfo : EIATTR_KPARAM_INFO
	.align		4
.L_213:
        /*0008*/ 	.byte	0x04, 0x17
        /*000a*/ 	.short	(.L_215 - .L_214)
.L_214:
        /*000c*/ 	.word	0x00000000
        /*0010*/ 	.short	0x0003
        /*0012*/ 	.short	0x0c58
        /*0014*/ 	.byte	0x00, 0xf0, 0x05, 0x00


	//----- nvinfo : EIATTR_KPARAM_INFO
	.align		4
.L_215:
        /*0018*/ 	.byte	0x04, 0x17
        /*001a*/ 	.short	(.L_217 - .L_216)
.L_216:
        /*001c*/ 	.word	0x00000000
        /*0020*/ 	.short	0x0002
        /*0022*/ 	.short	0x0010
        /*0024*/ 	.byte	0x00, 0xf0, 0x21, 0x31


	//----- nvinfo : EIATTR_KPARAM_INFO
	.align		4
.L_217:
        /*0028*/ 	.byte	0x04, 0x17
        /*002a*/ 	.short	(.L_219 - .L_218)
.L_218:
        /*002c*/ 	.word	0x00000000
        /*0030*/ 	.short	0x0001
        /*0032*/ 	.short	0x0008
        /*0034*/ 	.byte	0x00, 0xf0, 0x21, 0x00


	//----- nvinfo : EIATTR_KPARAM_INFO
	.align		4
.L_219:
        /*0038*/ 	.byte	0x04, 0x17
        /*003a*/ 	.short	(.L_221 - .L_220)
.L_220:
        /*003c*/ 	.word	0x00000000
        /*0040*/ 	.short	0x0000
        /*0042*/ 	.short	0x0000
        /*0044*/ 	.byte	0x00, 0xf0, 0x21, 0x00


	//----- nvinfo : EIATTR_SPARSE_MMA_MASK
	.align		4
.L_221:
        /*0048*/ 	.byte	0x03, 0x50
        /*004a*/ 	.short	0x0000


	//----- nvinfo : EIATTR_MAXREG_COUNT
	.align		4
        /*004c*/ 	.byte	0x03, 0x1b
        /*004e*/ 	.short	0x00ff


	//----- nvinfo : EIATTR_MERCURY_ISA_VERSION
	.align		4
        /*0050*/ 	.byte	0x03, 0x5f
        /*0052*/ 	.short	0x0101


	//----- nvinfo : EIATTR_EXIT_INSTR_OFFSETS
	.align		4
        /*0054*/ 	.byte	0x04, 0x1c
        /*0056*/ 	.short	(.L_223 - .L_222)


	//   ....[0]....
.L_222:
        /*0058*/ 	.word	0x00000090


	//   ....[1]....
        /*005c*/ 	.word	0x00000160


	//   ....[2]....
        /*0060*/ 	.word	0x000004c0


	//----- nvinfo : EIATTR_CBANK_PARAM_SIZE
	.align		4
.L_223:
        /*0064*/ 	.byte	0x03, 0x19
        /*0066*/ 	.short	0x0c59


	//----- nvinfo : EIATTR_PARAM_CBANK
	.align		4
        /*0068*/ 	.byte	0x04, 0x0a
        /*006a*/ 	.short	(.L_225 - .L_224)
	.align		4
.L_224:
        /*006c*/ 	.word	index@(.nv.constant0._Z25multi_tensor_apply_kernelI18TensorListMetadataILi2EE16MaybeCastFunctorILi2EhhEJEEvlPViT_T0_DpT1_)
        /*0070*/ 	.short	0x0210
        /*0072*/ 	.short	0x0c59


	//----- nvinfo : EIATTR_SW_WAR
	.align		4
.L_225:
        /*0074*/ 	.byte	0x04, 0x36
        /*0076*/ 	.short	(.L_227 - .L_226)
.L_226:
        /*0078*/ 	.word	0x00000008
.L_227:


//--------------------- .nv.info._Z25multi_tensor_apply_kernelI18TensorListMetadataILi2EE16MaybeCastFunctorILi2EhN3c104HalfEEJEEvlPViT_T0_DpT1_ --------------------------
	.section	.nv.info._Z25multi_tensor_apply_kernelI18TensorListMetadataILi2EE16MaybeCastFunctorILi2EhN3c104HalfEEJEEvlPViT_T0_DpT1_,"",@"SHT_CUDA_INFO"
	.sectionflags	@""
	.align	4


	//----- nvinfo : EIATTR_CUDA_API_VERSION
	.align		4
        /*0000*/ 	.byte	0x04, 0x37
        /*0002*/ 	.short	(.L_229 - .L_228)
.L_228:
        /*0004*/ 	.word	0x00000082


	//----- nvinfo : EIATTR_KPARAM_INFO
	.align		4
.L_229:
        /*0008*/ 	.byte	0x04, 0x17
        /*000a*/ 	.short	(.L_231 - .L_230)
.L_230:
        /*000c*/ 	.word	0x00000000
        /*0010*/ 	.short	0x0003
        /*0012*/ 	.short	0x0c58
        /*0014*/ 	.byte	0x00, 0xf0, 0x05, 0x00


	//----- nvinfo : EIATTR_KPARAM_INFO
	.align		4
.L_231:
        /*0018*/ 	.byte	0x04, 0x17
        /*001a*/ 	.short	(.L_233 - .L_232)
.L_232:
        /*001c*/ 	.word	0x00000000
        /*0020*/ 	.short	0x0002
        /*0022*/ 	.short	0x0010
        /*0024*/ 	.byte	0x00, 0xf0, 0x21, 0x31


	//----- nvinfo : EIATTR_KPARAM_INFO
	.align		4
.L_233:
        /*0028*/ 	.byte	0x04, 0x17
        /*002a*/ 	.short	(.L_235 - .L_234)
.L_234:
        /*002c*/ 	.word	0x00000000
        /*0030*/ 	.short	0x0001
        /*0032*/ 	.short	0x0008
        /*0034*/ 	.byte	0x00, 0xf0, 0x21, 0x00


	//----- nvinfo : EIATTR_KPARAM_INFO
	.align		4
.L_235:
        /*0038*/ 	.byte	0x04, 0x17
        /*003a*/ 	.short	(.L_237 - .L_236)
.L_236:
        /*003c*/ 	.word	0x00000000
        /*0040*/ 	.short	0x0000
        /*0042*/ 	.short	0x0000
        /*0044*/ 	.byte	0x00, 0xf0, 0x21, 0x00


	//----- nvinfo : EIATTR_SPARSE_MMA_MASK
	.align		4
.L_237:
        /*0048*/ 	.byte	0x03, 0x50
        /*004a*/ 	.short	0x0000


	//----- nvinfo : EIATTR_MAXREG_COUNT
	.align		4
        /*004c*/ 	.byte	0x03, 0x1b
        /*004e*/ 	.short	0x00ff


	//----- nvinfo : EIATTR_MERCURY_ISA_VERSION
	.align		4
        /*0050*/ 	.byte	0x03, 0x5f
        /*0052*/ 	.short	0x0101


	//----- nvinfo : EIATTR_EXIT_INSTR_OFFSETS
	.align		4
        /*0054*/ 	.byte	0x04, 0x1c
        /*0056*/ 	.short	(.L_239 - .L_238)


	//   ....[0]....
.L_238:
        /*0058*/ 	.word	0x00000090


	//   ....[1]....
        /*005c*/ 	.word	0x00000160


	//   ....[2]....
        /*0060*/ 	.word	0x00000540


	//----- nvinfo : EIATTR_CBANK_PARAM_SIZE
	.align		4
.L_239:
        /*0064*/ 	.byte	0x03, 0x19
        /*0066*/ 	.short	0x0c59


	//----- nvinfo : EIATTR_PARAM_CBANK
	.align		4
        /*0068*/ 	.byte	0x04, 0x0a
        /*006a*/ 	.short	(.L_241 - .L_240)
	.align		4
.L_240:
        /*006c*/ 	.word	index@(.nv.constant0._Z25multi_tensor_apply_kernelI18TensorListMetadataILi2EE16MaybeCastFunctorILi2EhN3c104HalfEEJEEvlPViT_T0_DpT1_)
        /*0070*/ 	.short	0x0210
        /*0072*/ 	.short	0x0c59


	//----- nvinfo : EIATTR_SW_WAR
	.align		4
.L_241:
        /*0074*/ 	.byte	0x04, 0x36
        /*0076*/ 	.short	(.L_243 - .L_242)
.L_242:
        /*0078*/ 	.word	0x00000008
.L_243:


//--------------------- .nv.info._Z25multi_tensor_apply_kernelI18TensorListMetadataILi2EE16MaybeCastFunctorILi2EhfEJEEvlPViT_T0_DpT1_ --------------------------
	.section	.nv.info._Z25multi_tensor_apply_kernelI18TensorListMetadataILi2EE16MaybeCastFunctorILi2EhfEJEEvlPViT_T0_DpT1_,"",@"SHT_CUDA_INFO"
	.sectionflags	@""
	.align	4


	//----- nvinfo : EIATTR_CUDA_API_VERSION
	.align		4
        /*0000*/ 	.byte	0x04, 0x37
        /*0002*/ 	.short	(.L_245 - .L_244)
.L_244:
        /*0004*/ 	.word	0x00000082


	//----- nvinfo : EIATTR_KPARAM_INFO
	.align		4
.L_245:
        /*0008*/ 	.byte	0x04, 0x17
        /*000a*/ 	.short	(.L_247 - .L_246)
.L_246:
        /*000c*/ 	.word	0x00000000
        /*0010*/ 	.short	0x0003
        /*0012*/ 	.short	0x0c58
        /*0014*/ 	.byte	0x00, 0xf0, 0x05, 0x00


	//----- nvinfo : EIATTR_KPARAM_INFO
	.align		4
.L_247:
        /*0018*/ 	.byte	0x04, 0x17
        /*001a*/ 	.short	(.L_249 - .L_248)
.L_248:
        /*001c*/ 	.word	0x00000000
        /*0020*/ 	.short	0x0002
        /*0022*/ 	.short	0x0010
        /*0024*/ 	.byte	0x00, 0xf0, 0x21, 0x31


	//----- nvinfo : EIATTR_KPARAM_INFO
	.align		4
.L_249:
        /*0028*/ 	.byte	0x04, 0x17
        /*002a*/ 	.short	(.L_251 - .L_250)
.L_250:
        /*002c*/ 	.word	0x00000000
        /*0030*/ 	.short	0x0001
        /*0032*/ 	.short	0x0008
        /*0034*/ 	.byte	0x00, 0xf0, 0x21, 0x00


	//----- nvinfo : EIATTR_KPARAM_INFO
	.align		4
.L_251:
        /*0038*/ 	.byte	0x04, 0x17
        /*003a*/ 	.short	(.L_253 - .L_252)
.L_252:
        /*003c*/ 	.word	0x00000000
        /*0040*/ 	.short	0x0000
        /*0042*/ 	.short	0x0000
        /*0044*/ 	.byte	0x00, 0xf0, 0x21, 0x00


	//----- nvinfo : EIATTR_SPARSE_MMA_MASK
	.align		4
.L_253:
        /*0048*/ 	.byte	0x03, 0x50
        /*004a*/ 	.short	0x0000


	//----- nvinfo : EIATTR_MAXREG_COUNT
	.align		4
        /*004c*/ 	.byte	0x03, 0x1b
        /*004e*/ 	.short	0x00ff


	//----- nvinfo : EIATTR_MERCURY_ISA_VERSION
	.align		4
        /*0050*/ 	.byte	0x03, 0x5f
        /*0052*/ 	.short	0x0101


	//----- nvinfo : EIATTR_EXIT_INSTR_OFFSETS
	.align		4
        /*0054*/ 	.byte	0x04, 0x1c
        /*0056*/ 	.short	(.L_255 - .L_254)


	//   ....[0]....
.L_254:
        /*0058*/ 	.word	0x00000090


	//   ....[1]....
        /*005c*/ 	.word	0x00000160


	//   ....[2]....
        /*0060*/ 	.word	0x00000580


	//----- nvinfo : EIATTR_CBANK_PARAM_SIZE
	.align		4
.L_255:
        /*0064*/ 	.byte	0x03, 0x19
        /*0066*/ 	.short	0x0c59


	//----- nvinfo : EIATTR_PARAM_CBANK
	.align		4
        /*0068*/ 	.byte	0x04, 0x0a
        /*006a*/ 	.short	(.L_257 - .L_256)
	.align		4
.L_256:
        /*006c*/ 	.word	index@(.nv.constant0._Z25multi_tensor_apply_kernelI18TensorListMetadataILi2EE16MaybeCastFunctorILi2EhfEJEEvlPViT_T0_DpT1_)
        /*0070*/ 	.short	0x0210
        /*0072*/ 	.short	0x0c59


	//----- nvinfo : EIATTR_SW_WAR
	.align		4
.L_257:
        /*0074*/ 	.byte	0x04, 0x36
        /*0076*/ 	.short	(.L_259 - .L_258)
.L_258:
        /*0078*/ 	.word	0x00000008
.L_259:


//--------------------- .nv.info._Z25multi_tensor_apply_kernelI18TensorListMetadataILi2EE16MaybeCastFunctorILi2EN3c104HalfEhEJEEvlPViT_T0_DpT1_ --------------------------
	.section	.nv.info._Z25multi_tensor_apply_kernelI18TensorListMetadataILi2EE16MaybeCastFunctorILi2EN3c104HalfEhEJEEvlPViT_T0_DpT1_,"",@"SHT_CUDA_INFO"
	.sectionflags	@""
	.align	4


	//----- nvinfo : EIATTR_CUDA_API_VERSION
	.align		4
        /*0000*/ 	.byte	0x04, 0x37
        /*0002*/ 	.short	(.L_261 - .L_260)
.L_260:
        /*0004*/ 	.word	0x00000082


	//----- nvinfo : EIATTR_KPARAM_INFO
	.align		4
.L_261:
        /*0008*/ 	.byte	0x04, 0x17
        /*000a*/ 	.short	(.L_263 - .L_262)
.L_262:
        /*000c*/ 	.word	0x00000000
        /*0010*/ 	.short	0x0003
        /*0012*/ 	.short	0x0c58
        /*0014*/ 	.byte	0x00, 0xf0, 0x05, 0x00


	//----- nvinfo : EIATTR_KPARAM_INFO
	.align		4
.L_263:
        /*0018*/ 	.byte	0x04, 0x17
        /*001a*/ 	.short	(.L_265 - .L_264)
.L_264:
        /*001c*/ 	.word	0x00000000
        /*0020*/ 	.short	0x0002
        /*0022*/ 	.short	0x0010
        /*0024*/ 	.byte	0x00, 0xf0, 0x21, 0x31


	//----- nvinfo : EIATTR_KPARAM_INFO
	.align		4
.L_265:
        /*0028*/ 	.byte	0x04, 0x17
        /*002a*/ 	.short	(.L_267 - .L_266)
.L_266:
        /*002c*/ 	.word	0x00000000
        /*0030*/ 	.short	0x0001
        /*0032*/ 	.short	0x0008
        /*0034*/ 	.byte	0x00, 0xf0, 0x21, 0x00


	//----- nvinfo : EIATTR_KPARAM_INFO
	.align		4
.L_267:
        /*0038*/ 	.byte	0x04, 0x17
        /*003a*/ 	.short	(.L_269 - .L_268)
.L_268:
        /*003c*/ 	.word	0x00000000
        /*0040*/ 	.short	0x0000
        /*0042*/ 	.short	0x0000
        /*0044*/ 	.byte	0x00, 0xf0, 0x21, 0x00


	//----- nvinfo : EIATTR_SPARSE_MMA_MASK
	.align		4
.L_269:
        /*0048*/ 	.byte	0x03, 0x50
        /*004a*/ 	.short	0x0000


	//----- nvinfo : EIATTR_MAXREG_COUNT
	.align		4
        /*004c*/ 	.byte	0x03, 0x1b
        /*004e*/ 	.short	0x00ff


	//----- nvinfo : EIATTR_MERCURY_ISA_VERSION
	.align		4
        /*0050*/ 	.byte	0x03, 0x5f
        /*0052*/ 	.short	0x0101


	//----- nvinfo : EIATTR_EXIT_INSTR_OFFSETS
	.align		4
        /*0054*/ 	.byte	0x04, 0x1c
        /*0056*/ 	.short	(.L_271 - .L_270)


	//   ....[0]....
.L_270:
        /*0058*/ 	.word	0x00000090


	//   ....[1]....
        /*005c*/ 	.word	0x00000160


	//   ....[2]....
        /*0060*/ 	.word	0x00000640


	//----- nvinfo : EIATTR_CBANK_PARAM_SIZE
	.align		4
.L_271:
        /*0064*/ 	.byte	0x03, 0x19
        /*0066*/ 	.short	0x0c59


	//----- nvinfo : EIATTR_PARAM_CBANK
	.align		4
        /*0068*/ 	.byte	0x04, 0x0a
        /*006a*/ 	.short	(.L_273 - .L_272)
	.align		4
.L_272:
        /*006c*/ 	.word	index@(.nv.constant0._Z25multi_tensor_apply_kernelI18TensorListMetadataILi2EE16MaybeCastFunctorILi2EN3c104HalfEhEJEEvlPViT_T0_DpT1_)
        /*0070*/ 	.short	0x0210
        /*0072*/ 	.short	0x0c59


	//----- nvinfo : EIATTR_SW_WAR
	.align		4
.L_273:
        /*0074*/ 	.byte	0x04, 0x36
        /*0076*/ 	.short	(.L_275 - .L_274)
.L_274:
        /*0078*/ 	.word	0x00000008
.L_275:


//--------------------- .nv.info._Z25multi_tensor_apply_kernelI18TensorListMetadataILi2EE16MaybeCastFunctorILi2EN3c104HalfES4_EJEEvlPViT_T0_DpT1_ --------------------------
	.section	.nv.info._Z25multi_tensor_apply_kernelI18TensorListMetadataILi2EE16MaybeCastFunctorILi2EN3c104HalfES4_EJEEvlPViT_T0_DpT1_,"",@"SHT_CUDA_INFO"
	.sectionflags	@""
	.align	4


	//----- nvinfo : EIATTR_CUDA_API_VERSION
	.align		4
        /*0000*/ 	.byte	0x04, 0x37
        /*0002*/ 	.short	(.L_277 - .L_276)
.L_276:
        /*0004*/ 	.word	0x00000082


	//----- nvinfo : EIATTR_KPARAM_INFO
	.align		4
.L_277:
        /*0008*/ 	.byte	0x04, 0x17
        /*000a*/ 	.short	(.L_279 - .L_278)
.L_278:
        /*000c*/ 	.word	0x00000000
        /*0010*/ 	.short	0x0003
        /*0012*/ 	.short	0x0c58
        /*0014*/ 	.byte	0x00, 0xf0, 0x05, 0x00


	//----- nvinfo : EIATTR_KPARAM_INFO
	.align		4
.L_279:
        /*0018*/ 	.byte	0x04, 0x17
        /*001a*/ 	.short	(.L_281 - .L_280)
.L_280:
        /*001c*/ 	.word	0x00000000
        /*0020*/ 	.short	0x0002
        /*0022*/ 	.short	0x0010
        /*0024*/ 	.byte	0x00, 0xf0, 0x21, 0x31


	//----- nvinfo : EIATTR_KPARAM_INFO
	.align		4
.L_281:
        /*0028*/ 	.byte	0x04, 0x17
        /*002a*/ 	.short	(.L_283 - .L_282)
.L_282:
        /*002c*/ 	.word	0x00000000
        /*0030*/ 	.short	0x0001
        /*0032*/ 	.short	0x0008
        /*0034*/ 	.byte	0x00, 0xf0, 0x21, 0x00


	//----- nvinfo : EIATTR_KPARAM_INFO
	.align		4
.L_283:
        /*0038*/ 	.byte	0x04, 0x17
        /*003a*/ 	.short	(.L_285 - .L_284)
.L_284:
        /*003c*/ 	.word	0x00000000
        /*0040*/ 	.short	0x0000
        /*0042*/ 	.short	0x0000
        /*0044*/ 	.byte	0x00, 0xf0, 0x21, 0x00


	//----- nvinfo : EIATTR_SPARSE_MMA_MASK
	.align		4
.L_285:
        /*0048*/ 	.byte	0x03, 0x50
        /*004a*/ 	.short	0x0000


	//----- nvinfo : EIATTR_MAXREG_COUNT
	.align		4
        /*004c*/ 	.byte	0x03, 0x1b
        /*004e*/ 	.short	0x00ff


	//----- nvinfo : EIATTR_MERCURY_ISA_VERSION
	.align		4
        /*0050*/ 	.byte	0x03, 0x5f
        /*0052*/ 	.short	0x0101


	//----- nvinfo : EIATTR_EXIT_INSTR_OFFSETS
	.align		4
        /*0054*/ 	.byte	0x04, 0x1c
        /*0056*/ 	.short	(.L_287 - .L_286)


	//   ....[0]....
.L_286:
        /*0058*/ 	.word	0x00000090


	//   ....[1]....
        /*005c*/ 	.word	0x00000160


	//   ....[2]....
        /*0060*/ 	.word	0x00000540


	//----- nvinfo : EIATTR_CBANK_PARAM_SIZE
	.align		4
.L_287:
        /*0064*/ 	.byte	0x03, 0x19
        /*0066*/ 	.short	0x0c59


	//----- nvinfo : EIATTR_PARAM_CBANK
	.align		4
        /*0068*/ 	.byte	0x04, 0x0a
        /*006a*/ 	.short	(.L_289 - .L_288)
	.align		4
.L_288:
        /*006c*/ 	.word	index@(.nv.constant0._Z25multi_tensor_apply_kernelI18TensorListMetadataILi2EE16MaybeCastFunctorILi2EN3c104HalfES4_EJEEvlPViT_T0_DpT1_)
        /*0070*/ 	.short	0x0210
        /*0072*/ 	.short	0x0c59


	//----- nvinfo : EIATTR_SW_WAR
	.align		4
.L_289:
        /*0074*/ 	.byte	0x04, 0x36
        /*0076*/ 	.short	(.L_291 - .L_290)
.L_290:
        /*0078*/ 	.word	0x00000008
.L_291:


//--------------------- .nv.info._Z25multi_tensor_apply_kernelI18TensorListMetadataILi2EE16MaybeCastFunctorILi2EN3c104HalfEfEJEEvlPViT_T0_DpT1_ --------------------------
	.section	.nv.info._Z25multi_tensor_apply_kernelI18TensorListMetadataILi2EE16MaybeCastFunctorILi2EN3c104HalfEfEJEEvlPViT_T0_DpT1_,"",@"SHT_CUDA_INFO"
	.sectionflags	@""
	.align	4


	//----- nvinfo : EIATTR_CUDA_API_VERSION
	.align		4
        /*0000*/ 	.byte	0x04, 0x37
        /*0002*/ 	.short	(.L_293 - .L_292)
.L_292:
        /*0004*/ 	.word	0x00000082


	//----- nvinfo : EIATTR_KPARAM_INFO
	.align		4
.L_293:
        /*0008*/ 	.byte	0x04, 0x17
        /*000a*/ 	.short	(.L_295 - .L_294)
.L_294:
        /*000c*/ 	.word	0x00000000
        /*0010*/ 	.short	0x0003
        /*0012*/ 	.short	0x0c58
        /*0014*/ 	.byte	0x00, 0xf0, 0x05, 0x00


	//----- nvinfo : EIATTR_KPARAM_INFO
	.align		4
.L_295:
        /*0018*/ 	.byte	0x04, 0x17
        /*001a*/ 	.short	(.L_297 - .L_296)
.L_296:
        /*001c*/ 	.word	0x00000000
        /*0020*/ 	.short	0x0002
        /*0022*/ 	.short	0x0010
        /*0024*/ 	.byte	0x00, 0xf0, 0x21, 0x31


	//----- nvinfo : EIATTR_KPARAM_INFO
	.align		4
.L_297:
        /*0028*/ 	.byte	0x04, 0x17
        /*002a*/ 	.short	(.L_299 - .L_298)
.L_298:
        /*002c*/ 	.word	0x00000000
        /*0030*/ 	.short	0x0001
        /*0032*/ 	.short	0x0008
        /*0034*/ 	.byte	0x00, 0xf0, 0x21, 0x00


	//----- nvinfo : EIATTR_KPARAM_INFO
	.align		4
.L_299:
        /*0038*/ 	.byte	0x04, 0x17
        /*003a*/ 	.short	(.L_301 - .L_300)
.L_300:
        /*003c*/ 	.word	0x00000000
        /*0040*/ 	.short	0x0000
        /*0042*/ 	.short	0x0000
        /*0044*/ 	.byte	0x00, 0xf0, 0x21, 0x00


	//----- nvinfo : EIATTR_SPARSE_MMA_MASK
	.align		4
.L_301:
        /*0048*/ 	.byte	0x03, 0x50
        /*004a*/ 	.short	0x0000


	//----- nvinfo : EIATTR_MAXREG_COUNT
	.align		4
        /*004c*/ 	.byte	0x03, 0x1b
        /*004e*/ 	.short	0x00ff


	//----- nvinfo : EIATTR_MERCURY_ISA_VERSION
	.align		4
        /*0050*/ 	.byte	0x03, 0x5f
        /*0052*/ 	.short	0x0101


	//----- nvinfo : EIATTR_EXIT_INSTR_OFFSETS
	.align		4
        /*0054*/ 	.byte	0x04, 0x1c
        /*0056*/ 	.short	(.L_303 - .L_302)


	//   ....[0]....
.L_302:
        /*0058*/ 	.word	0x00000090


	//   ....[1]....
        /*005c*/ 	.word	0x00000160


	//   ....[2]....
        /*0060*/ 	.word	0x00000580


	//----- nvinfo : EIATTR_CBANK_PARAM_SIZE
	.align		4
.L_303:
        /*0064*/ 	.byte	0x03, 0x19
        /*0066*/ 	.short	0x0c59


	//----- nvinfo : EIATTR_PARAM_CBANK
	.align		4
        /*0068*/ 	.byte	0x04, 0x0a
        /*006a*/ 	.short	(.L_305 - .L_304)
	.align		4
.L_304:
        /*006c*/ 	.word	index@(.nv.constant0._Z25multi_tensor_apply_kernelI18TensorListMetadataILi2EE16MaybeCastFunctorILi2EN3c104HalfEfEJEEvlPViT_T0_DpT1_)
        /*0070*/ 	.short	0x0210
        /*0072*/ 	.short	0x0c59


	//----- nvinfo : EIATTR_SW_WAR
	.align		4
.L_305:
        /*0074*/ 	.byte	0x04, 0x36
        /*0076*/ 	.short	(.L_307 - .L_306)
.L_306:
        /*0078*/ 	.word	0x00000008
.L_307:


//--------------------- .nv.info._Z25multi_tensor_apply_kernelI18TensorListMetadataILi2EE16MaybeCastFunctorILi2EfhEJEEvlPViT_T0_DpT1_ --------------------------
	.section	.nv.info._Z25multi_tensor_apply_kernelI18TensorListMetadataILi2EE16MaybeCastFunctorILi2EfhEJEEvlPViT_T0_DpT1_,"",@"SHT_CUDA_INFO"
	.sectionflags	@""
	.align	4


	//----- nvinfo : EIATTR_CUDA_API_VERSION
	.align		4
        /*0000*/ 	.byte	0x04, 0x37
        /*0002*/ 	.short	(.L_309 - .L_308)
.L_308:
        /*0004*/ 	.word	0x00000082


	//----- nvinfo : EIATTR_KPARAM_INFO
	.align		4
.L_309:
        /*0008*/ 	.byte	0x04, 0x17
        /*000a*/ 	.short	(.L_311 - .L_310)
.L_310:
        /*000c*/ 	.word	0x00000000
        /*0010*/ 	.short	0x0003
        /*0012*/ 	.short	0x0c58
        /*0014*/ 	.byte	0x00, 0xf0, 0x05, 0x00


	//----- nvinfo : EIATTR_KPARAM_INFO
	.align		4
.L_311:
        /*0018*/ 	.byte	0x04, 0x17
        /*001a*/ 	.short	(.L_313 - .L_312)
.L_312:
        /*001c*/ 	.word	0x00000000
        /*0020*/ 	.short	0x0002
        /*0022*/ 	.short	0x0010
        /*0024*/ 	.byte	0x00, 0xf0, 0x21, 0x31


	//----- nvinfo : EIATTR_KPARAM_INFO
	.align		4
.L_313:
        /*0028*/ 	.byte	0x04, 0x17
        /*002a*/ 	.short	(.L_315 - .L_314)
.L_314:
        /*002c*/ 	.word	0x00000000
        /*0030*/ 	.short	0x0001
        /*0032*/ 	.short	0x0008
        /*0034*/ 	.byte	0x00, 0xf0, 0x21, 0x00


	//----- nvinfo : EIATTR_KPARAM_INFO
	.align		4
.L_315:
        /*0038*/ 	.byte	0x04, 0x17
        /*003a*/ 	.short	(.L_317 - .L_316)
.L_316:
        /*003c*/ 	.word	0x00000000
        /*0040*/ 	.short	0x0000
        /*0042*/ 	.short	0x0000
        /*0044*/ 	.byte	0x00, 0xf0, 0x21, 0x00


	//----- nvinfo : EIATTR_SPARSE_MMA_MASK
	.align		4
.L_317:
        /*0048*/ 	.byte	0x03, 0x50
        /*004a*/ 	.short	0x0000


	//----- nvinfo : EIATTR_MAXREG_COUNT
	.align		4
        /*004c*/ 	.byte	0x03, 0x1b
        /*004e*/ 	.short	0x00ff


	//----- nvinfo : EIATTR_MERCURY_ISA_VERSION
	.align		4
        /*0050*/ 	.byte	0x03, 0x5f
        /*0052*/ 	.short	0x0101


	//----- nvinfo : EIATTR_EXIT_INSTR_OFFSETS
	.align		4
        /*0054*/ 	.byte	0x04, 0x1c
        /*0056*/ 	.short	(.L_319 - .L_318)


	//   ....[0]....
.L_318:
        /*0058*/ 	.word	0x00000090


	//   ....[1]....
        /*005c*/ 	.word	0x00000160


	//   ....[2]....
        /*0060*/ 	.word	0x00000600


	//----- nvinfo : EIATTR_CBANK_PARAM_SIZE
	.align		4
.L_319:
        /*0064*/ 	.byte	0x03, 0x19
        /*0066*/ 	.short	0x0c59


	//----- nvinfo : EIATTR_PARAM_CBANK
	.align		4
        /*0068*/ 	.byte	0x04, 0x0a
        /*006a*/ 	.short	(.L_321 - .L_320)
	.align		4
.L_320:
        /*006c*/ 	.word	index@(.nv.constant0._Z25multi_tensor_apply_kernelI18TensorListMetadataILi2EE16MaybeCastFunctorILi2EfhEJEEvlPViT_T0_DpT1_)
        /*0070*/ 	.short	0x0210
        /*0072*/ 	.short	0x0c59


	//----- nvinfo : EIATTR_SW_WAR
	.align		4
.L_321:
        /*0074*/ 	.byte	0x04, 0x36
        /*0076*/ 	.short	(.L_323 - .L_322)
.L_322:
        /*0078*/ 	.word	0x00000008
.L_323:


//--------------------- .nv.info._Z25multi_tensor_apply_kernelI18TensorListMetadataILi2EE16MaybeCastFunctorILi2EfN3c104HalfEEJEEvlPViT_T0_DpT1_ --------------------------
	.section	.nv.info._Z25multi_tensor_apply_kernelI18TensorListMetadataILi2EE16MaybeCastFunctorILi2EfN3c104HalfEEJEEvlPViT_T0_DpT1_,"",@"SHT_CUDA_INFO"
	.sectionflags	@""
	.align	4


	//----- nvinfo : EIATTR_CUDA_API_VERSION
	.align		4
        /*0000*/ 	.byte	0x04, 0x37
        /*0002*/ 	.short	(.L_325 - .L_324)
.L_324:
        /*0004*/ 	.word	0x00000082


	//----- nvinfo : EIATTR_KPARAM_INFO
	.align		4
.L_325:
        /*0008*/ 	.byte	0x04, 0x17
        /*000a*/ 	.short	(.L_327 - .L_326)
.L_326:
        /*000c*/ 	.word	0x00000000
        /*0010*/ 	.short	0x0003
        /*0012*/ 	.short	0x0c58
        /*0014*/ 	.byte	0x00, 0xf0, 0x05, 0x00


	//----- nvinfo : EIATTR_KPARAM_INFO
	.align		4
.L_327:
        /*0018*/ 	.byte	0x04, 0x17
        /*001a*/ 	.short	(.L_329 - .L_328)
.L_328:
        /*001c*/ 	.word	0x00000000
        /*0020*/ 	.short	0x0002
        /*0022*/ 	.short	0x0010
        /*0024*/ 	.byte	0x00, 0xf0, 0x21, 0x31


	//----- nvinfo : EIATTR_KPARAM_INFO
	.align		4
.L_329:
        /*0028*/ 	.byte	0x04, 0x17
        /*002a*/ 	.short	(.L_331 - .L_330)
.L_330:
        /*002c*/ 	.word	0x00000000
        /*0030*/ 	.short	0x0001
        /*0032*/ 	.short	0x0008
        /*0034*/ 	.byte	0x00, 0xf0, 0x21, 0x00


	//----- nvinfo : EIATTR_KPARAM_INFO
	.align		4
.L_331:
        /*0038*/ 	.byte	0x04, 0x17
        /*003a*/ 	.short	(.L_333 - .L_332)
.L_332:
        /*003c*/ 	.word	0x00000000
        /*0040*/ 	.short	0x0000
        /*0042*/ 	.short	0x0000
        /*0044*/ 	.byte	0x00, 0xf0, 0x21, 0x00


	//----- nvinfo : EIATTR_SPARSE_MMA_MASK
	.align		4
.L_333:
        /*0048*/ 	.byte	0x03, 0x50
        /*004a*/ 	.short	0x0000


	//----- nvinfo : EIATTR_MAXREG_COUNT
	.align		4
        /*004c*/ 	.byte	0x03, 0x1b
        /*004e*/ 	.short	0x00ff


	//----- nvinfo : EIATTR_MERCURY_ISA_VERSION
	.align		4
        /*0050*/ 	.byte	0x03, 0x5f
        /*0052*/ 	.short	0x0101


	//----- nvinfo : EIATTR_EXIT_INSTR_OFFSETS
	.align		4
        /*0054*/ 	.byte	0x04, 0x1c
        /*0056*/ 	.short	(.L_335 - .L_334)


	//   ....[0]....
.L_334:
        /*0058*/ 	.word	0x00000090


	//   ....[1]....
        /*005c*/ 	.word	0x00000160


	//   ....[2]....
        /*0060*/ 	.word	0x00000580


	//----- nvinfo : EIATTR_CBANK_PARAM_SIZE
	.align		4
.L_335:
        /*0064*/ 	.byte	0x03, 0x19
        /*0066*/ 	.short	0x0c59


	//----- nvinfo : EIATTR_PARAM_CBANK
	.align		4
        /*0068*/ 	.byte	0x04, 0x0a
        /*006a*/ 	.short	(.L_337 - .L_336)
	.align		4
.L_336:
        /*006c*/ 	.word	index@(.nv.constant0._Z25multi_tensor_apply_kernelI18TensorListMetadataILi2EE16MaybeCastFunctorILi2EfN3c104HalfEEJEEvlPViT_T0_DpT1_)
        /*0070*/ 	.short	0x0210
        /*0072*/ 	.short	0x0c59


	//----- nvinfo : EIATTR_SW_WAR
	.align		4
.L_337:
        /*0074*/ 	.byte	0x04, 0x36
        /*0076*/ 	.short	(.L_339 - .L_338)
.L_338:
        /*0078*/ 	.word	0x00000008
.L_339:


//--------------------- .nv.info._Z25multi_tensor_apply_kernelI18TensorListMetadataILi2EE16MaybeCastFunctorILi2EffEJEEvlPViT_T0_DpT1_ --------------------------
	.section	.nv.info._Z25multi_tensor_apply_kernelI18TensorListMetadataILi2EE16MaybeCastFunctorILi2EffEJEEvlPViT_T0_DpT1_,"",@"SHT_CUDA_INFO"
	.sectionflags	@""
	.align	4


	//----- nvinfo : EIATTR_CUDA_API_VERSION
	.align		4
        /*0000*/ 	.byte	0x04, 0x37
        /*0002*/ 	.short	(.L_341 - .L_340)
.L_340:
        /*0004*/ 	.word	0x00000082


	//----- nvinfo : EIATTR_KPARAM_INFO
	.align		4
.L_341:
        /*0008*/ 	.byte	0x04, 0x17
        /*000a*/ 	.short	(.L_343 - .L_342)
.L_342:
        /*000c*/ 	.word	0x00000000
        /*0010*/ 	.short	0x0003
        /*0012*/ 	.short	0x0c58
        /*0014*/ 	.byte	0x00, 0xf0, 0x05, 0x00


	//----- nvinfo : EIATTR_KPARAM_INFO
	.align		4
.L_343:
        /*0018*/ 	.byte	0x04, 0x17
        /*001a*/ 	.short	(.L_345 - .L_344)
.L_344:
        /*001c*/ 	.word	0x00000000
        /*0020*/ 	.short	0x0002
        /*0022*/ 	.short	0x0010
        /*0024*/ 	.byte	0x00, 0xf0, 0x21, 0x31


	//----- nvinfo : EIATTR_KPARAM_INFO
	.align		4
.L_345:
        /*0028*/ 	.byte	0x04, 0x17
        /*002a*/ 	.short	(.L_347 - .L_346)
.L_346:
        /*002c*/ 	.word	0x00000000
        /*0030*/ 	.short	0x0001
        /*0032*/ 	.short	0x0008
        /*0034*/ 	.byte	0x00, 0xf0, 0x21, 0x00


	//----- nvinfo : EIATTR_KPARAM_INFO
	.align		4
.L_347:
        /*0038*/ 	.byte	0x04, 0x17
        /*003a*/ 	.short	(.L_349 - .L_348)
.L_348:
        /*003c*/ 	.word	0x00000000
        /*0040*/ 	.short	0x0000
        /*0042*/ 	.short	0x0000
        /*0044*/ 	.byte	0x00, 0xf0, 0x21, 0x00


	//----- nvinfo : EIATTR_SPARSE_MMA_MASK
	.align		4
.L_349:
        /*0048*/ 	.byte	0x03, 0x50
        /*004a*/ 	.short	0x0000


	//----- nvinfo : EIATTR_MAXREG_COUNT
	.align		4
        /*004c*/ 	.byte	0x03, 0x1b
        /*004e*/ 	.short	0x00ff


	//----- nvinfo : EIATTR_MERCURY_ISA_VERSION
	.align		4
        /*0050*/ 	.byte	0x03, 0x5f
        /*0052*/ 	.short	0x0101


	//----- nvinfo : EIATTR_EXIT_INSTR_OFFSETS
	.align		4
        /*0054*/ 	.byte	0x04, 0x1c
        /*0056*/ 	.short	(.L_351 - .L_350)


	//   ....[0]....
.L_350:
        /*0058*/ 	.word	0x00000090


	//   ....[1]....
        /*005c*/ 	.word	0x00000160


	//   ....[2]....
        /*0060*/ 	.word	0x00000540


	//----- nvinfo : EIATTR_CBANK_PARAM_SIZE
	.align		4
.L_351:
        /*0064*/ 	.byte	0x03, 0x19
        /*0066*/ 	.short	0x0c59


	//----- nvinfo : EIATTR_PARAM_CBANK
	.align		4
        /*0068*/ 	.byte	0x04, 0x0a
        /*006a*/ 	.short	(.L_353 - .L_352)
	.align		4
.L_352:
        /*006c*/ 	.word	index@(.nv.constant0._Z25multi_tensor_apply_kernelI18TensorListMetadataILi2EE16MaybeCastFunctorILi2EffEJEEvlPViT_T0_DpT1_)
        /*0070*/ 	.short	0x0210
        /*0072*/ 	.short	0x0c59


	//----- nvinfo : EIATTR_SW_WAR
	.align		4
.L_353:
        /*0074*/ 	.byte	0x04, 0x36
        /*0076*/ 	.short	(.L_355 - .L_354)
.L_354:
        /*0078*/ 	.word	0x00000008
.L_355:


//--------------------- .nv.info._Z25multi_tensor_apply_kernelI18TensorListMetadataILi4EE11AdamFunctorILi4EddEJfffff10adamMode_tfEEvlPViT_T0_DpT1_ --------------------------
	.section	.nv.info._Z25multi_tensor_apply_kernelI18TensorListMetadataILi4EE11AdamFunctorILi4EddEJfffff10adamMode_tfEEvlPViT_T0_DpT1_,"",@"SHT_CUDA_INFO"
	.sectionflags	@""
	.align	4


	//----- nvinfo : EIATTR_CUDA_API_VERSION
	.align		4
        /*0000*/ 	.byte	0x04, 0x37
        /*0002*/ 	.short	(.L_357 - .L_356)
.L_356:
        /*0004*/ 	.word	0x00000082


	//----- nvinfo : EIATTR_KPARAM_INFO
	.align		4
.L_357:
        /*0008*/ 	.byte	0x04, 0x17
        /*000a*/ 	.short	(.L_359 - .L_358)
.L_358:
        /*000c*/ 	.word	0x00000000
        /*0010*/ 	.short	0x000a
        /*0012*/ 	.short	0x0c14
        /*0014*/ 	.byte	0x00, 0xf0, 0x11, 0x00


	//----- nvinfo : EIATTR_KPARAM_INFO
	.align		4
.L_359:
        /*0018*/ 	.byte	0x04, 0x17
        /*001a*/ 	.short	(.L_361 - .L_360)
.L_360:
        /*001c*/ 	.word	0x00000000
        /*0020*/ 	.short	0x0009
        /*0022*/ 	.short	0x0c10
        /*0024*/ 	.byte	0x00, 0xf0, 0x11, 0x00


	//----- nvinfo : EIATTR_KPARAM_INFO
	.align		4
.L_361:
        /*0028*/ 	.byte	0x04, 0x17
        /*002a*/ 	.short	(.L_363 - .L_362)
.L_362:
        /*002c*/ 	.word	0x00000000
        /*0030*/ 	.short	0x0008
        /*0032*/ 	.short	0x0c0c
        /*0034*/ 	.byte	0x00, 0xf0, 0x11, 0x00


	//----- nvinfo : EIATTR_KPARAM_INFO
	.align		4
.L_363:
        /*0038*/ 	.byte	0x04, 0x17
        /*003a*/ 	.short	(.L_365 - .L_364)
.L_364:
        /*003c*/ 	.word	0x00000000
        /*0040*/ 	.short	0x0007
        /*0042*/ 	.short	0x0c08
        /*0044*/ 	.byte	0x00, 0xf0, 0x11, 0x00


	//----- nvinfo : EIATTR_KPARAM_INFO
	.align		4
.L_365:
        /*0048*/ 	.byte	0x04, 0x17
        /*004a*/ 	.short	(.L_367 - .L_366)
.L_366:
        /*004c*/ 	.word	0x00000000
        /*0050*/ 	.short	0x0006
        /*0052*/ 	.short	0x0c04
        /*0054*/ 	.byte	0x00, 0xf0, 0x11, 0x00


	//----- nvinfo : EIATTR_KPARAM_INFO
	.align		4
.L_367:
        /*0058*/ 	.byte	0x04, 0x17
        /*005a*/ 	.short	(.L_369 - .L_368)
.L_368:
        /*005c*/ 	.word	0x00000000
        /*0060*/ 	.short	0x0005
        /*0062*/ 	.short	0x0c00
        /*0064*/ 	.byte	0x00, 0xf0, 0x11, 0x00


	//----- nvinfo : EIATTR_KPARAM_INFO
	.align		4
.L_369:
        /*0068*/ 	.byte	0x04, 0x17
        /*006a*/ 	.short	(.L_371 - .L_370)
.L_370:
        /*006c*/ 	.word	0x00000000
        /*0070*/ 	.short	0x0004
        /*0072*/ 	.short	0x0bfc
        /*0074*/ 	.byte	0x00, 0xf0, 0x11, 0x00


	//----- nvinfo : EIATTR_KPARAM_INFO
	.align		4
.L_371:
        /*0078*/ 	.byte	0x04, 0x17
        /*007a*/ 	.short	(.L_373 - .L_372)
.L_372:
        /*007c*/ 	.word	0x00000000
        /*0080*/ 	.short	0x0003
        /*0082*/ 	.short	0x0bf8
        /*0084*/ 	.byte	0x00, 0xf0, 0x05, 0x00


	//----- nvinfo : EIATTR_KPARAM_INFO
	.align		4
.L_373:
        /*0088*/ 	.byte	0x04, 0x17
        /*008a*/ 	.short	(.L_375 - .L_374)
.L_374:
        /*008c*/ 	.word	0x00000000
        /*0090*/ 	.short	0x0002
        /*0092*/ 	.short	0x0010
        /*0094*/ 	.byte	0x00, 0xf0, 0xa1, 0x2f


	//----- nvinfo : EIATTR_KPARAM_INFO
	.align		4
.L_375:
        /*0098*/ 	.byte	0x04, 0x17
        /*009a*/ 	.short	(.L_377 - .L_376)
.L_376:
        /*009c*/ 	.word	0x00000000
        /*00a0*/ 	.short	0x0001
        /*00a2*/ 	.short	0x0008
        /*00a4*/ 	.byte	0x00, 0xf0, 0x21, 0x00


	//----- nvinfo : EIATTR_KPARAM_INFO
	.align		4
.L_377:
        /*00a8*/ 	.byte	0x04, 0x17
        /*00aa*/ 	.short	(.L_379 - .L_378)
.L_378:
        /*00ac*/ 	.word	0x00000000
        /*00b0*/ 	.short	0x0000
        /*00b2*/ 	.short	0x0000
        /*00b4*/ 	.byte	0x00, 0xf0, 0x21, 0x00


	//----- nvinfo : EIATTR_SPARSE_MMA_MASK
	.align		4
.L_379:
        /*00b8*/ 	.byte	0x03, 0x50
        /*00ba*/ 	.short	0x0000


	//----- nvinfo : EIATTR_MAXREG_COUNT
	.align		4
        /*00bc*/ 	.byte	0x03, 0x1b
        /*00be*/ 	.short	0x00ff


	//----- nvinfo : EIATTR_MERCURY_ISA_VERSION
	.align		4
        /*00c0*/ 	.byte	0x03, 0x5f
        /*00c2*/ 	.short	0x0101


	//----- nvinfo : EIATTR_EXIT_INSTR_OFFSETS
	.align		4
        /*00c4*/ 	.byte	0x04, 0x1c
        /*00c6*/ 	.short	(.L_381 - .L_380)


	//   ....[0]....
.L_380:
        /*00c8*/ 	.word	0x00000220


	//   ....[1]....
        /*00cc*/ 	.word	0x00002dd0


	//   ....[2]....
        /*00d0*/ 	.word	0x00002e20


	//   ....[3]....
        /*00d4*/ 	.word	0x00004220


	//   ....[4]....
        /*00d8*/ 	.word	0x000054f0


	//----- nvinfo : EIATTR_CRS_STACK_SIZE
	.align		4
.L_381:
        /*00dc*/ 	.byte	0x04, 0x1e
        /*00de*/ 	.short	(.L_383 - .L_382)
.L_382:
        /*00e0*/ 	.word	0x00000000


	//----- nvinfo : EIATTR_CBANK_PARAM_SIZE
	.align		4
.L_383:
        /*00e4*/ 	.byte	0x03, 0x19
        /*00e6*/ 	.short	0x0c18


	//----- nvinfo : EIATTR_PARAM_CBANK
	.align		4
        /*00e8*/ 	.byte	0x04, 0x0a
        /*00ea*/ 	.short	(.L_385 - .L_384)
	.align		4
.L_384:
        /*00ec*/ 	.word	index@(.nv.constant0._Z25multi_tensor_apply_kernelI18TensorListMetadataILi4EE11AdamFunctorILi4EddEJfffff10adamMode_tfEEvlPViT_T0_DpT1_)
        /*00f0*/ 	.short	0x0210
        /*00f2*/ 	.short	0x0c18


	//----- nvinfo : EIATTR_SW_WAR
	.align		4
.L_385:
        /*00f4*/ 	.byte	0x04, 0x36
        /*00f6*/ 	.short	(.L_387 - .L_386)
.L_386:
        /*00f8*/ 	.word	0x00000008
.L_387:


//--------------------- .nv.info._Z25multi_tensor_apply_kernelI18TensorListMetadataILi5EE11AdamFunctorILi5EddEJfffff10adamMode_tfEEvlPViT_T0_DpT1_ --------------------------
	.section	.nv.info._Z25multi_tensor_apply_kernelI18TensorListMetadataILi5EE11AdamFunctorILi5EddEJfffff10adamMode_tfEEvlPViT_T0_DpT1_,"",@"SHT_CUDA_INFO"
	.sectionflags	@""
	.align	4


	//----- nvinfo : EIATTR_CUDA_API_VERSION
	.align		4
        /*0000*/ 	.byte	0x04, 0x37
        /*0002*/ 	.short	(.L_389 - .L_388)
.L_388:
        /*0004*/ 	.word	0x00000082


	//----- nvinfo : EIATTR_KPARAM_INFO
	.align		4
.L_389:
        /*0008*/ 	.byte	0x04, 0x17
        /*000a*/ 	.short	(.L_391 - .L_390)
.L_390:
        /*000c*/ 	.word	0x00000000
        /*0010*/ 	.short	0x000a
        /*0012*/ 	.short	0x0c14
        /*0014*/ 	.byte	0x00, 0xf0, 0x11, 0x00


	//----- nvinfo : EIATTR_KPARAM_INFO
	.align		4
.L_391:
        /*0018*/ 	.byte	0x04, 0x17
        /*001a*/ 	.short	(.L_393 - .L_392)
.L_392:
        /*001c*/ 	.word	0x00000000
        /*0020*/ 	.short	0x0009
        /*0022*/ 	.short	0x0c10
        /*0024*/ 	.byte	0x00, 0xf0, 0x11, 0x00


	//----- nvinfo : EIATTR_KPARAM_INFO
	.align		4
.L_393:
        /*0028*/ 	.byte	0x04, 0x17
        /*002a*/ 	.short	(.L_395 - .L_394)
.L_394:
        /*002c*/ 	.word	0x00000000
        /*0030*/ 	.short	0x0008
        /*0032*/ 	.short	0x0c0c
        /*0034*/ 	.byte	0x00, 0xf0, 0x11, 0x00


	//----- nvinfo : EIATTR_KPARAM_INFO
	.align		4
.L_395:
        /*0038*/ 	.byte	0x04, 0x17
        /*003a*/ 	.short	(.L_397 - .L_396)
.L_396:
        /*003c*/ 	.word	0x00000000
        /*0040*/ 	.short	0x0007
        /*0042*/ 	.short	0x0c08
        /*0044*/ 	.byte	0x00, 0xf0, 0x11, 0x00


	//----- nvinfo : EIATTR_KPARAM_INFO
	.align		4
.L_397:
        /*0048*/ 	.byte	0x04, 0x17
        /*004a*/ 	.short	(.L_399 - .L_398)
.L_398:
        /*004c*/ 	.word	0x00000000
        /*0050*/ 	.short	0x0006
        /*0052*/ 	.short	0x0c04
        /*0054*/ 	.byte	0x00, 0xf0, 0x11, 0x00


	//----- nvinfo : EIATTR_KPARAM_INFO
	.align		4
.L_399:
        /*0058*/ 	.byte	0x04, 0x17
        /*005a*/ 	.short	(.L_401 - .L_400)
.L_400:
        /*005c*/ 	.word	0x00000000
        /*0060*/ 	.short	0x0005
        /*0062*/ 	.short	0x0c00
        /*0064*/ 	.byte	0x00, 0xf0, 0x11, 0x00


	//----- nvinfo : EIATTR_KPARAM_INFO
	.align		4
.L_401:
        /*0068*/ 	.byte	0x04, 0x17
        /*006a*/ 	.short	(.L_403 - .L_402)
.L_402:
        /*006c*/ 	.word	0x00000000
        /*0070*/ 	.short	0x0004
        /*0072*/ 	.short	0x0bfc
        /*0074*/ 	.byte	0x00, 0xf0, 0x11, 0x00


	//----- nvinfo : EIATTR_KPARAM_INFO
	.align		4
.L_403:
        /*0078*/ 	.byte	0x04, 0x17
        /*007a*/ 	.short	(.L_405 - .L_404)
.L_404:
        /*007c*/ 	.word	0x00000000
        /*0080*/ 	.short	0x0003
        /*0082*/ 	.short	0x0bf8
        /*0084*/ 	.byte	0x00, 0xf0, 0x05, 0x00


	//----- nvinfo : EIATTR_KPARAM_INFO
	.align		4
.L_405:
        /*0088*/ 	.byte	0x04, 0x17
        /*008a*/ 	.short	(.L_407 - .L_406)
.L_406:
        /*008c*/ 	.word	0x00000000
        /*0090*/ 	.short	0x0002
        /*0092*/ 	.short	0x0010
        /*0094*/ 	.byte	0x00, 0xf0, 0xa1, 0x2f


	//----- nvinfo : EIATTR_KPARAM_INFO
	.align		4
.L_407:
        /*0098*/ 	.byte	0x04, 0x17
        /*009a*/ 	.short	(.L_409 - .L_408)
.L_408:
        /*009c*/ 	.word	0x00000000
        /*00a0*/ 	.short	0x0001
        /*00a2*/ 	.short	0x0008
        /*00a4*/ 	.byte	0x00, 0xf0, 0x21, 0x00


	//----- nvinfo : EIATTR_KPARAM_INFO
	.align		4
.L_409:
        /*00a8*/ 	.byte	0x04, 0x17
        /*00aa*/ 	.short	(.L_411 - .L_410)
.L_410:
        /*00ac*/ 	.word	0x00000000
        /*00b0*/ 	.short	0x0000
        /*00b2*/ 	.short	0x0000
        /*00b4*/ 	.byte	0x00, 0xf0, 0x21, 0x00


	//----- nvinfo : EIATTR_SPARSE_MMA_MASK
	.align		4
.L_411:
        /*00b8*/ 	.byte	0x03, 0x50
        /*00ba*/ 	.short	0x0000


	//----- nvinfo : EIATTR_MAXREG_COUNT
	.align		4
        /*00bc*/ 	.byte	0x03, 0x1b
        /*00be*/ 	.short	0x00ff


	//----- nvinfo : EIATTR_MERCURY_ISA_VERSION
	.align		4
        /*00c0*/ 	.byte	0x03, 0x5f
        /*00c2*/ 	.short	0x0101


	//----- nvinfo : EIATTR_EXIT_INSTR_OFFSETS
	.align		4
        /*00c4*/ 	.byte	0x04, 0x1c
        /*00c6*/ 	.short	(.L_413 - .L_412)


	//   ....[0]....
.L_412:
        /*00c8*/ 	.word	0x00000250


	//   ....[1]....
        /*00cc*/ 	.word	0x00002f10


	//   ....[2]....
        /*00d0*/ 	.word	0x00002f60


	//   ....[3]....
        /*00d4*/ 	.word	0x00004390


	//   ....[4]....
        /*00d8*/ 	.word	0x00005670


	//----- nvinfo : EIATTR_CRS_STACK_SIZE
	.align		4
.L_413:
        /*00dc*/ 	.byte	0x04, 0x1e
        /*00de*/ 	.short	(.L_415 - .L_414)
.L_414:
        /*00e0*/ 	.word	0x00000000


	//----- nvinfo : EIATTR_CBANK_PARAM_SIZE
	.align		4
.L_415:
        /*00e4*/ 	.byte	0x03, 0x19
        /*00e6*/ 	.short	0x0c18


	//----- nvinfo : EIATTR_PARAM_CBANK
	.align		4
        /*00e8*/ 	.byte	0x04, 0x0a
        /*00ea*/ 	.short	(.L_417 - .L_416)
	.align		4
.L_416:
        /*00ec*/ 	.word	index@(.nv.constant0._Z25multi_tensor_apply_kernelI18TensorListMetadataILi5EE11AdamFunctorILi5EddEJfffff10adamMode_tfEEvlPViT_T0_DpT1_)
        /*00f0*/ 	.short	0x0210
        /*00f2*/ 	.short	0x0c18


	//----- nvinfo : EIATTR_SW_WAR
	.align		4
.L_417:
        /*00f4*/ 	.byte	0x04, 0x36
        /*00f6*/ 	.short	(.L_419 - .L_418)
.L_418:
        /*00f8*/ 	.word	0x00000008
.L_419:


//--------------------- .nv.info._Z25multi_tensor_apply_kernelI18TensorListMetadataILi4EE11AdamFunctorILi4EfN3c104HalfEEJfffff10adamMode_tfEEvlPViT_T0_DpT1_ --------------------------
	.section	.nv.info._Z25multi_tensor_apply_kernelI18TensorListMetadataILi4EE11AdamFunctorILi4EfN3c104HalfEEJfffff10adamMode_tfEEvlPViT_T0_DpT1_,"",@"SHT_CUDA_INFO"
	.sectionflags	@""
	.align	4


	//----- nvinfo : EIATTR_CUDA_API_VERSION
	.align		4
        /*0000*/ 	.byte	0x04, 0x37
        /*0002*/ 	.short	(.L_421 - .L_420)
.L_420:
        /*0004*/ 	.word	0x00000082


	//----- nvinfo : EIATTR_KPARAM_INFO
	.align		4
.L_421:
        /*0008*/ 	.byte	0x04, 0x17
        /*000a*/ 	.short	(.L_423 - .L_422)
.L_422:
        /*000c*/ 	.word	0x00000000
        /*0010*/ 	.short	0x000a
        /*0012*/ 	.short	0x0c14
        /*0014*/ 	.byte	0x00, 0xf0, 0x11, 0x00


	//----- nvinfo : EIATTR_KPARAM_INFO
	.align		4
.L_423:
        /*0018*/ 	.byte	0x04, 0x17
        /*001a*/ 	.short	(.L_425 - .L_424)
.L_424:
        /*001c*/ 	.word	0x00000000
        /*0020*/ 	.short	0x0009
        /*0022*/ 	.short	0x0c10
        /*0024*/ 	.byte	0x00, 0xf0, 0x11, 0x00


	//----- nvinfo : EIATTR_KPARAM_INFO
	.align		4
.L_425:
        /*0028*/ 	.byte	0x04, 0x17
        /*002a*/ 	.short	(.L_427 - .L_426)
.L_426:
        /*002c*/ 	.word	0x00000000
        /*0030*/ 	.short	0x0008
        /*0032*/ 	.short	0x0c0c
        /*0034*/ 	.byte	0x00, 0xf0, 0x11, 0x00


	//----- nvinfo : EIATTR_KPARAM_INFO
	.align		4
.L_427:
        /*0038*/ 	.byte	0x04, 0x17
        /*003a*/ 	.short	(.L_429 - .L_428)
.L_428:
        /*003c*/ 	.word	0x00000000
        /*0040*/ 	.short	0x0007
        /*0042*/ 	.short	0x0c08
        /*0044*/ 	.byte	0x00, 0xf0, 0x11, 0x00


	//----- nvinfo : EIATTR_KPARAM_INFO
	.align		4
.L_429:
        /*0048*/ 	.byte	0x04, 0x17
        /*004a*/ 	.short	(.L_431 - .L_430)
.L_430:
        /*004c*/ 	.word	0x00000000
        /*0050*/ 	.short	0x0006
        /*0052*/ 	.short	0x0c04
        /*0054*/ 	.byte	0x00, 0xf0, 0x11, 0x00


	//----- nvinfo : EIATTR_KPARAM_INFO
	.align		4
.L_431:
        /*0058*/ 	.byte	0x04, 0x17
        /*005a*/ 	.short	(.L_433 - .L_432)
.L_432:
        /*005c*/ 	.word	0x00000000
        /*0060*/ 	.short	0x0005
        /*0062*/ 	.short	0x0c00
        /*0064*/ 	.byte	0x00, 0xf0, 0x11, 0x00


	//----- nvinfo : EIATTR_KPARAM_INFO
	.align		4
.L_433:
        /*0068*/ 	.byte	0x04, 0x17
        /*006a*/ 	.short	(.L_435 - .L_434)
.L_434:
        /*006c*/ 	.word	0x00000000
        /*0070*/ 	.short	0x0004
        /*0072*/ 	.short	0x0bfc
        /*0074*/ 	.byte	0x00, 0xf0, 0x11, 0x00


	//----- nvinfo : EIATTR_KPARAM_INFO
	.align		4
.L_435:
        /*0078*/ 	.byte	0x04, 0x17
        /*007a*/ 	.short	(.L_437 - .L_436)
.L_436:
        /*007c*/ 	.word	0x00000000
        /*0080*/ 	.short	0x0003
        /*0082*/ 	.short	0x0bf8
        /*0084*/ 	.byte	0x00, 0xf0, 0x05, 0x00


	//----- nvinfo : EIATTR_KPARAM_INFO
	.align		4
.L_437:
        /*0088*/ 	.byte	0x04, 0x17
        /*008a*/ 	.short	(.L_439 - .L_438)
.L_438:
        /*008c*/ 	.word	0x00000000
        /*0090*/ 	.short	0x0002
        /*0092*/ 	.short	0x0010
        /*0094*/ 	.byte	0x00, 0xf0, 0xa1, 0x2f


	//----- nvinfo : EIATTR_KPARAM_INFO
	.align		4
.L_439:
        /*0098*/ 	.byte	0x04, 0x17
        /*009a*/ 	.short	(.L_441 - .L_440)
.L_440:
        /*009c*/ 	.word	0x00000000
        /*00a0*/ 	.short	0x0001
        /*00a2*/ 	.short	0x0008
        /*00a4*/ 	.byte	0x00, 0xf0, 0x21, 0x00


	//----- nvinfo : EIATTR_KPARAM_INFO
	.align		4
.L_441:
        /*00a8*/ 	.byte	0x04, 0x17
        /*00aa*/ 	.short	(.L_443 - .L_442)
.L_442:
        /*00ac*/ 	.word	0x00000000
        /*00b0*/ 	.short	0x0000
        /*00b2*/ 	.short	0x0000
        /*00b4*/ 	.byte	0x00, 0xf0, 0x21, 0x00


	//----- nvinfo : EIATTR_SPARSE_MMA_MASK
	.align		4
.L_443:
        /*00b8*/ 	.byte	0x03, 0x50
        /*00ba*/ 	.short	0x0000


	//----- nvinfo : EIATTR_MAXREG_COUNT
	.align		4
        /*00bc*/ 	.byte	0x03, 0x1b
        /*00be*/ 	.short	0x00ff


	//----- nvinfo : EIATTR_MERCURY_ISA_VERSION
	.align		4
        /*00c0*/ 	.byte	0x03, 0x5f
        /*00c2*/ 	.short	0x0101


	//----- nvinfo : EIATTR_EXIT_INSTR_OFFSETS
	.align		4
        /*00c4*/ 	.byte	0x04, 0x1c
        /*00c6*/ 	.short	(.L_445 - .L_444)


	//   ....[0]....
.L_444:
        /*00c8*/ 	.word	0x000001f0


	//   ....[1]....
        /*00cc*/ 	.word	0x00000ce0


	//   ....[2]....
        /*00d0*/ 	.word	0x00001730


	//   ....[3]....
        /*00d4*/ 	.word	0x00001780


	//   ....[4]....
        /*00d8*/ 	.word	0x00001d20


	//   ....[5]....
        /*00dc*/ 	.word	0x000021c0


	//----- nvinfo : EIATTR_CRS_STACK_SIZE
	.align		4
.L_445:
        /*00e0*/ 	.byte	0x04, 0x1e
        /*00e2*/ 	.short	(.L_447 - .L_446)
.L_446:
        /*00e4*/ 	.word	0x00000000


	//----- nvinfo : EIATTR_CBANK_PARAM_SIZE
	.align		4
.L_447:
        /*00e8*/ 	.byte	0x03, 0x19
        /*00ea*/ 	.short	0x0c18


	//----- nvinfo : EIATTR_PARAM_CBANK
	.align		4
        /*00ec*/ 	.byte	0x04, 0x0a
        /*00ee*/ 	.short	(.L_449 - .L_448)
	.align		4
.L_448:
        /*00f0*/ 	.word	index@(.nv.constant0._Z25multi_tensor_apply_kernelI18TensorListMetadataILi4EE11AdamFunctorILi4EfN3c104HalfEEJfffff10adamMode_tfEEvlPViT_T0_DpT1_)
        /*00f4*/ 	.short	0x0210
        /*00f6*/ 	.short	0x0c18


	//----- nvinfo : EIATTR_SW_WAR
	.align		4
.L_449:
        /*00f8*/ 	.byte	0x04, 0x36
        /*00fa*/ 	.short	(.L_451 - .L_450)
.L_450:
        /*00fc*/ 	.word	0x00000008
.L_451:


//--------------------- .nv.info._Z25multi_tensor_apply_kernelI18TensorListMetadataILi4EE11AdamFunctorILi4EffEJfffff10adamMode_tfEEvlPViT_T0_DpT1_ --------------------------
	.section	.nv.info._Z25multi_tensor_apply_kernelI18TensorListMetadataILi4EE11AdamFunctorILi4EffEJfffff10adamMode_tfEEvlPViT_T0_DpT1_,"",@"SHT_CUDA_INFO"
	.sectionflags	@""
	.align	4


	//----- nvinfo : EIATTR_CUDA_API_VERSION
	.align		4
        /*0000*/ 	.byte	0x04, 0x37
        /*0002*/ 	.short	(.L_453 - .L_452)
.L_452:
        /*0004*/ 	.word	0x00000082


	//----- nvinfo : EIATTR_KPARAM_INFO
	.align		4
.L_453:
        /*0008*/ 	.byte	0x04, 0x17
        /*000a*/ 	.short	(.L_455 - .L_454)
.L_454:
        /*000c*/ 	.word	0x00000000
        /*0010*/ 	.short	0x000a
        /*0012*/ 	.short	0x0c14
        /*0014*/ 	.byte	0x00, 0xf0, 0x11, 0x00


	//----- nvinfo : EIATTR_KPARAM_INFO
	.align		4
.L_455:
        /*0018*/ 	.byte	0x04, 0x17
        /*001a*/ 	.short	(.L_457 - .L_456)
.L_456:
        /*001c*/ 	.word	0x00000000
        /*0020*/ 	.short	0x0009
        /*0022*/ 	.short	0x0c10
        /*0024*/ 	.byte	0x00, 0xf0, 0x11, 0x00


	//----- nvinfo : EIATTR_KPARAM_INFO
	.align		4
.L_457:
        /*0028*/ 	.byte	0x04, 0x17
        /*002a*/ 	.short	(.L_459 - .L_458)
.L_458:
        /*002c*/ 	.word	0x00000000
        /*0030*/ 	.short	0x0008
        /*0032*/ 	.short	0x0c0c
        /*0034*/ 	.byte	0x00, 0xf0, 0x11, 0x00


	//----- nvinfo : EIATTR_KPARAM_INFO
	.align		4
.L_459:
        /*0038*/ 	.byte	0x04, 0x17
        /*003a*/ 	.short	(.L_461 - .L_460)
.L_460:
        /*003c*/ 	.word	0x00000000
        /*0040*/ 	.short	0x0007
        /*0042*/ 	.short	0x0c08
        /*0044*/ 	.byte	0x00, 0xf0, 0x11, 0x00


	//----- nvinfo : EIATTR_KPARAM_INFO
	.align		4
.L_461:
        /*0048*/ 	.byte	0x04, 0x17
        /*004a*/ 	.short	(.L_463 - .L_462)
.L_462:
        /*004c*/ 	.word	0x00000000
        /*0050*/ 	.short	0x0006
        /*0052*/ 	.short	0x0c04
        /*0054*/ 	.byte	0x00, 0xf0, 0x11, 0x00


	//----- nvinfo : EIATTR_KPARAM_INFO
	.align		4
.L_463:
        /*0058*/ 	.byte	0x04, 0x17
        /*005a*/ 	.short	(.L_465 - .L_464)
.L_464:
        /*005c*/ 	.word	0x00000000
        /*0060*/ 	.short	0x0005
        /*0062*/ 	.short	0x0c00
        /*0064*/ 	.byte	0x00, 0xf0, 0x11, 0x00


	//----- nvinfo : EIATTR_KPARAM_INFO
	.align		4
.L_465:
        /*0068*/ 	.byte	0x04, 0x17
        /*006a*/ 	.short	(.L_467 - .L_466)
.L_466:
        /*006c*/ 	.word	0x00000000
        /*0070*/ 	.short	0x0004
        /*0072*/ 	.short	0x0bfc
        /*0074*/ 	.byte	0x00, 0xf0, 0x11, 0x00


	//----- nvinfo : EIATTR_KPARAM_INFO
	.align		4
.L_467:
        /*0078*/ 	.byte	0x04, 0x17
        /*007a*/ 	.short	(.L_469 - .L_468)
.L_468:
        /*007c*/ 	.word	0x00000000
        /*0080*/ 	.short	0x0003
        /*0082*/ 	.short	0x0bf8
        /*0084*/ 	.byte	0x00, 0xf0, 0x05, 0x00


	//----- nvinfo : EIATTR_KPARAM_INFO
	.align		4
.L_469:
        /*0088*/ 	.byte	0x04, 0x17
        /*008a*/ 	.short	(.L_471 - .L_470)
.L_470:
        /*008c*/ 	.word	0x00000000
        /*0090*/ 	.short	0x0002
        /*0092*/ 	.short	0x0010
        /*0094*/ 	.byte	0x00, 0xf0, 0xa1, 0x2f


	//----- nvinfo : EIATTR_KPARAM_INFO
	.align		4
.L_471:
        /*0098*/ 	.byte	0x04, 0x17
        /*009a*/ 	.short	(.L_473 - .L_472)
.L_472:
        /*009c*/ 	.word	0x00000000
        /*00a0*/ 	.short	0x0001
        /*00a2*/ 	.short	0x0008
        /*00a4*/ 	.byte	0x00, 0xf0, 0x21, 0x00


	//----- nvinfo : EIATTR_KPARAM_INFO
	.align		4
.L_473:
        /*00a8*/ 	.byte	0x04, 0x17
        /*00aa*/ 	.short	(.L_475 - .L_474)
.L_474:
        /*00ac*/ 	.word	0x00000000
        /*00b0*/ 	.short	0x0000
        /*00b2*/ 	.short	0x0000
        /*00b4*/ 	.byte	0x00, 0xf0, 0x21, 0x00


	//----- nvinfo : EIATTR_SPARSE_MMA_MASK
	.align		4
.L_475:
        /*00b8*/ 	.byte	0x03, 0x50
        /*00ba*/ 	.short	0x0000


	//----- nvinfo : EIATTR_MAXREG_COUNT
	.align		4
        /*00bc*/ 	.byte	0x03, 0x1b
        /*00be*/ 	.short	0x00ff


	//----- nvinfo : EIATTR_MERCURY_ISA_VERSION
	.align		4
        /*00c0*/ 	.byte	0x03, 0x5f
        /*00c2*/ 	.short	0x0101


	//----- nvinfo : EIATTR_EXIT_INSTR_OFFSETS
	.align		4
        /*00c4*/ 	.byte	0x04, 0x1c
        /*00c6*/ 	.short	(.L_477 - .L_476)


	//   ....[0]....
.L_476:
        /*00c8*/ 	.word	0x000001f0


	//   ....[1]....
        /*00cc*/ 	.word	0x00000c60


	//   ....[2]....
        /*00d0*/ 	.word	0x00001650


	//   ....[3]....
        /*00d4*/ 	.word	0x000016a0


	//   ....[4]....
        /*00d8*/ 	.word	0x00001ba0


	//   ....[5]....
        /*00dc*/ 	.word	0x00001fc0


	//----- nvinfo : EIATTR_CRS_STACK_SIZE
	.align		4
.L_477:
        /*00e0*/ 	.byte	0x04, 0x1e
        /*00e2*/ 	.short	(.L_479 - .L_478)
.L_478:
        /*00e4*/ 	.word	0x00000000


	//----- nvinfo : EIATTR_CBANK_PARAM_SIZE
	.align		4
.L_479:
        /*00e8*/ 	.byte	0x03, 0x19
        /*00ea*/ 	.short	0x0c18


	//----- nvinfo : EIATTR_PARAM_CBANK
	.align		4
        /*00ec*/ 	.byte	0x04, 0x0a
        /*00ee*/ 	.short	(.L_481 - .L_480)
	.align		4
.L_480:
        /*00f0*/ 	.word	index@(.nv.constant0._Z25multi_tensor_apply_kernelI18TensorListMetadataILi4EE11AdamFunctorILi4EffEJfffff10adamMode_tfEEvlPViT_T0_DpT1_)
        /*00f4*/ 	.short	0x0210
        /*00f6*/ 	.short	0x0c18


	//----- nvinfo : EIATTR_SW_WAR
	.align		4
.L_481:
        /*00f8*/ 	.byte	0x04, 0x36
        /*00fa*/ 	.short	(.L_483 - .L_482)
.L_482:
        /*00fc*/ 	.word	0x00000008
.L_483:


//--------------------- .nv.info._Z25multi_tensor_apply_kernelI18TensorListMetadataILi5EE11AdamFunctorILi5EfN3c104HalfEEJfffff10adamMode_tfEEvlPViT_T0_DpT1_ --------------------------
	.section	.nv.info._Z25multi_tensor_apply_kernelI18TensorListMetadataILi5EE11AdamFunctorILi5EfN3c104HalfEEJfffff10adamMode_tfEEvlPViT_T0_DpT1_,"",@"SHT_CUDA_INFO"
	.sectionflags	@""
	.align	4


	//----- nvinfo : EIATTR_CUDA_API_VERSION
	.align		4
        /*0000*/ 	.byte	0x04, 0x37
        /*0002*/ 	.short	(.L_485 - .L_484)
.L_484:
        /*0004*/ 	.word	0x00000082


	//----- nvinfo : EIATTR_KPARAM_INFO
	.align		4
.L_485:
        /*0008*/ 	.byte	0x04, 0x17
        /*000a*/ 	.short	(.L_487 - .L_486)
.L_486:
        /*000c*/ 	.word	0x00000000
        /*0010*/ 	.short	0x000a
        /*0012*/ 	.short	0x0c14
        /*0014*/ 	.byte	0x00, 0xf0, 0x11, 0x00


	//----- nvinfo : EIATTR_KPARAM_INFO
	.align		4
.L_487:
        /*0018*/ 	.byte	0x04, 0x17
        /*001a*/ 	.short	(.L_489 - .L_488)
.L_488:
        /*001c*/ 	.word	0x00000000
        /*0020*/ 	.short	0x0009
        /*0022*/ 	.short	0x0c10
        /*0024*/ 	.byte	0x00, 0xf0, 0x11, 0x00


	//----- nvinfo : EIATTR_KPARAM_INFO
	.align		4
.L_489:
        /*0028*/ 	.byte	0x04, 0x17
        /*002a*/ 	.short	(.L_491 - .L_490)
.L_490:
        /*002c*/ 	.word	0x00000000
        /*0030*/ 	.short	0x0008
        /*0032*/ 	.short	0x0c0c
        /*0034*/ 	.byte	0x00, 0xf0, 0x11, 0x00


	//----- nvinfo : EIATTR_KPARAM_INFO
	.align		4
.L_491:
        /*0038*/ 	.byte	0x04, 0x17
        /*003a*/ 	.short	(.L_493 - .L_492)
.L_492:
        /*003c*/ 	.word	0x00000000
        /*0040*/ 	.short	0x0007
        /*0042*/ 	.short	0x0c08
        /*0044*/ 	.byte	0x00, 0xf0, 0x11, 0x00


	//----- nvinfo : EIATTR_KPARAM_INFO
	.align		4
.L_493:
        /*0048*/ 	.byte	0x04, 0x17
        /*004a*/ 	.short	(.L_495 - .L_494)
.L_494:
        /*004c*/ 	.word	0x00000000
        /*0050*/ 	.short	0x0006
        /*0052*/ 	.short	0x0c04
        /*0054*/ 	.byte	0x00, 0xf0, 0x11, 0x00


	//----- nvinfo : EIATTR_KPARAM_INFO
	.align		4
.L_495:
        /*0058*/ 	.byte	0x04, 0x17
        /*005a*/ 	.short	(.L_497 - .L_496)
.L_496:
        /*005c*/ 	.word	0x00000000
        /*0060*/ 	.short	0x0005
        /*0062*/ 	.short	0x0c00
        /*0064*/ 	.byte	0x00, 0xf0, 0x11, 0x00


	//----- nvinfo : EIATTR_KPARAM_INFO
	.align		4
.L_497:
        /*0068*/ 	.byte	0x04, 0x17
        /*006a*/ 	.short	(.L_499 - .L_498)
.L_498:
        /*006c*/ 	.word	0x00000000
        /*0070*/ 	.short	0x0004
        /*0072*/ 	.short	0x0bfc
        /*0074*/ 	.byte	0x00, 0xf0, 0x11, 0x00


	//----- nvinfo : EIATTR_KPARAM_INFO
	.align		4
.L_499:
        /*0078*/ 	.byte	0x04, 0x17
        /*007a*/ 	.short	(.L_501 - .L_500)
.L_500:
        /*007c*/ 	.word	0x00000000
        /*0080*/ 	.short	0x0003
        /*0082*/ 	.short	0x0bf8
        /*0084*/ 	.byte	0x00, 0xf0, 0x05, 0x00


	//----- nvinfo : EIATTR_KPARAM_INFO
	.align		4
.L_501:
        /*0088*/ 	.byte	0x04, 0x17
        /*008a*/ 	.short	(.L_503 - .L_502)
.L_502:
        /*008c*/ 	.word	0x00000000
        /*0090*/ 	.short	0x0002
        /*0092*/ 	.short	0x0010
        /*0094*/ 	.byte	0x00, 0xf0, 0xa1, 0x2f


	//----- nvinfo : EIATTR_KPARAM_INFO
	.align		4
.L_503:
        /*0098*/ 	.byte	0x04, 0x17
        /*009a*/ 	.short	(.L_505 - .L_504)
.L_504:
        /*009c*/ 	.word	0x00000000
        /*00a0*/ 	.short	0x0001
        /*00a2*/ 	.short	0x0008
        /*00a4*/ 	.byte	0x00, 0xf0, 0x21, 0x00


	//----- nvinfo : EIATTR_KPARAM_INFO
	.align		4
.L_505:
        /*00a8*/ 	.byte	0x04, 0x17
        /*00aa*/ 	.short	(.L_507 - .L_506)
.L_506:
        /*00ac*/ 	.word	0x00000000
        /*00b0*/ 	.short	0x0000
        /*00b2*/ 	.short	0x0000
        /*00b4*/ 	.byte	0x00, 0xf0, 0x21, 0x00


	//----- nvinfo : EIATTR_SPARSE_MMA_MASK
	.align		4
.L_507:
        /*00b8*/ 	.byte	0x03, 0x50
        /*00ba*/ 	.short	0x0000


	//----- nvinfo : EIATTR_MAXREG_COUNT
	.align		4
        /*00bc*/ 	.byte	0x03, 0x1b
        /*00be*/ 	.short	0x00ff


	//----- nvinfo : EIATTR_MERCURY_ISA_VERSION
	.align		4
        /*00c0*/ 	.byte	0x03, 0x5f
        /*00c2*/ 	.short	0x0101


	//----- nvinfo : EIATTR_EXIT_INSTR_OFFSETS
	.align		4
        /*00c4*/ 	.byte	0x04, 0x1c
        /*00c6*/ 	.short	(.L_509 - .L_508)


	//   ....[0]....
.L_508:
        /*00c8*/ 	.word	0x00000220


	//   ....[1]....
        /*00cc*/ 	.word	0x00000e90


	//   ....[2]....
        /*00d0*/ 	.word	0x00001a60


	//   ....[3]....
        /*00d4*/ 	.word	0x00001ab0


	//   ....[4]....
        /*00d8*/ 	.word	0x000020f0


	//   ....[5]....
        /*00dc*/ 	.word	0x00002630


	//----- nvinfo : EIATTR_CRS_STACK_SIZE
	.align		4
.L_509:
        /*00e0*/ 	.byte	0x04, 0x1e
        /*00e2*/ 	.short	(.L_511 - .L_510)
.L_510:
        /*00e4*/ 	.word	0x00000000


	//----- nvinfo : EIATTR_CBANK_PARAM_SIZE
	.align		4
.L_511:
        /*00e8*/ 	.byte	0x03, 0x19
        /*00ea*/ 	.short	0x0c18


	//----- nvinfo : EIATTR_PARAM_CBANK
	.align		4
        /*00ec*/ 	.byte	0x04, 0x0a
        /*00ee*/ 	.short	(.L_513 - .L_512)
	.align		4
.L_512:
        /*00f0*/ 	.word	index@(.nv.constant0._Z25multi_tensor_apply_kernelI18TensorListMetadataILi5EE11AdamFunctorILi5EfN3c104HalfEEJfffff10adamMode_tfEEvlPViT_T0_DpT1_)
        /*00f4*/ 	.short	0x0210
        /*00f6*/ 	.short	0x0c18


	//----- nvinfo : EIATTR_SW_WAR
	.align		4
.L_513:
        /*00f8*/ 	.byte	0x04, 0x36
        /*00fa*/ 	.short	(.L_515 - .L_514)
.L_514:
        /*00fc*/ 	.word	0x00000008
.L_515:


//--------------------- .nv.info._Z25multi_tensor_apply_kernelI18TensorListMetadataILi5EE11AdamFunctorILi5EffEJfffff10adamMode_tfEEvlPViT_T0_DpT1_ --------------------------
	.section	.nv.info._Z25multi_tensor_apply_kernelI18TensorListMetadataILi5EE11AdamFunctorILi5EffEJfffff10adamMode_tfEEvlPViT_T0_DpT1_,"",@"SHT_CUDA_INFO"
	.sectionflags	@""
	.align	4


	//----- nvinfo : EIATTR_CUDA_API_VERSION
	.align		4
        /*0000*/ 	.byte	0x04, 0x37
        /*0002*/ 	.short	(.L_517 - .L_516)
.L_516:
        /*0004*/ 	.word	0x00000082


	//----- nvinfo : EIATTR_KPARAM_INFO
	.align		4
.L_517:
        /*0008*/ 	.byte	0x04, 0x17
        /*000a*/ 	.short	(.L_519 - .L_518)
.L_518:
        /*000c*/ 	.word	0x00000000
        /*0010*/ 	.short	0x000a
        /*0012*/ 	.short	0x0c14
        /*0014*/ 	.byte	0x00, 0xf0, 0x11, 0x00


	//----- nvinfo : EIATTR_KPARAM_INFO
	.align		4
.L_519:
        /*0018*/ 	.byte	0x04, 0x17
        /*001a*/ 	.short	(.L_521 - .L_520)
.L_520:
        /*001c*/ 	.word	0x00000000
        /*0020*/ 	.short	0x0009
        /*0022*/ 	.short	0x0c10
        /*0024*/ 	.byte	0x00, 0xf0, 0x11, 0x00


	//----- nvinfo : EIATTR_KPARAM_INFO
	.align		4
.L_521:
        /*0028*/ 	.byte	0x04, 0x17
        /*002a*/ 	.short	(.L_523 - .L_522)
.L_522:
        /*002c*/ 	.word	0x00000000
        /*0030*/ 	.short	0x0008
        /*0032*/ 	.short	0x0c0c
        /*0034*/ 	.byte	0x00, 0xf0, 0x11, 0x00


	//----- nvinfo : EIATTR_KPARAM_INFO
	.align		4
.L_523:
        /*0038*/ 	.byte	0x04, 0x17
        /*003a*/ 	.short	(.L_525 - .L_524)
.L_524:
        /*003c*/ 	.word	0x00000000
        /*0040*/ 	.short	0x0007
        /*0042*/ 	.short	0x0c08
        /*0044*/ 	.byte	0x00, 0xf0, 0x11, 0x00


	//----- nvinfo : EIATTR_KPARAM_INFO
	.align		4
.L_525:
        /*0048*/ 	.byte	0x04, 0x17
        /*004a*/ 	.short	(.L_527 - .L_526)
.L_526:
        /*004c*/ 	.word	0x00000000
        /*0050*/ 	.short	0x0006
        /*0052*/ 	.short	0x0c04
        /*0054*/ 	.byte	0x00, 0xf0, 0x11, 0x00


	//----- nvinfo : EIATTR_KPARAM_INFO
	.align		4
.L_527:
        /*0058*/ 	.byte	0x04, 0x17
        /*005a*/ 	.short	(.L_529 - .L_528)
.L_528:
        /*005c*/ 	.word	0x00000000
        /*0060*/ 	.short	0x0005
        /*0062*/ 	.short	0x0c00
        /*0064*/ 	.byte	0x00, 0xf0, 0x11, 0x00


	//----- nvinfo : EIATTR_KPARAM_INFO
	.align		4
.L_529:
        /*0068*/ 	.byte	0x04, 0x17
        /*006a*/ 	.short	(.L_531 - .L_530)
.L_530:
        /*006c*/ 	.word	0x00000000
        /*0070*/ 	.short	0x0004
        /*0072*/ 	.short	0x0bfc
        /*0074*/ 	.byte	0x00, 0xf0, 0x11, 0x00


	//----- nvinfo : EIATTR_KPARAM_INFO
	.align		4
.L_531:
        /*0078*/ 	.byte	0x04, 0x17
        /*007a*/ 	.short	(.L_533 - .L_532)
.L_532:
        /*007c*/ 	.word	0x00000000
        /*0080*/ 	.short	0x0003
        /*0082*/ 	.short	0x0bf8
        /*0084*/ 	.byte	0x00, 0xf0, 0x05, 0x00


	//----- nvinfo : EIATTR_KPARAM_INFO
	.align		4
.L_533:
        /*0088*/ 	.byte	0x04, 0x17
        /*008a*/ 	.short	(.L_535 - .L_534)
.L_534:
        /*008c*/ 	.word	0x00000000
        /*0090*/ 	.short	0x0002
        /*0092*/ 	.short	0x0010
        /*0094*/ 	.byte	0x00, 0xf0, 0xa1, 0x2f


	//----- nvinfo : EIATTR_KPARAM_INFO
	.align		4
.L_535:
        /*0098*/ 	.byte	0x04, 0x17
        /*009a*/ 	.short	(.L_537 - .L_536)
.L_536:
        /*009c*/ 	.word	0x00000000
        /*00a0*/ 	.short	0x0001
        /*00a2*/ 	.short	0x0008
        /*00a4*/ 	.byte	0x00, 0xf0, 0x21, 0x00


	//----- nvinfo : EIATTR_KPARAM_INFO
	.align		4
.L_537:
        /*00a8*/ 	.byte	0x04, 0x17
        /*00aa*/ 	.short	(.L_539 - .L_538)
.L_538:
        /*00ac*/ 	.word	0x00000000
        /*00b0*/ 	.short	0x0000
        /*00b2*/ 	.short	0x0000
        /*00b4*/ 	.byte	0x00, 0xf0, 0x21, 0x00


	//----- nvinfo : EIATTR_SPARSE_MMA_MASK
	.align		4
.L_539:
        /*00b8*/ 	.byte	0x03, 0x50
        /*00ba*/ 	.short	0x0000


	//----- nvinfo : EIATTR_MAXREG_COUNT
	.align		4
        /*00bc*/ 	.byte	0x03, 0x1b
        /*00be*/ 	.short	0x00ff


	//----- nvinfo : EIATTR_MERCURY_ISA_VERSION
	.align		4
        /*00c0*/ 	.byte	0x03, 0x5f
        /*00c2*/ 	.short	0x0101


	//----- nvinfo : EIATTR_EXIT_INSTR_OFFSETS
	.align		4
        /*00c4*/ 	.byte	0x04, 0x1c
        /*00c6*/ 	.short	(.L_541 - .L_540)


	//   ....[0]....
.L_540:
        /*00c8*/ 	.word	0x00000220


	//   ....[1]....
        /*00cc*/ 	.word	0x00000dc0


	//   ....[2]....
        /*00d0*/ 	.word	0x000018e0


	//   ....[3]....
        /*00d4*/ 	.word	0x00001930


	//   ....[4]....
        /*00d8*/ 	.word	0x00001e50


	//   ....[5]....
        /*00dc*/ 	.word	0x00002290


	//----- nvinfo : EIATTR_CRS_STACK_SIZE
	.align		4
.L_541:
        /*00e0*/ 	.byte	0x04, 0x1e
        /*00e2*/ 	.short	(.L_543 - .L_542)
.L_542:
        /*00e4*/ 	.word	0x00000000


	//----- nvinfo : EIATTR_CBANK_PARAM_SIZE
	.align		4
.L_543:
        /*00e8*/ 	.byte	0x03, 0x19
        /*00ea*/ 	.short	0x0c18


	//----- nvinfo : EIATTR_PARAM_CBANK
	.align		4
        /*00ec*/ 	.byte	0x04, 0x0a
        /*00ee*/ 	.short	(.L_545 - .L_544)
	.align		4
.L_544:
        /*00f0*/ 	.word	index@(.nv.constant0._Z25multi_tensor_apply_kernelI18TensorListMetadataILi5EE11AdamFunctorILi5EffEJfffff10adamMode_tfEEvlPViT_T0_DpT1_)
        /*00f4*/ 	.short	0x0210
        /*00f6*/ 	.short	0x0c18


	//----- nvinfo : EIATTR_SW_WAR
	.align		4
.L_545:
        /*00f8*/ 	.byte	0x04, 0x36
        /*00fa*/ 	.short	(.L_547 - .L_546)
.L_546:
        /*00fc*/ 	.word	0x00000008
.L_547:


//--------------------- .nv.info._Z27maybe_adam_undo_cuda_kernelIddEvPViPT_S3_S3_PKT0_fffffm10adamMode_tf --------------------------
	.section	.nv.info._Z27maybe_adam_undo_cuda_kernelIddEvPViPT_S3_S3_PKT0_fffffm10adamMode_tf,"",@"SHT_CUDA_INFO"
	.sectionflags	@""
	.align	4


	//----- nvinfo : EIATTR_CUDA_API_VERSION
	.align		4
        /*0000*/ 	.byte	0x04, 0x37
        /*0002*/ 	.short	(.L_549 - .L_548)
.L_548:
        /*0004*/ 	.word	0x00000082


	//----- nvinfo : EIATTR_KPARAM_INFO
	.align		4
.L_549:
        /*0008*/ 	.byte	0x04, 0x17
        /*000a*/ 	.short	(.L_551 - .L_550)
.L_550:
        /*000c*/ 	.word	0x00000000
        /*0010*/ 	.short	0x000c
        /*0012*/ 	.short	0x004c
        /*0014*/ 	.byte	0x00, 0xf0, 0x11, 0x00


	//----- nvinfo : EIATTR_KPARAM_INFO
	.align		4
.L_551:
        /*0018*/ 	.byte	0x04, 0x17
        /*001a*/ 	.short	(.L_553 - .L_552)
.L_552:
        /*001c*/ 	.word	0x00000000
        /*0020*/ 	.short	0x000b
        /*0022*/ 	.short	0x0048
        /*0024*/ 	.byte	0x00, 0xf0, 0x11, 0x00


	//----- nvinfo : EIATTR_KPARAM_INFO
	.align		4
.L_553:
        /*0028*/ 	.byte	0x04, 0x17
        /*002a*/ 	.short	(.L_555 - .L_554)
.L_554:
        /*002c*/ 	.word	0x00000000
        /*0030*/ 	.short	0x000a
        /*0032*/ 	.short	0x0040
        /*0034*/ 	.byte	0x00, 0xf0, 0x21, 0x00


	//----- nvinfo : EIATTR_KPARAM_INFO
	.align		4
.L_555:
        /*0038*/ 	.byte	0x04, 0x17
        /*003a*/ 	.short	(.L_557 - .L_556)
.L_556:
        /*003c*/ 	.word	0x00000000
        /*0040*/ 	.short	0x0009
        /*0042*/ 	.short	0x0038
        /*0044*/ 	.byte	0x00, 0xf0, 0x11, 0x00


	//----- nvinfo : EIATTR_KPARAM_INFO
	.align		4
.L_557:
        /*0048*/ 	.byte	0x04, 0x17
        /*004a*/ 	.short	(.L_559 - .L_558)
.L_558:
        /*004c*/ 	.word	0x00000000
        /*0050*/ 	.short	0x0008
        /*0052*/ 	.short	0x0034
        /*0054*/ 	.byte	0x00, 0xf0, 0x11, 0x00


	//----- nvinfo : EIATTR_KPARAM_INFO
	.align		4
.L_559:
        /*0058*/ 	.byte	0x04, 0x17
        /*005a*/ 	.short	(.L_561 - .L_560)
.L_560:
        /*005c*/ 	.word	0x00000000
        /*0060*/ 	.short	0x0007
        /*0062*/ 	.short	0x0030
        /*0064*/ 	.byte	0x00, 0xf0, 0x11, 0x00


	//----- nvinfo : EIATTR_KPARAM_INFO
	.align		4
.L_561:
        /*0068*/ 	.byte	0x04, 0x17
        /*006a*/ 	.short	(.L_563 - .L_562)
.L_562:
        /*006c*/ 	.word	0x00000000
        /*0070*/ 	.short	0x0006
        /*0072*/ 	.short	0x002c
        /*0074*/ 	.byte	0x00, 0xf0, 0x11, 0x00


	//----- nvinfo : EIATTR_KPARAM_INFO
	.align		4
.L_563:
        /*0078*/ 	.byte	0x04, 0x17
        /*007a*/ 	.short	(.L_565 - .L_564)
.L_564:
        /*007c*/ 	.word	0x00000000
        /*0080*/ 	.short	0x0005
        /*0082*/ 	.short	0x0028
        /*0084*/ 	.byte	0x00, 0xf0, 0x11, 0x00


	//----- nvinfo : EIATTR_KPARAM_INFO
	.align		4
.L_565:
        /*0088*/ 	.byte	0x04, 0x17
        /*008a*/ 	.short	(.L_567 - .L_566)
.L_566:
        /*008c*/ 	.word	0x00000000
        /*0090*/ 	.short	0x0004
        /*0092*/ 	.short	0x0020
        /*0094*/ 	.byte	0x00, 0xf0, 0x21, 0x00


	//----- nvinfo : EIATTR_KPARAM_INFO
	.align		4
.L_567:
        /*0098*/ 	.byte	0x04, 0x17
        /*009a*/ 	.short	(.L_569 - .L_568)
.L_568:
        /*009c*/ 	.word	0x00000000
        /*00a0*/ 	.short	0x0003
        /*00a2*/ 	.short	0x0018
        /*00a4*/ 	.byte	0x00, 0xf0, 0x21, 0x00


	//----- nvinfo : EIATTR_KPARAM_INFO
	.align		4
.L_569:
        /*00a8*/ 	.byte	0x04, 0x17
        /*00aa*/ 	.short	(.L_571 - .L_570)
.L_570:
        /*00ac*/ 	.word	0x00000000
        /*00b0*/ 	.short	0x0002
        /*00b2*/ 	.short	0x0010
        /*00b4*/ 	.byte	0x00, 0xf0, 0x21, 0x00


	//----- nvinfo : EIATTR_KPARAM_INFO
	.align		4
.L_571:
        /*00b8*/ 	.byte	0x04, 0x17
        /*00ba*/ 	.short	(.L_573 - .L_572)
.L_572:
        /*00bc*/ 	.word	0x00000000
        /*00c0*/ 	.short	0x0001
        /*00c2*/ 	.short	0x0008
        /*00c4*/ 	.byte	0x00, 0xf0, 0x21, 0x00


	//----- nvinfo : EIATTR_KPARAM_INFO
	.align		4
.L_573:
        /*00c8*/ 	.byte	0x04, 0x17
        /*00ca*/ 	.short	(.L_575 - .L_574)
.L_574:
        /*00cc*/ 	.word	0x00000000
        /*00d0*/ 	.short	0x0000
        /*00d2*/ 	.short	0x0000
        /*00d4*/ 	.byte	0x00, 0xf0, 0x21, 0x00


	//----- nvinfo : EIATTR_SPARSE_MMA_MASK
	.align		4
.L_575:
        /*00d8*/ 	.byte	0x03, 0x50
        /*00da*/ 	.short	0x0000


	//----- nvinfo : EIATTR_MAXREG_COUNT
	.align		4
        /*00dc*/ 	.byte	0x03, 0x1b
        /*00de*/ 	.short	0x00ff


	//----- nvinfo : EIATTR_MERCURY_ISA_VERSION
	.align		4
        /*00e0*/ 	.byte	0x03, 0x5f
        /*00e2*/ 	.short	0x0101


	//----- nvinfo : EIATTR_EXIT_INSTR_OFFSETS
	.align		4
        /*00e4*/ 	.byte	0x04, 0x1c
        /*00e6*/ 	.short	(.L_577 - .L_576)


	//   ....[0]....
.L_576:
        /*00e8*/ 	.word	0x00000090


	//   ....[1]....
        /*00ec*/ 	.word	0x000000d0


	//   ....[2]....
        /*00f0*/ 	.word	0x00001880


	//----- nvinfo : EIATTR_CRS_STACK_SIZE
	.align		4
.L_577:
        /*00f4*/ 	.byte	0x04, 0x1e
        /*00f6*/ 	.short	(.L_579 - .L_578)
.L_578:
        /*00f8*/ 	.word	0x00000000


	//----- nvinfo : EIATTR_CBANK_PARAM_SIZE
	.align		4
.L_579:
        /*00fc*/ 	.byte	0x03, 0x19
        /*00fe*/ 	.short	0x0050


	//----- nvinfo : EIATTR_PARAM_CBANK
	.align		4
        /*0100*/ 	.byte	0x04, 0x0a
        /*0102*/ 	.short	(.L_581 - .L_580)
	.align		4
.L_580:
        /*0104*/ 	.word	index@(.nv.constant0._Z27maybe_adam_undo_cuda_kernelIddEvPViPT_S3_S3_PKT0_fffffm10adamMode_tf)
        /*0108*/ 	.short	0x0210
        /*010a*/ 	.short	0x0050


	//----- nvinfo : EIATTR_SW_WAR
	.align		4
.L_581:
        /*010c*/ 	.byte	0x04, 0x36
        /*010e*/ 	.short	(.L_583 - .L_582)
.L_582:
        /*0110*/ 	.word	0x00000008
.L_583:


//--------------------- .nv.info._Z27maybe_adam_undo_cuda_kernelIfN3c104HalfEEvPViPT_S5_S5_PKT0_fffffm10adamMode_tf --------------------------
	.section	.nv.info._Z27maybe_adam_undo_cuda_kernelIfN3c104HalfEEvPViPT_S5_S5_PKT0_fffffm10adamMode_tf,"",@"SHT_CUDA_INFO"
	.sectionflags	@""
	.align	4


	//----- nvinfo : EIATTR_CUDA_API_VERSION
	.align		4
        /*0000*/ 	.byte	0x04, 0x37
        /*0002*/ 	.short	(.L_585 - .L_584)
.L_584:
        /*0004*/ 	.word	0x00000082


	//----- nvinfo : EIATTR_KPARAM_INFO
	.align		4
.L_585:
        /*0008*/ 	.byte	0x04, 0x17
        /*000a*/ 	.short	(.L_587 - .L_586)
.L_586:
        /*000c*/ 	.word	0x00000000
        /*0010*/ 	.short	0x000c
        /*0012*/ 	.short	0x004c
        /*0014*/ 	.byte	0x00, 0xf0, 0x11, 0x00


	//----- nvinfo : EIATTR_KPARAM_INFO
	.align		4
.L_587:
        /*0018*/ 	.byte	0x04, 0x17
        /*001a*/ 	.short	(.L_589 - .L_588)
.L_588:
        /*001c*/ 	.word	0x00000000
        /*0020*/ 	.short	0x000b
        /*0022*/ 	.short	0x0048
        /*0024*/ 	.byte	0x00, 0xf0, 0x11, 0x00


	//----- nvinfo : EIATTR_KPARAM_INFO
	.align		4
.L_589:
        /*0028*/ 	.byte	0x04, 0x17
        /*002a*/ 	.short	(.L_591 - .L_590)
.L_590:
        /*002c*/ 	.word	0x00000000
        /*0030*/ 	.short	0x000a
        /*0032*/ 	.short	0x0040
        /*0034*/ 	.byte	0x00, 0xf0, 0x21, 0x00


	//----- nvinfo : EIATTR_KPARAM_INFO
	.align		4
.L_591:
        /*0038*/ 	.byte	0x04, 0x17
        /*003a*/ 	.short	(.L_593 - .L_592)
.L_592:
        /*003c*/ 	.word	0x00000000
        /*0040*/ 	.short	0x0009
        /*0042*/ 	.short	0x0038
        /*0044*/ 	.byte	0x00, 0xf0, 0x11, 0x00


	//----- nvinfo : EIATTR_KPARAM_INFO
	.align		4
.L_593:
        /*0048*/ 	.byte	0x04, 0x17
        /*004a*/ 	.short	(.L_595 - .L_594)
.L_594:
        /*004c*/ 	.word	0x00000000
        /*0050*/ 	.short	0x0008
        /*0052*/ 	.short	0x0034
        /*0054*/ 	.byte	0x00, 0xf0, 0x11, 0x00


	//----- nvinfo : EIATTR_KPARAM_INFO
	.align		4
.L_595:
        /*0058*/ 	.byte	0x04, 0x17
        /*005a*/ 	.short	(.L_597 - .L_596)
.L_596:
        /*005c*/ 	.word	0x00000000
        /*0060*/ 	.short	0x0007
        /*0062*/ 	.short	0x0030
        /*0064*/ 	.byte	0x00, 0xf0, 0x11, 0x00


	//----- nvinfo : EIATTR_KPARAM_INFO
	.align		4
.L_597:
        /*0068*/ 	.byte	0x04, 0x17
        /*006a*/ 	.short	(.L_599 - .L_598)
.L_598:
        /*006c*/ 	.word	0x00000000
        /*0070*/ 	.short	0x0006
        /*0072*/ 	.short	0x002c
        /*0074*/ 	.byte	0x00, 0xf0, 0x11, 0x00


	//----- nvinfo : EIATTR_KPARAM_INFO
	.align		4
.L_599:
        /*0078*/ 	.byte	0x04, 0x17
        /*007a*/ 	.short	(.L_601 - .L_600)
.L_600:
        /*007c*/ 	.word	0x00000000
        /*0080*/ 	.short	0x0005
        /*0082*/ 	.short	0x0028
        /*0084*/ 	.byte	0x00, 0xf0, 0x11, 0x00


	//----- nvinfo : EIATTR_KPARAM_INFO
	.align		4
.L_601:
        /*0088*/ 	.byte	0x04, 0x17
        /*008a*/ 	.short	(.L_603 - .L_602)
.L_602:
        /*008c*/ 	.word	0x00000000
        /*0090*/ 	.short	0x0004
        /*0092*/ 	.short	0x0020
        /*0094*/ 	.byte	0x00, 0xf0, 0x21, 0x00


	//----- nvinfo : EIATTR_KPARAM_INFO
	.align		4
.L_603:
        /*0098*/ 	.byte	0x04, 0x17
        /*009a*/ 	.short	(.L_605 - .L_604)
.L_604:
        /*009c*/ 	.word	0x00000000
        /*00a0*/ 	.short	0x0003
        /*00a2*/ 	.short	0x0018
        /*00a4*/ 	.byte	0x00, 0xf0, 0x21, 0x00


	//----- nvinfo : EIATTR_KPARAM_INFO
	.align		4
.L_605:
        /*00a8*/ 	.byte	0x04, 0x17
        /*00aa*/ 	.short	(.L_607 - .L_606)
.L_606:
        /*00ac*/ 	.word	0x00000000
        /*00b0*/ 	.short	0x0002
        /*00b2*/ 	.short	0x0010
        /*00b4*/ 	.byte	0x00, 0xf0, 0x21, 0x00


	//----- nvinfo : EIATTR_KPARAM_INFO
	.align		4
.L_607:
        /*00b8*/ 	.byte	0x04, 0x17
        /*00ba*/ 	.short	(.L_609 - .L_608)
.L_608:
        /*00bc*/ 	.word	0x00000000
        /*00c0*/ 	.short	0x0001
        /*00c2*/ 	.short	0x0008
        /*00c4*/ 	.byte	0x00, 0xf0, 0x21, 0x00


	//----- nvinfo : EIATTR_KPARAM_INFO
	.align		4
.L_609:
        /*00c8*/ 	.byte	0x04, 0x17
        /*00ca*/ 	.short	(.L_611 - .L_610)
.L_610:
        /*00cc*/ 	.word	0x00000000
        /*00d0*/ 	.short	0x0000
        /*00d2*/ 	.short	0x0000
        /*00d4*/ 	.byte	0x00, 0xf0, 0x21, 0x00


	//----- nvinfo : EIATTR_SPARSE_MMA_MASK
	.align		4
.L_611:
        /*00d8*/ 	.byte	0x03, 0x50
        /*00da*/ 	.short	0x0000


	//----- nvinfo : EIATTR_MAXREG_COUNT
	.align		4
        /*00dc*/ 	.byte	0x03, 0x1b
        /*00de*/ 	.short	0x00ff


	//----- nvinfo : EIATTR_MERCURY_ISA_VERSION
	.align		4
        /*00e0*/ 	.byte	0x03, 0x5f
        /*00e2*/ 	.short	0x0101


	//----- nvinfo : EIATTR_EXIT_INSTR_OFFSETS
	.align		4
        /*00e4*/ 	.byte	0x04, 0x1c
        /*00e6*/ 	.short	(.L_613 - .L_612)


	//   ....[0]....
.L_612:
        /*00e8*/ 	.word	0x00000090


	//   ....[1]....
        /*00ec*/ 	.word	0x000000d0


	//   ....[2]....
        /*00f0*/ 	.word	0x000005d0


	//   ....[3]....
        /*00f4*/ 	.word	0x00000980


	//----- nvinfo : EIATTR_CRS_STACK_SIZE
	.align		4
.L_613:
        /*00f8*/ 	.byte	0x04, 0x1e
        /*00fa*/ 	.short	(.L_615 - .L_614)
.L_614:
        /*00fc*/ 	.word	0x00000000


	//----- nvinfo : EIATTR_CBANK_PARAM_SIZE
	.align		4
.L_615:
        /*0100*/ 	.byte	0x03, 0x19
        /*0102*/ 	.short	0x0050


	//----- nvinfo : EIATTR_PARAM_CBANK
	.align		4
        /*0104*/ 	.byte	0x04, 0x0a
        /*0106*/ 	.short	(.L_617 - .L_616)
	.align		4
.L_616:
        /*0108*/ 	.word	index@(.nv.constant0._Z27maybe_adam_undo_cuda_kernelIfN3c104HalfEEvPViPT_S5_S5_PKT0_fffffm10adamMode_tf)
        /*010c*/ 	.short	0x0210
        /*010e*/ 	.short	0x0050


	//----- nvinfo : EIATTR_SW_WAR
	.align		4
.L_617:
        /*0110*/ 	.byte	0x04, 0x36
        /*0112*/ 	.short	(.L_619 - .L_618)
.L_618:
        /*0114*/ 	.word	0x00000008
.L_619:


//--------------------- .nv.info._Z27maybe_adam_undo_cuda_kernelIffEvPViPT_S3_S3_PKT0_fffffm10adamMode_tf --------------------------
	.section	.nv.info._Z27maybe_adam_undo_cuda_kernelIffEvPViPT_S3_S3_PKT0_fffffm10adamMode_tf,"",@"SHT_CUDA_INFO"
	.sectionflags	@""
	.align	4


	//----- nvinfo : EIATTR_CUDA_API_VERSION
	.align		4
        /*0000*/ 	.byte	0x04, 0x37
        /*0002*/ 	.short	(.L_621 - .L_620)
.L_620:
        /*0004*/ 	.word	0x00000082


	//----- nvinfo : EIATTR_KPARAM_INFO
	.align		4
.L_621:
        /*0008*/ 	.byte	0x04, 0x17
        /*000a*/ 	.short	(.L_623 - .L_622)
.L_622:
        /*000c*/ 	.word	0x00000000
        /*0010*/ 	.short	0x000c
        /*0012*/ 	.short	0x004c
        /*0014*/ 	.byte	0x00, 0xf0, 0x11, 0x00


	//----- nvinfo : EIATTR_KPARAM_INFO
	.align		4
.L_623:
        /*0018*/ 	.byte	0x04, 0x17
        /*001a*/ 	.short	(.L_625 - .L_624)
.L_624:
        /*001c*/ 	.word	0x00000000
        /*0020*/ 	.short	0x000b
        /*0022*/ 	.short	0x0048
        /*0024*/ 	.byte	0x00, 0xf0, 0x11, 0x00


	//----- nvinfo : EIATTR_KPARAM_INFO
	.align		4
.L_625:
        /*0028*/ 	.byte	0x04, 0x17
        /*002a*/ 	.short	(.L_627 - .L_626)
.L_626:
        /*002c*/ 	.word	0x00000000
        /*0030*/ 	.short	0x000a
        /*0032*/ 	.short	0x0040
        /*0034*/ 	.byte	0x00, 0xf0, 0x21, 0x00


	//----- nvinfo : EIATTR_KPARAM_INFO
	.align		4
.L_627:
        /*0038*/ 	.byte	0x04, 0x17
        /*003a*/ 	.short	(.L_629 - .L_628)
.L_628:
        /*003c*/ 	.word	0x00000000
        /*0040*/ 	.short	0x0009
        /*0042*/ 	.short	0x0038
        /*0044*/ 	.byte	0x00, 0xf0, 0x11, 0x00


	//----- nvinfo : EIATTR_KPARAM_INFO
	.align		4
.L_629:
        /*0048*/ 	.byte	0x04, 0x17
        /*004a*/ 	.short	(.L_631 - .L_630)
.L_630:
        /*004c*/ 	.word	0x00000000
        /*0050*/ 	.short	0x0008
        /*0052*/ 	.short	0x0034
        /*0054*/ 	.byte	0x00, 0xf0, 0x11, 0x00


	//----- nvinfo : EIATTR_KPARAM_INFO
	.align		4
.L_631:
        /*0058*/ 	.byte	0x04, 0x17
        /*005a*/ 	.short	(.L_633 - .L_632)
.L_632:
        /*005c*/ 	.word	0x00000000
        /*0060*/ 	.short	0x0007
        /*0062*/ 	.short	0x0030
        /*0064*/ 	.byte	0x00, 0xf0, 0x11, 0x00


	//----- nvinfo : EIATTR_KPARAM_INFO
	.align		4
.L_633:
        /*0068*/ 	.byte	0x04, 0x17
        /*006a*/ 	.short	(.L_635 - .L_634)
.L_634:
        /*006c*/ 	.word	0x00000000
        /*0070*/ 	.short	0x0006
        /*0072*/ 	.short	0x002c
        /*0074*/ 	.byte	0x00, 0xf0, 0x11, 0x00


	//----- nvinfo : EIATTR_KPARAM_INFO
	.align		4
.L_635:
        /*0078*/ 	.byte	0x04, 0x17
        /*007a*/ 	.short	(.L_637 - .L_636)
.L_636:
        /*007c*/ 	.word	0x00000000
        /*0080*/ 	.short	0x0005
        /*0082*/ 	.short	0x0028
        /*0084*/ 	.byte	0x00, 0xf0, 0x11, 0x00


	//----- nvinfo : EIATTR_KPARAM_INFO
	.align		4
.L_637:
        /*0088*/ 	.byte	0x04, 0x17
        /*008a*/ 	.short	(.L_639 - .L_638)
.L_638:
        /*008c*/ 	.word	0x00000000
        /*0090*/ 	.short	0x0004
        /*0092*/ 	.short	0x0020
        /*0094*/ 	.byte	0x00, 0xf0, 0x21, 0x00


	//----- nvinfo : EIATTR_KPARAM_INFO
	.align		4
.L_639:
        /*0098*/ 	.byte	0x04, 0x17
        /*009a*/ 	.short	(.L_641 - .L_640)
.L_640:
        /*009c*/ 	.word	0x00000000
        /*00a0*/ 	.short	0x0003
        /*00a2*/ 	.short	0x0018
        /*00a4*/ 	.byte	0x00, 0xf0, 0x21, 0x00


	//----- nvinfo : EIATTR_KPARAM_INFO
	.align		4
.L_641:
        /*00a8*/ 	.byte	0x04, 0x17
        /*00aa*/ 	.short	(.L_643 - .L_642)
.L_642:
        /*00ac*/ 	.word	0x00000000
        /*00b0*/ 	.short	0x0002
        /*00b2*/ 	.short	0x0010
        /*00b4*/ 	.byte	0x00, 0xf0, 0x21, 0x00


	//----- nvinfo : EIATTR_KPARAM_INFO
	.align		4
.L_643:
        /*00b8*/ 	.byte	0x04, 0x17
        /*00ba*/ 	.short	(.L_645 - .L_644)
.L_644:
        /*00bc*/ 	.word	0x00000000
        /*00c0*/ 	.short	0x0001
        /*00c2*/ 	.short	0x0008
        /*00c4*/ 	.byte	0x00, 0xf0, 0x21, 0x00


	//----- nvinfo : EIATTR_KPARAM_INFO
	.align		4
.L_645:
        /*00c8*/ 	.byte	0x04, 0x17
        /*00ca*/ 	.short	(.L_647 - .L_646)
.L_646:
        /*00cc*/ 	.word	0x00000000
        /*00d0*/ 	.short	0x0000
        /*00d2*/ 	.short	0x0000
        /*00d4*/ 	.byte	0x00, 0xf0, 0x21, 0x00


	//----- nvinfo : EIATTR_SPARSE_MMA_MASK
	.align		4
.L_647:
        /*00d8*/ 	.byte	0x03, 0x50
        /*00da*/ 	.short	0x0000


	//----- nvinfo : EIATTR_MAXREG_COUNT
	.align		4
        /*00dc*/ 	.byte	0x03, 0x1b
        /*00de*/ 	.short	0x00ff


	//----- nvinfo : EIATTR_MERCURY_ISA_VERSION
	.align		4
        /*00e0*/ 	.byte	0x03, 0x5f
        /*00e2*/ 	.short	0x0101


	//----- nvinfo : EIATTR_EXIT_INSTR_OFFSETS
	.align		4
        /*00e4*/ 	.byte	0x04, 0x1c
        /*00e6*/ 	.short	(.L_649 - .L_648)


	//   ....[0]....
.L_648:
        /*00e8*/ 	.word	0x00000090


	//   ....[1]....
        /*00ec*/ 	.word	0x000000d0


	//   ....[2]....
        /*00f0*/ 	.word	0x000005c0


	//   ....[3]....
        /*00f4*/ 	.word	0x00000960


	//----- nvinfo : EIATTR_CRS_STACK_SIZE
	.align		4
.L_649:
        /*00f8*/ 	.byte	0x04, 0x1e
        /*00fa*/ 	.short	(.L_651 - .L_650)
.L_650:
        /*00fc*/ 	.word	0x00000000


	//----- nvinfo : EIATTR_CBANK_PARAM_SIZE
	.align		4
.L_651:
        /*0100*/ 	.byte	0x03, 0x19
        /*0102*/ 	.short	0x0050


	//----- nvinfo : EIATTR_PARAM_CBANK
	.align		4
        /*0104*/ 	.byte	0x04, 0x0a
        /*0106*/ 	.short	(.L_653 - .L_652)
	.align		4
.L_652:
        /*0108*/ 	.word	index@(.nv.constant0._Z27maybe_adam_undo_cuda_kernelIffEvPViPT_S3_S3_PKT0_fffffm10adamMode_tf)
        /*010c*/ 	.short	0x0210
        /*010e*/ 	.short	0x0050


	//----- nvinfo : EIATTR_SW_WAR
	.align		4
.L_653:
        /*0110*/ 	.byte	0x04, 0x36
        /*0112*/ 	.short	(.L_655 - .L_654)
.L_654:
        /*0114*/ 	.word	0x00000008
.L_655:


//--------------------- .nv.info._Z27reversible_adam_cuda_kernelIdddEvPT_PT1_S1_S1_PKT0_fffffm10adamMode_tf --------------------------
	.section	.nv.info._Z27reversible_adam_cuda_kernelIdddEvPT_PT1_S1_S1_PKT0_fffffm10adamMode_tf,"",@"SHT_CUDA_INFO"
	.sectionflags	@""
	.align	4


	//----- nvinfo : EIATTR_CUDA_API_VERSION
	.align		4
        /*0000*/ 	.byte	0x04, 0x37
        /*0002*/ 	.short	(.L_657 - .L_656)
.L_656:
        /*0004*/ 	.word	0x00000082


	//----- nvinfo : EIATTR_KPARAM_INFO
	.align		4
.L_657:
        /*0008*/ 	.byte	0x04, 0x17
        /*000a*/ 	.short	(.L_659 - .L_658)
.L_658:
        /*000c*/ 	.word	0x00000000
        /*0010*/ 	.short	0x000c
        /*0012*/ 	.short	0x004c
        /*0014*/ 	.byte	0x00, 0xf0, 0x11, 0x00


	//----- nvinfo : EIATTR_KPARAM_INFO
	.align		4
.L_659:
        /*0018*/ 	.byte	0x04, 0x17
        /*001a*/ 	.short	(.L_661 - .L_660)
.L_660:
        /*001c*/ 	.word	0x00000000
        /*0020*/ 	.short	0x000b
        /*0022*/ 	.short	0x0048
        /*0024*/ 	.byte	0x00, 0xf0, 0x11, 0x00


	//----- nvinfo : EIATTR_KPARAM_INFO
	.align		4
.L_661:
        /*0028*/ 	.byte	0x04, 0x17
        /*002a*/ 	.short	(.L_663 - .L_662)
.L_662:
        /*002c*/ 	.word	0x00000000
        /*0030*/ 	.short	0x000a
        /*0032*/ 	.short	0x0040
        /*0034*/ 	.byte	0x00, 0xf0, 0x21, 0x00


	//----- nvinfo : EIATTR_KPARAM_INFO
	.align		4
.L_663:
        /*0038*/ 	.byte	0x04, 0x17
        /*003a*/ 	.short	(.L_665 - .L_664)
.L_664:
        /*003c*/ 	.word	0x00000000
        /*0040*/ 	.short	0x0009
        /*0042*/ 	.short	0x0038
        /*0044*/ 	.byte	0x00, 0xf0, 0x11, 0x00


	//----- nvinfo : EIATTR_KPARAM_INFO
	.align		4
.L_665:
        /*0048*/ 	.byte	0x04, 0x17
        /*004a*/ 	.short	(.L_667 - .L_666)
.L_666:
        /*004c*/ 	.word	0x00000000
        /*0050*/ 	.short	0x0008
        /*0052*/ 	.short	0x0034
        /*0054*/ 	.byte	0x00, 0xf0, 0x11, 0x00


	//----- nvinfo : EIATTR_KPARAM_INFO
	.align		4
.L_667:
        /*0058*/ 	.byte	0x04, 0x17
        /*005a*/ 	.short	(.L_669 - .L_668)
.L_668:
        /*005c*/ 	.word	0x00000000
        /*0060*/ 	.short	0x0007
        /*0062*/ 	.short	0x0030
        /*0064*/ 	.byte	0x00, 0xf0, 0x11, 0x00


	//----- nvinfo : EIATTR_KPARAM_INFO
	.align		4
.L_669:
        /*0068*/ 	.byte	0x04, 0x17
        /*006a*/ 	.short	(.L_671 - .L_670)
.L_670:
        /*006c*/ 	.word	0x00000000
        /*0070*/ 	.short	0x0006
        /*0072*/ 	.short	0x002c
        /*0074*/ 	.byte	0x00, 0xf0, 0x11, 0x00


	//----- nvinfo : EIATTR_KPARAM_INFO
	.align		4
.L_671:
        /*0078*/ 	.byte	0x04, 0x17
        /*007a*/ 	.short	(.L_673 - .L_672)
.L_672:
        /*007c*/ 	.word	0x00000000
        /*0080*/ 	.short	0x0005
        /*0082*/ 	.short	0x0028
        /*0084*/ 	.byte	0x00, 0xf0, 0x11, 0x00


	//----- nvinfo : EIATTR_KPARAM_INFO
	.align		4
.L_673:
        /*0088*/ 	.byte	0x04, 0x17
        /*008a*/ 	.short	(.L_675 - .L_674)
.L_674:
        /*008c*/ 	.word	0x00000000
        /*0090*/ 	.short	0x0004
        /*0092*/ 	.short	0x0020
        /*0094*/ 	.byte	0x00, 0xf0, 0x21, 0x00


	//----- nvinfo : EIATTR_KPARAM_INFO
	.align		4
.L_675:
        /*0098*/ 	.byte	0x04, 0x17
        /*009a*/ 	.short	(.L_677 - .L_676)
.L_676:
        /*009c*/ 	.word	0x00000000
        /*00a0*/ 	.short	0x0003
        /*00a2*/ 	.short	0x0018
        /*00a4*/ 	.byte	0x00, 0xf0, 0x21, 0x00


	//----- nvinfo : EIATTR_KPARAM_INFO
	.align		4
.L_677:
        /*00a8*/ 	.byte	0x04, 0x17
        /*00aa*/ 	.short	(.L_679 - .L_678)
.L_678:
        /*00ac*/ 	.word	0x00000000
        /*00b0*/ 	.short	0x0002
        /*00b2*/ 	.short	0x0010
        /*00b4*/ 	.byte	0x00, 0xf0, 0x21, 0x00


	//----- nvinfo : EIATTR_KPARAM_INFO
	.align		4
.L_679:
        /*00b8*/ 	.byte	0x04, 0x17
        /*00ba*/ 	.short	(.L_681 - .L_680)
.L_680:
        /*00bc*/ 	.word	0x00000000
        /*00c0*/ 	.short	0x0001
        /*00c2*/ 	.short	0x0008
        /*00c4*/ 	.byte	0x00, 0xf0, 0x21, 0x00


	//----- nvinfo : EIATTR_KPARAM_INFO
	.align		4
.L_681:
        /*00c8*/ 	.byte	0x04, 0x17
        /*00ca*/ 	.short	(.L_683 - .L_682)
.L_682:
        /*00cc*/ 	.word	0x00000000
        /*00d0*/ 	.short	0x0000
        /*00d2*/ 	.short	0x0000
        /*00d4*/ 	.byte	0x00, 0xf0, 0x21, 0x00


	//----- nvinfo : EIATTR_SPARSE_MMA_MASK
	.align		4
.L_683:
        /*00d8*/ 	.byte	0x03, 0x50
        /*00da*/ 	.short	0x0000


	//----- nvinfo : EIATTR_MAXREG_COUNT
	.align		4
        /*00dc*/ 	.byte	0x03, 0x1b
        /*00de*/ 	.short	0x00ff


	//----- nvinfo : EIATTR_NUM_BARRIERS
	.align		4
        /*00e0*/ 	.byte	0x02, 0x4c
        /*00e2*/ 	.byte	0x01
	.zero		1


	//----- nvinfo : EIATTR_MERCURY_ISA_VERSION
	.align		4
        /*00e4*/ 	.byte	0x03, 0x5f
        /*00e6*/ 	.short	0x0101


	//----- nvinfo : EIATTR_EXIT_INSTR_OFFSETS
	.align		4
        /*00e8*/ 	.byte	0x04, 0x1c
        /*00ea*/ 	.short	(.L_685 - .L_684)


	//   ....[0]....
.L_684:
        /*00ec*/ 	.word	0x00003040


	//   ....[1]....
        /*00f0*/ 	.word	0x00003070


	//   ....[2]....
        /*00f4*/ 	.word	0x000030c0


	//----- nvinfo : EIATTR_CRS_STACK_SIZE
	.align		4
.L_685:
        /*00f8*/ 	.byte	0x04, 0x1e
        /*00fa*/ 	.short	(.L_687 - .L_686)
.L_686:
        /*00fc*/ 	.word	0x00000000


	//----- nvinfo : EIATTR_CBANK_PARAM_SIZE
	.align		4
.L_687:
        /*0100*/ 	.byte	0x03, 0x19
        /*0102*/ 	.short	0x0050


	//----- nvinfo : EIATTR_PARAM_CBANK
	.align		4
        /*0104*/ 	.byte	0x04, 0x0a
        /*0106*/ 	.short	(.L_689 - .L_688)
	.align		4
.L_688:
        /*0108*/ 	.word	index@(.nv.constant0._Z27reversible_adam_cuda_kernelIdddEvPT_PT1_S1_S1_PKT0_fffffm10adamMode_tf)
        /*010c*/ 	.short	0x0210
        /*010e*/ 	.short	0x0050


	//----- nvinfo : EIATTR_SW_WAR
	.align		4
.L_689:
        /*0110*/ 	.byte	0x04, 0x36
        /*0112*/ 	.short	(.L_691 - .L_690)
.L_690:
        /*0114*/ 	.word	0x00000008
.L_691:


//--------------------- .nv.info._Z27reversible_adam_cuda_kernelIfN3c104HalfEhEvPT_PT1_S3_S3_PKT0_fffffm10adamMode_tf --------------------------
	.section	.nv.info._Z27reversible_adam_cuda_kernelIfN3c104HalfEhEvPT_PT1_S3_S3_PKT0_fffffm10adamMode_tf,"",@"SHT_CUDA_INFO"
	.sectionflags	@""
	.align	4


	//----- nvinfo : EIATTR_CUDA_API_VERSION
	.align		4
        /*0000*/ 	.byte	0x04, 0x37
        /*0002*/ 	.short	(.L_693 - .L_692)
.L_692:
        /*0004*/ 	.word	0x00000082


	//----- nvinfo : EIATTR_KPARAM_INFO
	.align		4
.L_693:
        /*0008*/ 	.byte	0x04, 0x17
        /*000a*/ 	.short	(.L_695 - .L_694)
.L_694:
        /*000c*/ 	.word	0x00000000
        /*0010*/ 	.short	0x000c
        /*0012*/ 	.short	0x004c
        /*0014*/ 	.byte	0x00, 0xf0, 0x11, 0x00


	//----- nvinfo : EIATTR_KPARAM_INFO
	.align		4
.L_695:
        /*0018*/ 	.byte	0x04, 0x17
        /*001a*/ 	.short	(.L_697 - .L_696)
.L_696:
        /*001c*/ 	.word	0x00000000
        /*0020*/ 	.short	0x000b
        /*0022*/ 	.short	0x0048
        /*0024*/ 	.byte	0x00, 0xf0, 0x11, 0x00


	//----- nvinfo : EIATTR_KPARAM_INFO
	.align		4
.L_697:
        /*0028*/ 	.byte	0x04, 0x17
        /*002a*/ 	.short	(.L_699 - .L_698)
.L_698:
        /*002c*/ 	.word	0x00000000
        /*0030*/ 	.short	0x000a
        /*0032*/ 	.short	0x0040
        /*0034*/ 	.byte	0x00, 0xf0, 0x21, 0x00


	//----- nvinfo : EIATTR_KPARAM_INFO
	.align		4
.L_699:
        /*0038*/ 	.byte	0x04, 0x17
        /*003a*/ 	.short	(.L_701 - .L_700)
.L_700:
        /*003c*/ 	.word	0x00000000
        /*0040*/ 	.short	0x0009
        /*0042*/ 	.short	0x0038
        /*0044*/ 	.byte	0x00, 0xf0, 0x11, 0x00


	//----- nvinfo : EIATTR_KPARAM_INFO
	.align		4
.L_701:
        /*0048*/ 	.byte	0x04, 0x17
        /*004a*/ 	.short	(.L_703 - .L_702)
.L_702:
        /*004c*/ 	.word	0x00000000
        /*0050*/ 	.short	0x0008
        /*0052*/ 	.short	0x0034
        /*0054*/ 	.byte	0x00, 0xf0, 0x11, 0x00


	//----- nvinfo : EIATTR_KPARAM_INFO
	.align		4
.L_703:
        /*0058*/ 	.byte	0x04, 0x17
        /*005a*/ 	.short	(.L_705 - .L_704)
.L_704:
        /*005c*/ 	.word	0x00000000
        /*0060*/ 	.short	0x0007
        /*0062*/ 	.short	0x0030
        /*0064*/ 	.byte	0x00, 0xf0, 0x11, 0x00


	//----- nvinfo : EIATTR_KPARAM_INFO
	.align		4
.L_705:
        /*0068*/ 	.byte	0x04, 0x17
        /*006a*/ 	.short	(.L_707 - .L_706)
.L_706:
        /*006c*/ 	.word	0x00000000
        /*0070*/ 	.short	0x0006
        /*0072*/ 	.short	0x002c
        /*0074*/ 	.byte	0x00, 0xf0, 0x11, 0x00


	//----- nvinfo : EIATTR_KPARAM_INFO
	.align		4
.L_707:
        /*0078*/ 	.byte	0x04, 0x17
        /*007a*/ 	.short	(.L_709 - .L_708)
.L_708:
        /*007c*/ 	.word	0x00000000
        /*0080*/ 	.short	0x0005
        /*0082*/ 	.short	0x0028
        /*0084*/ 	.byte	0x00, 0xf0, 0x11, 0x00


	//----- nvinfo : EIATTR_KPARAM_INFO
	.align		4
.L_709:
        /*0088*/ 	.byte	0x04, 0x17
        /*008a*/ 	.short	(.L_711 - .L_710)
.L_710:
        /*008c*/ 	.word	0x00000000
        /*0090*/ 	.short	0x0004
        /*0092*/ 	.short	0x0020
        /*0094*/ 	.byte	0x00, 0xf0, 0x21, 0x00


	//----- nvinfo : EIATTR_KPARAM_INFO
	.align		4
.L_711:
        /*0098*/ 	.byte	0x04, 0x17
        /*009a*/ 	.short	(.L_713 - .L_712)
.L_712:
        /*009c*/ 	.word	0x00000000
        /*00a0*/ 	.short	0x0003
        /*00a2*/ 	.short	0x0018
        /*00a4*/ 	.byte	0x00, 0xf0, 0x21, 0x00


	//----- nvinfo : EIATTR_KPARAM_INFO
	.align		4
.L_713:
        /*00a8*/ 	.byte	0x04, 0x17
        /*00aa*/ 	.short	(.L_715 - .L_714)
.L_714:
        /*00ac*/ 	.word	0x00000000
        /*00b0*/ 	.short	0x0002
        /*00b2*/ 	.short	0x0010
        /*00b4*/ 	.byte	0x00, 0xf0, 0x21, 0x00


	//----- nvinfo : EIATTR_KPARAM_INFO
	.align		4
.L_715:
        /*00b8*/ 	.byte	0x04, 0x17
        /*00ba*/ 	.short	(.L_717 - .L_716)
.L_716:
        /*00bc*/ 	.word	0x00000000
        /*00c0*/ 	.short	0x0001
        /*00c2*/ 	.short	0x0008
        /*00c4*/ 	.byte	0x00, 0xf0, 0x21, 0x00


	//----- nvinfo : EIATTR_KPARAM_INFO
	.align		4
.L_717:
        /*00c8*/ 	.byte	0x04, 0x17
        /*00ca*/ 	.short	(.L_719 - .L_718)
.L_718:
        /*00cc*/ 	.word	0x00000000
        /*00d0*/ 	.short	0x0000
        /*00d2*/ 	.short	0x0000
        /*00d4*/ 	.byte	0x00, 0xf0, 0x21, 0x00


	//----- nvinfo : EIATTR_SPARSE_MMA_MASK
	.align		4
.L_719:
        /*00d8*/ 	.byte	0x03, 0x50
        /*00da*/ 	.short	0x0000


	//----- nvinfo : EIATTR_MAXREG_COUNT
	.align		4
        /*00dc*/ 	.byte	0x03, 0x1b
        /*00de*/ 	.short	0x00ff


	//----- nvinfo : EIATTR_NUM_BARRIERS
	.align		4
        /*00e0*/ 	.byte	0x02, 0x4c
        /*00e2*/ 	.byte	0x01
	.zero		1


	//----- nvinfo : EIATTR_MERCURY_ISA_VERSION
	.align		4
        /*00e4*/ 	.byte	0x03, 0x5f
        /*00e6*/ 	.short	0x0101


	//----- nvinfo : EIATTR_EXIT_INSTR_OFFSETS
	.align		4
        /*00e8*/ 	.byte	0x04, 0x1c
        /*00ea*/ 	.short	(.L_721 - .L_720)


	//   ....[0]....
.L_720:
        /*00ec*/ 	.word	0x000015e0


	//   ....[1]....
        /*00f0*/ 	.word	0x00001610


	//   ....[2]....
        /*00f4*/ 	.word	0x00001650


	//----- nvinfo : EIATTR_CRS_STACK_SIZE
	.align		4
.L_721:
        /*00f8*/ 	.byte	0x04, 0x1e
        /*00fa*/ 	.short	(.L_723 - .L_722)
.L_722:
        /*00fc*/ 	.word	0x00000000


	//----- nvinfo : EIATTR_CBANK_PARAM_SIZE
	.align		4
.L_723:
        /*0100*/ 	.byte	0x03, 0x19
        /*0102*/ 	.short	0x0050


	//----- nvinfo : EIATTR_PARAM_CBANK
	.align		4
        /*0104*/ 	.byte	0x04, 0x0a
        /*0106*/ 	.short	(.L_725 - .L_724)
	.align		4
.L_724:
        /*0108*/ 	.word	index@(.nv.constant0._Z27reversible_adam_cuda_kernelIfN3c104HalfEhEvPT_PT1_S3_S3_PKT0_fffffm10adamMode_tf)
        /*010c*/ 	.short	0x0210
        /*010e*/ 	.short	0x0050


	//----- nvinfo : EIATTR_SW_WAR
	.align		4
.L_725:
        /*0110*/ 	.byte	0x04, 0x36
        /*0112*/ 	.short	(.L_727 - .L_726)
.L_726:
        /*0114*/ 	.word	0x00000008
.L_727:


//--------------------- .nv.info._Z27reversible_adam_cuda_kernelIffhEvPT_PT1_S1_S1_PKT0_fffffm10adamMode_tf --------------------------
	.section	.nv.info._Z27reversible_adam_cuda_kernelIffhEvPT_PT1_S1_S1_PKT0_fffffm10adamMode_tf,"",@"SHT_CUDA_INFO"
	.sectionflags	@""
	.align	4


	//----- nvinfo : EIATTR_CUDA_API_VERSION
	.align		4
        /*0000*/ 	.byte	0x04, 0x37
        /*0002*/ 	.short	(.L_729 - .L_728)
.L_728:
        /*0004*/ 	.word	0x00000082


	//----- nvinfo : EIATTR_KPARAM_INFO
	.align		4
.L_729:
        /*0008*/ 	.byte	0x04, 0x17
        /*000a*/ 	.short	(.L_731 - .L_730)
.L_730:
        /*000c*/ 	.word	0x00000000
        /*0010*/ 	.short	0x000c
        /*0012*/ 	.short	0x004c
        /*0014*/ 	.byte	0x00, 0xf0, 0x11, 0x00


	//----- nvinfo : EIATTR_KPARAM_INFO
	.align		4
.L_731:
        /*0018*/ 	.byte	0x04, 0x17
        /*001a*/ 	.short	(.L_733 - .L_732)
.L_732:
        /*001c*/ 	.word	0x00000000
        /*0020*/ 	.short	0x000b
        /*0022*/ 	.short	0x0048
        /*0024*/ 	.byte	0x00, 0xf0, 0x11, 0x00


	//----- nvinfo : EIATTR_KPARAM_INFO
	.align		4
.L_733:
        /*0028*/ 	.byte	0x04, 0x17
        /*002a*/ 	.short	(.L_735 - .L_734)
.L_734:
        /*002c*/ 	.word	0x00000000
        /*0030*/ 	.short	0x000a
        /*0032*/ 	.short	0x0040
        /*0034*/ 	.byte	0x00, 0xf0, 0x21, 0x00


	//----- nvinfo : EIATTR_KPARAM_INFO
	.align		4
.L_735:
        /*0038*/ 	.byte	0x04, 0x17
        /*003a*/ 	.short	(.L_737 - .L_736)
.L_736:
        /*003c*/ 	.word	0x00000000
        /*0040*/ 	.short	0x0009
        /*0042*/ 	.short	0x0038
        /*0044*/ 	.byte	0x00, 0xf0, 0x11, 0x00


	//----- nvinfo : EIATTR_KPARAM_INFO
	.align		4
.L_737:
        /*0048*/ 	.byte	0x04, 0x17
        /*004a*/ 	.short	(.L_739 - .L_738)
.L_738:
        /*004c*/ 	.word	0x00000000
        /*0050*/ 	.short	0x0008
        /*0052*/ 	.short	0x0034
        /*0054*/ 	.byte	0x00, 0xf0, 0x11, 0x00


	//----- nvinfo : EIATTR_KPARAM_INFO
	.align		4
.L_739:
        /*0058*/ 	.byte	0x04, 0x17
        /*005a*/ 	.short	(.L_741 - .L_740)
.L_740:
        /*005c*/ 	.word	0x00000000
        /*0060*/ 	.short	0x0007
        /*0062*/ 	.short	0x0030
        /*0064*/ 	.byte	0x00, 0xf0, 0x11, 0x00


	//----- nvinfo : EIATTR_KPARAM_INFO
	.align		4
.L_741:
        /*0068*/ 	.byte	0x04, 0x17
        /*006a*/ 	.short	(.L_743 - .L_742)
.L_742:
        /*006c*/ 	.word	0x00000000
        /*0070*/ 	.short	0x0006
        /*0072*/ 	.short	0x002c
        /*0074*/ 	.byte	0x00, 0xf0, 0x11, 0x00


	//----- nvinfo : EIATTR_KPARAM_INFO
	.align		4
.L_743:
        /*0078*/ 	.byte	0x04, 0x17
        /*007a*/ 	.short	(.L_745 - .L_744)
.L_744:
        /*007c*/ 	.word	0x00000000
        /*0080*/ 	.short	0x0005
        /*0082*/ 	.short	0x0028
        /*0084*/ 	.byte	0x00, 0xf0, 0x11, 0x00


	//----- nvinfo : EIATTR_KPARAM_INFO
	.align		4
.L_745:
        /*0088*/ 	.byte	0x04, 0x17
        /*008a*/ 	.short	(.L_747 - .L_746)
.L_746:
        /*008c*/ 	.word	0x00000000
        /*0090*/ 	.short	0x0004
        /*0092*/ 	.short	0x0020
        /*0094*/ 	.byte	0x00, 0xf0, 0x21, 0x00


	//----- nvinfo : EIATTR_KPARAM_INFO
	.align		4
.L_747:
        /*0098*/ 	.byte	0x04, 0x17
        /*009a*/ 	.short	(.L_749 - .L_748)
.L_748:
        /*009c*/ 	.word	0x00000000
        /*00a0*/ 	.short	0x0003
        /*00a2*/ 	.short	0x0018
        /*00a4*/ 	.byte	0x00, 0xf0, 0x21, 0x00


	//----- nvinfo : EIATTR_KPARAM_INFO
	.align		4
.L_749:
        /*00a8*/ 	.byte	0x04, 0x17
        /*00aa*/ 	.short	(.L_751 - .L_750)
.L_750:
        /*00ac*/ 	.word	0x00000000
        /*00b0*/ 	.short	0x0002
        /*00b2*/ 	.short	0x0010
        /*00b4*/ 	.byte	0x00, 0xf0, 0x21, 0x00


	//----- nvinfo : EIATTR_KPARAM_INFO
	.align		4
.L_751:
        /*00b8*/ 	.byte	0x04, 0x17
        /*00ba*/ 	.short	(.L_753 - .L_752)
.L_752:
        /*00bc*/ 	.word	0x00000000
        /*00c0*/ 	.short	0x0001
        /*00c2*/ 	.short	0x0008
        /*00c4*/ 	.byte	0x00, 0xf0, 0x21, 0x00


	//----- nvinfo : EIATTR_KPARAM_INFO
	.align		4
.L_753:
        /*00c8*/ 	.byte	0x04, 0x17
        /*00ca*/ 	.short	(.L_755 - .L_754)
.L_754:
        /*00cc*/ 	.word	0x00000000
        /*00d0*/ 	.short	0x0000
        /*00d2*/ 	.short	0x0000
        /*00d4*/ 	.byte	0x00, 0xf0, 0x21, 0x00


	//----- nvinfo : EIATTR_SPARSE_MMA_MASK
	.align		4
.L_755:
        /*00d8*/ 	.byte	0x03, 0x50
        /*00da*/ 	.short	0x0000


	//----- nvinfo : EIATTR_MAXREG_COUNT
	.align		4
        /*00dc*/ 	.byte	0x03, 0x1b
        /*00de*/ 	.short	0x00ff


	//----- nvinfo : EIATTR_NUM_BARRIERS
	.align		4
        /*00e0*/ 	.byte	0x02, 0x4c
        /*00e2*/ 	.byte	0x01
	.zero		1


	//----- nvinfo : EIATTR_MERCURY_ISA_VERSION
	.align		4
        /*00e4*/ 	.byte	0x03, 0x5f
        /*00e6*/ 	.short	0x0101


	//----- nvinfo : EIATTR_EXIT_INSTR_OFFSETS
	.align		4
        /*00e8*/ 	.byte	0x04, 0x1c
        /*00ea*/ 	.short	(.L_757 - .L_756)


	//   ....[0]....
.L_756:
        /*00ec*/ 	.word	0x00001570


	//   ....[1]....
        /*00f0*/ 	.word	0x000015a0


	//   ....[2]....
        /*00f4*/ 	.word	0x000015e0


	//----- nvinfo : EIATTR_CRS_STACK_SIZE
	.align		4
.L_757:
        /*00f8*/ 	.byte	0x04, 0x1e
        /*00fa*/ 	.short	(.L_759 - .L_758)
.L_758:
        /*00fc*/ 	.word	0x00000000


	//----- nvinfo : EIATTR_CBANK_PARAM_SIZE
	.align		4
.L_759:
        /*0100*/ 	.byte	0x03, 0x19
        /*0102*/ 	.short	0x0050


	//----- nvinfo : EIATTR_PARAM_CBANK
	.align		4
        /*0104*/ 	.byte	0x04, 0x0a
        /*0106*/ 	.short	(.L_761 - .L_760)
	.align		4
.L_760:
        /*0108*/ 	.word	index@(.nv.constant0._Z27reversible_adam_cuda_kernelIffhEvPT_PT1_S1_S1_PKT0_fffffm10adamMode_tf)
        /*010c*/ 	.short	0x0210
        /*010e*/ 	.short	0x0050


	//----- nvinfo : EIATTR_SW_WAR
	.align		4
.L_761:
        /*0110*/ 	.byte	0x04, 0x36
        /*0112*/ 	.short	(.L_763 - .L_762)
.L_762:
        /*0114*/ 	.word	0x00000008
.L_763:


//--------------------- .nv.info._Z27reversible_adam_cuda_kernelIfN3c104HalfES1_EvPT_PT1_S3_S3_PKT0_fffffm10adamMode_tf --------------------------
	.section	.nv.info._Z27reversible_adam_cuda_kernelIfN3c104HalfES1_EvPT_PT1_S3_S3_PKT0_fffffm10adamMode_tf,"",@"SHT_CUDA_INFO"
	.sectionflags	@""
	.align	4


	//----- nvinfo : EIATTR_CUDA_API_VERSION
	.align		4
        /*0000*/ 	.byte	0x04, 0x37
        /*0002*/ 	.short	(.L_765 - .L_764)
.L_764:
        /*0004*/ 	.word	0x00000082


	//----- nvinfo : EIATTR_KPARAM_INFO
	.align		4
.L_765:
        /*0008*/ 	.byte	0x04, 0x17
        /*000a*/ 	.short	(.L_767 - .L_766)
.L_766:
        /*000c*/ 	.word	0x00000000
        /*0010*/ 	.short	0x000c
        /*0012*/ 	.short	0x004c
        /*0014*/ 	.byte	0x00, 0xf0, 0x11, 0x00


	//----- nvinfo : EIATTR_KPARAM_INFO
	.align		4
.L_767:
        /*0018*/ 	.byte	0x04, 0x17
        /*001a*/ 	.short	(.L_769 - .L_768)
.L_768:
        /*001c*/ 	.word	0x00000000
        /*0020*/ 	.short	0x000b
        /*0022*/ 	.short	0x0048
        /*0024*/ 	.byte	0x00, 0xf0, 0x11, 0x00


	//----- nvinfo : EIATTR_KPARAM_INFO
	.align		4
.L_769:
        /*0028*/ 	.byte	0x04, 0x17
        /*002a*/ 	.short	(.L_771 - .L_770)
.L_770:
        /*002c*/ 	.word	0x00000000
        /*0030*/ 	.short	0x000a
        /*0032*/ 	.short	0x0040
        /*0034*/ 	.byte	0x00, 0xf0, 0x21, 0x00


	//----- nvinfo : EIATTR_KPARAM_INFO
	.align		4
.L_771:
        /*0038*/ 	.byte	0x04, 0x17
        /*003a*/ 	.short	(.L_773 - .L_772)
.L_772:
        /*003c*/ 	.word	0x00000000
        /*0040*/ 	.short	0x0009
        /*0042*/ 	.short	0x0038
        /*0044*/ 	.byte	0x00, 0xf0, 0x11, 0x00


	//----- nvinfo : EIATTR_KPARAM_INFO
	.align		4
.L_773:
        /*0048*/ 	.byte	0x04, 0x17
        /*004a*/ 	.short	(.L_775 - .L_774)
.L_774:
        /*004c*/ 	.word	0x00000000
        /*0050*/ 	.short	0x0008
        /*0052*/ 	.short	0x0034
        /*0054*/ 	.byte	0x00, 0xf0, 0x11, 0x00


	//----- nvinfo : EIATTR_KPARAM_INFO
	.align		4
.L_775:
        /*0058*/ 	.byte	0x04, 0x17
        /*005a*/ 	.short	(.L_777 - .L_776)
.L_776:
        /*005c*/ 	.word	0x00000000
        /*0060*/ 	.short	0x0007
        /*0062*/ 	.short	0x0030
        /*0064*/ 	.byte	0x00, 0xf0, 0x11, 0x00


	//----- nvinfo : EIATTR_KPARAM_INFO
	.align		4
.L_777:
        /*0068*/ 	.byte	0x04, 0x17
        /*006a*/ 	.short	(.L_779 - .L_778)
.L_778:
        /*006c*/ 	.word	0x00000000
        /*0070*/ 	.short	0x0006
        /*0072*/ 	.short	0x002c
        /*0074*/ 	.byte	0x00, 0xf0, 0x11, 0x00


	//----- nvinfo : EIATTR_KPARAM_INFO
	.align		4
.L_779:
        /*0078*/ 	.byte	0x04, 0x17
        /*007a*/ 	.short	(.L_781 - .L_780)
.L_780:
        /*007c*/ 	.word	0x00000000
        /*0080*/ 	.short	0x0005
        /*0082*/ 	.short	0x0028
        /*0084*/ 	.byte	0x00, 0xf0, 0x11, 0x00


	//----- nvinfo : EIATTR_KPARAM_INFO
	.align		4
.L_781:
        /*0088*/ 	.byte	0x04, 0x17
        /*008a*/ 	.short	(.L_783 - .L_782)
.L_782:
        /*008c*/ 	.word	0x00000000
        /*0090*/ 	.short	0x0004
        /*0092*/ 	.short	0x0020
        /*0094*/ 	.byte	0x00, 0xf0, 0x21, 0x00


	//----- nvinfo : EIATTR_KPARAM_INFO
	.align		4
.L_783:
        /*0098*/ 	.byte	0x04, 0x17
        /*009a*/ 	.short	(.L_785 - .L_784)
.L_784:
        /*009c*/ 	.word	0x00000000
        /*00a0*/ 	.short	0x0003
        /*00a2*/ 	.short	0x0018
        /*00a4*/ 	.byte	0x00, 0xf0, 0x21, 0x00


	//----- nvinfo : EIATTR_KPARAM_INFO
	.align		4
.L_785:
        /*00a8*/ 	.byte	0x04, 0x17
        /*00aa*/ 	.short	(.L_787 - .L_786)
.L_786:
        /*00ac*/ 	.word	0x00000000
        /*00b0*/ 	.short	0x0002
        /*00b2*/ 	.short	0x0010
        /*00b4*/ 	.byte	0x00, 0xf0, 0x21, 0x00


	//----- nvinfo : EIATTR_KPARAM_INFO
	.align		4
.L_787:
        /*00b8*/ 	.byte	0x04, 0x17
        /*00ba*/ 	.short	(.L_789 - .L_788)
.L_788:
        /*00bc*/ 	.word	0x00000000
        /*00c0*/ 	.short	0x0001
        /*00c2*/ 	.short	0x0008
        /*00c4*/ 	.byte	0x00, 0xf0, 0x21, 0x00


	//----- nvinfo : EIATTR_KPARAM_INFO
	.align		4
.L_789:
        /*00c8*/ 	.byte	0x04, 0x17
        /*00ca*/ 	.short	(.L_791 - .L_790)
.L_790:
        /*00cc*/ 	.word	0x00000000
        /*00d0*/ 	.short	0x0000
        /*00d2*/ 	.short	0x0000
        /*00d4*/ 	.byte	0x00, 0xf0, 0x21, 0x00


	//----- nvinfo : EIATTR_SPARSE_MMA_MASK
	.align		4
.L_791:
        /*00d8*/ 	.byte	0x03, 0x50
        /*00da*/ 	.short	0x0000


	//----- nvinfo : EIATTR_MAXREG_COUNT
	.align		4
        /*00dc*/ 	.byte	0x03, 0x1b
        /*00de*/ 	.short	0x00ff


	//----- nvinfo : EIATTR_NUM_BARRIERS
	.align		4
        /*00e0*/ 	.byte	0x02, 0x4c
        /*00e2*/ 	.byte	0x01
	.zero		1


	//----- nvinfo : EIATTR_MERCURY_ISA_VERSION
	.align		4
        /*00e4*/ 	.byte	0x03, 0x5f
        /*00e6*/ 	.short	0x0101


	//----- nvinfo : EIATTR_EXIT_INSTR_OFFSETS
	.align		4
        /*00e8*/ 	.byte	0x04, 0x1c
        /*00ea*/ 	.short	(.L_793 - .L_792)


	//   ....[0]....
.L_792:
        /*00ec*/ 	.word	0x00001470


	//   ....[1]....
        /*00f0*/ 	.word	0x000014a0


	//   ....[2]....
        /*00f4*/ 	.word	0x000014e0


	//----- nvinfo : EIATTR_CRS_STACK_SIZE
	.align		4
.L_793:
        /*00f8*/ 	.byte	0x04, 0x1e
        /*00fa*/ 	.short	(.L_795 - .L_794)
.L_794:
        /*00fc*/ 	.word	0x00000000


	//----- nvinfo : EIATTR_CBANK_PARAM_SIZE
	.align		4
.L_795:
        /*0100*/ 	.byte	0x03, 0x19
        /*0102*/ 	.short	0x0050


	//----- nvinfo : EIATTR_PARAM_CBANK
	.align		4
        /*0104*/ 	.byte	0x04, 0x0a
        /*0106*/ 	.short	(.L_797 - .L_796)
	.align		4
.L_796:
        /*0108*/ 	.word	index@(.nv.constant0._Z27reversible_adam_cuda_kernelIfN3c104HalfES1_EvPT_PT1_S3_S3_PKT0_fffffm10adamMode_tf)
        /*010c*/ 	.short	0x0210
        /*010e*/ 	.short	0x0050


	//----- nvinfo : EIATTR_SW_WAR
	.align		4
.L_797:
        /*0110*/ 	.byte	0x04, 0x36
        /*0112*/ 	.short	(.L_799 - .L_798)
.L_798:
        /*0114*/ 	.word	0x00000008
.L_799:


//--------------------- .nv.info._Z27reversible_adam_cuda_kernelIfffEvPT_PT1_S1_S1_PKT0_fffffm10adamMode_tf --------------------------
	.section	.nv.info._Z27reversible_adam_cuda_kernelIfffEvPT_PT1_S1_S1_PKT0_fffffm10adamMode_tf,"",@"SHT_CUDA_INFO"
	.sectionflags	@""
	.align	4


	//----- nvinfo : EIATTR_CUDA_API_VERSION
	.align		4
        /*0000*/ 	.byte	0x04, 0x37
        /*0002*/ 	.short	(.L_801 - .L_800)
.L_800:
        /*0004*/ 	.word	0x00000082


	//----- nvinfo : EIATTR_KPARAM_INFO
	.align		4
.L_801:
        /*0008*/ 	.byte	0x04, 0x17
        /*000a*/ 	.short	(.L_803 - .L_802)
.L_802:
        /*000c*/ 	.word	0x00000000
        /*0010*/ 	.short	0x000c
        /*0012*/ 	.short	0x004c
        /*0014*/ 	.byte	0x00, 0xf0, 0x11, 0x00


	//----- nvinfo : EIATTR_KPARAM_INFO
	.align		4
.L_803:
        /*0018*/ 	.byte	0x04, 0x17
        /*001a*/ 	.short	(.L_805 - .L_804)
.L_804:
        /*001c*/ 	.word	0x00000000
        /*0020*/ 	.short	0x000b
        /*0022*/ 	.short	0x0048
        /*0024*/ 	.byte	0x00, 0xf0, 0x11, 0x00


	//----- nvinfo : EIATTR_KPARAM_INFO
	.align		4
.L_805:
        /*0028*/ 	.byte	0x04, 0x17
        /*002a*/ 	.short	(.L_807 - .L_806)
.L_806:
        /*002c*/ 	.word	0x00000000
        /*0030*/ 	.short	0x000a
        /*0032*/ 	.short	0x0040
        /*0034*/ 	.byte	0x00, 0xf0, 0x21, 0x00


	//----- nvinfo : EIATTR_KPARAM_INFO
	.align		4
.L_807:
        /*0038*/ 	.byte	0x04, 0x17
        /*003a*/ 	.short	(.L_809 - .L_808)
.L_808:
        /*003c*/ 	.word	0x00000000
        /*0040*/ 	.short	0x0009
        /*0042*/ 	.short	0x0038
        /*0044*/ 	.byte	0x00, 0xf0, 0x11, 0x00


	//----- nvinfo : EIATTR_KPARAM_INFO
	.align		4
.L_809:
        /*0048*/ 	.byte	0x04, 0x17
        /*004a*/ 	.short	(.L_811 - .L_810)
.L_810:
        /*004c*/ 	.word	0x00000000
        /*0050*/ 	.short	0x0008
        /*0052*/ 	.short	0x0034
        /*0054*/ 	.byte	0x00, 0xf0, 0x11, 0x00


	//----- nvinfo : EIATTR_KPARAM_INFO
	.align		4
.L_811:
        /*0058*/ 	.byte	0x04, 0x17
        /*005a*/ 	.short	(.L_813 - .L_812)
.L_812:
        /*005c*/ 	.word	0x00000000
        /*0060*/ 	.short	0x0007
        /*0062*/ 	.short	0x0030
        /*0064*/ 	.byte	0x00, 0xf0, 0x11, 0x00


	//----- nvinfo : EIATTR_KPARAM_INFO
	.align		4
.L_813:
        /*0068*/ 	.byte	0x04, 0x17
        /*006a*/ 	.short	(.L_815 - .L_814)
.L_814:
        /*006c*/ 	.word	0x00000000
        /*0070*/ 	.short	0x0006
        /*0072*/ 	.short	0x002c
        /*0074*/ 	.byte	0x00, 0xf0, 0x11, 0x00


	//----- nvinfo : EIATTR_KPARAM_INFO
	.align		4
.L_815:
        /*0078*/ 	.byte	0x04, 0x17
        /*007a*/ 	.short	(.L_817 - .L_816)
.L_816:
        /*007c*/ 	.word	0x00000000
        /*0080*/ 	.short	0x0005
        /*0082*/ 	.short	0x0028
        /*0084*/ 	.byte	0x00, 0xf0, 0x11, 0x00


	//----- nvinfo : EIATTR_KPARAM_INFO
	.align		4
.L_817:
        /*0088*/ 	.byte	0x04, 0x17
        /*008a*/ 	.short	(.L_819 - .L_818)
.L_818:
        /*008c*/ 	.word	0x00000000
        /*0090*/ 	.short	0x0004
        /*0092*/ 	.short	0x0020
        /*0094*/ 	.byte	0x00, 0xf0, 0x21, 0x00


	//----- nvinfo : EIATTR_KPARAM_INFO
	.align		4
.L_819:
        /*0098*/ 	.byte	0x04, 0x17
        /*009a*/ 	.short	(.L_821 - .L_820)
.L_820:
        /*009c*/ 	.word	0x00000000
        /*00a0*/ 	.short	0x0003
        /*00a2*/ 	.short	0x0018
        /*00a4*/ 	.byte	0x00, 0xf0, 0x21, 0x00


	//----- nvinfo : EIATTR_KPARAM_INFO
	.align		4
.L_821:
        /*00a8*/ 	.byte	0x04, 0x17
        /*00aa*/ 	.short	(.L_823 - .L_822)
.L_822:
        /*00ac*/ 	.word	0x00000000
        /*00b0*/ 	.short	0x0002
        /*00b2*/ 	.short	0x0010
        /*00b4*/ 	.byte	0x00, 0xf0, 0x21, 0x00


	//----- nvinfo : EIATTR_KPARAM_INFO
	.align		4
.L_823:
        /*00b8*/ 	.byte	0x04, 0x17
        /*00ba*/ 	.short	(.L_825 - .L_824)
.L_824:
        /*00bc*/ 	.word	0x00000000
        /*00c0*/ 	.short	0x0001
        /*00c2*/ 	.short	0x0008
        /*00c4*/ 	.byte	0x00, 0xf0, 0x21, 0x00


	//----- nvinfo : EIATTR_KPARAM_INFO
	.align		4
.L_825:
        /*00c8*/ 	.byte	0x04, 0x17
        /*00ca*/ 	.short	(.L_827 - .L_826)
.L_826:
        /*00cc*/ 	.word	0x00000000
        /*00d0*/ 	.short	0x0000
        /*00d2*/ 	.short	0x0000
        /*00d4*/ 	.byte	0x00, 0xf0, 0x21, 0x00


	//----- nvinfo : EIATTR_SPARSE_MMA_MASK
	.align		4
.L_827:
        /*00d8*/ 	.byte	0x03, 0x50
        /*00da*/ 	.short	0x0000


	//----- nvinfo : EIATTR_MAXREG_COUNT
	.align		4
        /*00dc*/ 	.byte	0x03, 0x1b
        /*00de*/ 	.short	0x00ff


	//----- nvinfo : EIATTR_NUM_BARRIERS
	.align		4
        /*00e0*/ 	.byte	0x02, 0x4c
        /*00e2*/ 	.byte	0x01
	.zero		1


	//----- nvinfo : EIATTR_MERCURY_ISA_VERSION
	.align		4
        /*00e4*/ 	.byte	0x03, 0x5f
        /*00e6*/ 	.short	0x0101


	//----- nvinfo : EIATTR_EXIT_INSTR_OFFSETS
	.align		4
        /*00e8*/ 	.byte	0x04, 0x1c
        /*00ea*/ 	.short	(.L_829 - .L_828)


	//   ....[0]....
.L_828:
        /*00ec*/ 	.word	0x00001390


	//   ....[1]....
        /*00f0*/ 	.word	0x000013c0


	//   ....[2]....
        /*00f4*/ 	.word	0x00001400


	//----- nvinfo : EIATTR_CRS_STACK_SIZE
	.align		4
.L_829:
        /*00f8*/ 	.byte	0x04, 0x1e
        /*00fa*/ 	.short	(.L_831 - .L_830)
.L_830:
        /*00fc*/ 	.word	0x00000000


	//----- nvinfo : EIATTR_CBANK_PARAM_SIZE
	.align		4
.L_831:
        /*0100*/ 	.byte	0x03, 0x19
        /*0102*/ 	.short	0x0050


	//----- nvinfo : EIATTR_PARAM_CBANK
	.align		4
        /*0104*/ 	.byte	0x04, 0x0a
        /*0106*/ 	.short	(.L_833 - .L_832)
	.align		4
.L_832:
        /*0108*/ 	.word	index@(.nv.constant0._Z27reversible_adam_cuda_kernelIfffEvPT_PT1_S1_S1_PKT0_fffffm10adamMode_tf)
        /*010c*/ 	.short	0x0210
        /*010e*/ 	.short	0x0050


	//----- nvinfo : EIATTR_SW_WAR
	.align		4
.L_833:
        /*0110*/ 	.byte	0x04, 0x36
        /*0112*/ 	.short	(.L_835 - .L_834)
.L_834:
        /*0114*/ 	.word	0x00000008
.L_835:


//--------------------- .nv.info._Z32strided_check_finite_cuda_kernelIN3c104HalfEEvPViPT_mii --------------------------
	.section	.nv.info._Z32strided_check_finite_cuda_kernelIN3c104HalfEEvPViPT_mii,"",@"SHT_CUDA_INFO"
	.sectionflags	@""
	.align	4


	//----- nvinfo : EIATTR_CUDA_API_VERSION
	.align		4
        /*0000*/ 	.byte	0x04, 0x37
        /*0002*/ 	.short	(.L_837 - .L_836)
.L_836:
        /*0004*/ 	.word	0x00000082


	//----- nvinfo : EIATTR_KPARAM_INFO
	.align		4
.L_837:
        /*0008*/ 	.byte	0x04, 0x17
        /*000a*/ 	.short	(.L_839 - .L_838)
.L_838:
        /*000c*/ 	.word	0x00000000
        /*0010*/ 	.short	0x0004
        /*0012*/ 	.short	0x001c
        /*0014*/ 	.byte	0x00, 0xf0, 0x11, 0x00


	//----- nvinfo : EIATTR_KPARAM_INFO
	.align		4
.L_839:
        /*0018*/ 	.byte	0x04, 0x17
        /*001a*/ 	.short	(.L_841 - .L_840)
.L_840:
        /*001c*/ 	.word	0x00000000
        /*0020*/ 	.short	0x0003
        /*0022*/ 	.short	0x0018
        /*0024*/ 	.byte	0x00, 0xf0, 0x11, 0x00


	//----- nvinfo : EIATTR_KPARAM_INFO
	.align		4
.L_841:
        /*0028*/ 	.byte	0x04, 0x17
        /*002a*/ 	.short	(.L_843 - .L_842)
.L_842:
        /*002c*/ 	.word	0x00000000
        /*0030*/ 	.short	0x0002
        /*0032*/ 	.short	0x0010
        /*0034*/ 	.byte	0x00, 0xf0, 0x21, 0x00


	//----- nvinfo : EIATTR_KPARAM_INFO
	.align		4
.L_843:
        /*0038*/ 	.byte	0x04, 0x17
        /*003a*/ 	.short	(.L_845 - .L_844)
.L_844:
        /*003c*/ 	.word	0x00000000
        /*0040*/ 	.short	0x0001
        /*0042*/ 	.short	0x0008
        /*0044*/ 	.byte	0x00, 0xf0, 0x21, 0x00


	//----- nvinfo : EIATTR_KPARAM_INFO
	.align		4
.L_845:
        /*0048*/ 	.byte	0x04, 0x17
        /*004a*/ 	.short	(.L_847 - .L_846)
.L_846:
        /*004c*/ 	.word	0x00000000
        /*0050*/ 	.short	0x0000
        /*0052*/ 	.short	0x0000
        /*0054*/ 	.byte	0x00, 0xf0, 0x21, 0x00


	//----- nvinfo : EIATTR_SPARSE_MMA_MASK
	.align		4
.L_847:
        /*0058*/ 	.byte	0x03, 0x50
        /*005a*/ 	.short	0x0000


	//----- nvinfo : EIATTR_MAXREG_COUNT
	.align		4
        /*005c*/ 	.byte	0x03, 0x1b
        /*005e*/ 	.short	0x00ff


	//----- nvinfo : EIATTR_NUM_BARRIERS
	.align		4
        /*0060*/ 	.byte	0x02, 0x4c
        /*0062*/ 	.byte	0x01
	.zero		1


	//----- nvinfo : EIATTR_MERCURY_ISA_VERSION
	.align		4
        /*0064*/ 	.byte	0x03, 0x5f
        /*0066*/ 	.short	0x0101


	//----- nvinfo : EIATTR_EXIT_INSTR_OFFSETS
	.align		4
        /*0068*/ 	.byte	0x04, 0x1c
        /*006a*/ 	.short	(.L_849 - .L_848)


	//   ....[0]....
.L_848:
        /*006c*/ 	.word	0x000001c0


	//   ....[1]....
        /*0070*/ 	.word	0x000002e0


	//----- nvinfo : EIATTR_CRS_STACK_SIZE
	.align		4
.L_849:
        /*0074*/ 	.byte	0x04, 0x1e
        /*0076*/ 	.short	(.L_851 - .L_850)
.L_850:
        /*0078*/ 	.word	0x00000000


	//----- nvinfo : EIATTR_CBANK_PARAM_SIZE
	.align		4
.L_851:
        /*007c*/ 	.byte	0x03, 0x19
        /*007e*/ 	.short	0x0020


	//----- nvinfo : EIATTR_PARAM_CBANK
	.align		4
        /*0080*/ 	.byte	0x04, 0x0a
        /*0082*/ 	.short	(.L_853 - .L_852)
	.align		4
.L_852:
        /*0084*/ 	.word	index@(.nv.constant0._Z32strided_check_finite_cuda_kernelIN3c104HalfEEvPViPT_mii)
        /*0088*/ 	.short	0x0210
        /*008a*/ 	.short	0x0020


	//----- nvinfo : EIATTR_SW_WAR
	.align		4
.L_853:
        /*008c*/ 	.byte	0x04, 0x36
        /*008e*/ 	.short	(.L_855 - .L_854)
.L_854:
        /*0090*/ 	.word	0x00000008
.L_855:


//--------------------- .nv.info._Z32strided_check_finite_cuda_kernelIfEvPViPT_mii --------------------------
	.section	.nv.info._Z32strided_check_finite_cuda_kernelIfEvPViPT_mii,"",@"SHT_CUDA_INFO"
	.sectionflags	@""
	.align	4


	//----- nvinfo : EIATTR_CUDA_API_VERSION
	.align		4
        /*0000*/ 	.byte	0x04, 0x37
        /*0002*/ 	.short	(.L_857 - .L_856)
.L_856:
        /*0004*/ 	.word	0x00000082


	//----- nvinfo : EIATTR_KPARAM_INFO
	.align		4
.L_857:
        /*0008*/ 	.byte	0x04, 0x17
        /*000a*/ 	.short	(.L_859 - .L_858)
.L_858:
        /*000c*/ 	.word	0x00000000
        /*0010*/ 	.short	0x0004
        /*0012*/ 	.short	0x001c
        /*0014*/ 	.byte	0x00, 0xf0, 0x11, 0x00


	//----- nvinfo : EIATTR_KPARAM_INFO
	.align		4
.L_859:
        /*0018*/ 	.byte	0x04, 0x17
        /*001a*/ 	.short	(.L_861 - .L_860)
.L_860:
        /*001c*/ 	.word	0x00000000
        /*0020*/ 	.short	0x0003
        /*0022*/ 	.short	0x0018
        /*0024*/ 	.byte	0x00, 0xf0, 0x11, 0x00


	//----- nvinfo : EIATTR_KPARAM_INFO
	.align		4
.L_861:
        /*0028*/ 	.byte	0x04, 0x17
        /*002a*/ 	.short	(.L_863 - .L_862)
.L_862:
        /*002c*/ 	.word	0x00000000
        /*0030*/ 	.short	0x0002
        /*0032*/ 	.short	0x0010
        /*0034*/ 	.byte	0x00, 0xf0, 0x21, 0x00


	//----- nvinfo : EIATTR_KPARAM_INFO
	.align		4
.L_863:
        /*0038*/ 	.byte	0x04, 0x17
        /*003a*/ 	.short	(.L_865 - .L_864)
.L_864:
        /*003c*/ 	.word	0x00000000
        /*0040*/ 	.short	0x0001
        /*0042*/ 	.short	0x0008
        /*0044*/ 	.byte	0x00, 0xf0, 0x21, 0x00


	//----- nvinfo : EIATTR_KPARAM_INFO
	.align		4
.L_865:
        /*0048*/ 	.byte	0x04, 0x17
        /*004a*/ 	.short	(.L_867 - .L_866)
.L_866:
        /*004c*/ 	.word	0x00000000
        /*0050*/ 	.short	0x0000
        /*0052*/ 	.short	0x0000
        /*0054*/ 	.byte	0x00, 0xf0, 0x21, 0x00


	//----- nvinfo : EIATTR_SPARSE_MMA_MASK
	.align		4
.L_867:
        /*0058*/ 	.byte	0x03, 0x50
        /*005a*/ 	.short	0x0000


	//----- nvinfo : EIATTR_MAXREG_COUNT
	.align		4
        /*005c*/ 	.byte	0x03, 0x1b
        /*005e*/ 	.short	0x00ff


	//----- nvinfo : EIATTR_NUM_BARRIERS
	.align		4
        /*0060*/ 	.byte	0x02, 0x4c
        /*0062*/ 	.byte	0x01
	.zero		1


	//----- nvinfo : EIATTR_MERCURY_ISA_VERSION
	.align		4
        /*0064*/ 	.byte	0x03, 0x5f
        /*0066*/ 	.short	0x0101


	//----- nvinfo : EIATTR_EXIT_INSTR_OFFSETS
	.align		4
        /*0068*/ 	.byte	0x04, 0x1c
        /*006a*/ 	.short	(.L_869 - .L_868)


	//   ....[0]....
.L_868:
        /*006c*/ 	.word	0x000001c0


	//   ....[1]....
        /*0070*/ 	.word	0x000002d0


	//----- nvinfo : EIATTR_CRS_STACK_SIZE
	.align		4
.L_869:
        /*0074*/ 	.byte	0x04, 0x1e
        /*0076*/ 	.short	(.L_871 - .L_870)
.L_870:
        /*0078*/ 	.word	0x00000000


	//----- nvinfo : EIATTR_CBANK_PARAM_SIZE
	.align		4
.L_871:
        /*007c*/ 	.byte	0x03, 0x19
        /*007e*/ 	.short	0x0020


	//----- nvinfo : EIATTR_PARAM_CBANK
	.align		4
        /*0080*/ 	.byte	0x04, 0x0a
        /*0082*/ 	.short	(.L_873 - .L_872)
	.align		4
.L_872:
        /*0084*/ 	.word	index@(.nv.constant0._Z32strided_check_finite_cuda_kernelIfEvPViPT_mii)
        /*0088*/ 	.short	0x0210
        /*008a*/ 	.short	0x0020


	//----- nvinfo : EIATTR_SW_WAR
	.align		4
.L_873:
        /*008c*/ 	.byte	0x04, 0x36
        /*008e*/ 	.short	(.L_875 - .L_874)
.L_874:
        /*0090*/ 	.word	0x00000008
.L_875:


//--------------------- .nv.info._Z32strided_check_finite_cuda_kernelIhEvPViPT_mii --------------------------
	.section	.nv.info._Z32strided_check_finite_cuda_kernelIhEvPViPT_mii,"",@"SHT_CUDA_INFO"
	.sectionflags	@""
	.align	4


	//----- nvinfo : EIATTR_CUDA_API_VERSION
	.align		4
        /*0000*/ 	.byte	0x04, 0x37
        /*0002*/ 	.short	(.L_877 - .L_876)
.L_876:
        /*0004*/ 	.word	0x00000082


	//----- nvinfo : EIATTR_KPARAM_INFO
	.align		4
.L_877:
        /*0008*/ 	.byte	0x04, 0x17
        /*000a*/ 	.short	(.L_879 - .L_878)
.L_878:
        /*000c*/ 	.word	0x00000000
        /*0010*/ 	.short	0x0004
        /*0012*/ 	.short	0x001c
        /*0014*/ 	.byte	0x00, 0xf0, 0x11, 0x00


	//----- nvinfo : EIATTR_KPARAM_INFO
	.align		4
.L_879:
        /*0018*/ 	.byte	0x04, 0x17
        /*001a*/ 	.short	(.L_881 - .L_880)
.L_880:
        /*001c*/ 	.word	0x00000000
        /*0020*/ 	.short	0x0003
        /*0022*/ 	.short	0x0018
        /*0024*/ 	.byte	0x00, 0xf0, 0x11, 0x00


	//----- nvinfo : EIATTR_KPARAM_INFO
	.align		4
.L_881:
        /*0028*/ 	.byte	0x04, 0x17
        /*002a*/ 	.short	(.L_883 - .L_882)
.L_882:
        /*002c*/ 	.word	0x00000000
        /*0030*/ 	.short	0x0002
        /*0032*/ 	.short	0x0010
        /*0034*/ 	.byte	0x00, 0xf0, 0x21, 0x00


	//----- nvinfo : EIATTR_KPARAM_INFO
	.align		4
.L_883:
        /*0038*/ 	.byte	0x04, 0x17
        /*003a*/ 	.short	(.L_885 - .L_884)
.L_884:
        /*003c*/ 	.word	0x00000000
        /*0040*/ 	.short	0x0001
        /*0042*/ 	.short	0x0008
        /*0044*/ 	.byte	0x00, 0xf0, 0x21, 0x00


	//----- nvinfo : EIATTR_KPARAM_INFO
	.align		4
.L_885:
        /*0048*/ 	.byte	0x04, 0x17
        /*004a*/ 	.short	(.L_887 - .L_886)
.L_886:
        /*004c*/ 	.word	0x00000000
        /*0050*/ 	.short	0x0000
        /*0052*/ 	.short	0x0000
        /*0054*/ 	.byte	0x00, 0xf0, 0x21, 0x00


	//----- nvinfo : EIATTR_SPARSE_MMA_MASK
	.align		4
.L_887:
        /*0058*/ 	.byte	0x03, 0x50
        /*005a*/ 	.short	0x0000


	//----- nvinfo : EIATTR_MAXREG_COUNT
	.align		4
        /*005c*/ 	.byte	0x03, 0x1b
        /*005e*/ 	.short	0x00ff


	//----- nvinfo : EIATTR_NUM_BARRIERS
	.align		4
        /*0060*/ 	.byte	0x02, 0x4c
        /*0062*/ 	.byte	0x01
	.zero		1


	//----- nvinfo : EIATTR_MERCURY_ISA_VERSION
	.align		4
        /*0064*/ 	.byte	0x03, 0x5f
        /*0066*/ 	.short	0x0101


	//----- nvinfo : EIATTR_EXIT_INSTR_OFFSETS
	.align		4
        /*0068*/ 	.byte	0x04, 0x1c
        /*006a*/ 	.short	(.L_889 - .L_888)


	//   ....[0]....
.L_888:
        /*006c*/ 	.word	0x000001c0


	//   ....[1]....
        /*0070*/ 	.word	0x000002f0


	//----- nvinfo : EIATTR_CRS_STACK_SIZE
	.align		4
.L_889:
        /*0074*/ 	.byte	0x04, 0x1e
        /*0076*/ 	.short	(.L_891 - .L_890)
.L_890:
        /*0078*/ 	.word	0x00000000


	//----- nvinfo : EIATTR_CBANK_PARAM_SIZE
	.align		4
.L_891:
        /*007c*/ 	.byte	0x03, 0x19
        /*007e*/ 	.short	0x0020


	//----- nvinfo : EIATTR_PARAM_CBANK
	.align		4
        /*0080*/ 	.byte	0x04, 0x0a
        /*0082*/ 	.short	(.L_893 - .L_892)
	.align		4
.L_892:
        /*0084*/ 	.word	index@(.nv.constant0._Z32strided_check_finite_cuda_kernelIhEvPViPT_mii)
        /*0088*/ 	.short	0x0210
        /*008a*/ 	.short	0x0020


	//----- nvinfo : EIATTR_SW_WAR
	.align		4
.L_893:
        /*008c*/ 	.byte	0x04, 0x36
        /*008e*/ 	.short	(.L_895 - .L_894)
.L_894:
        /*0090*/ 	.word	0x00000008
.L_895:


//--------------------- .nv.info._Z16adam_cuda_kernelIddEvPT_PT0_S1_S1_PKS2_fffffm10adamMode_tf --------------------------
	.section	.nv.info._Z16adam_cuda_kernelIddEvPT_PT0_S1_S1_PKS2_fffffm10adamMode_tf,"",@"SHT_CUDA_INFO"
	.sectionflags	@""
	.align	4


	//----- nvinfo : EIATTR_CUDA_API_VERSION
	.align		4
        /*0000*/ 	.byte	0x04, 0x37
        /*0002*/ 	.short	(.L_897 - .L_896)
.L_896:
        /*0004*/ 	.word	0x00000082


	//----- nvinfo : EIATTR_KPARAM_INFO
	.align		4
.L_897:
        /*0008*/ 	.byte	0x04, 0x17
        /*000a*/ 	.short	(.L_899 - .L_898)
.L_898:
        /*000c*/ 	.word	0x00000000
        /*0010*/ 	.short	0x000c
        /*0012*/ 	.short	0x004c
        /*0014*/ 	.byte	0x00, 0xf0, 0x11, 0x00


	//----- nvinfo : EIATTR_KPARAM_INFO
	.align		4
.L_899:
        /*0018*/ 	.byte	0x04, 0x17
        /*001a*/ 	.short	(.L_901 - .L_900)
.L_900:
        /*001c*/ 	.word	0x00000000
        /*0020*/ 	.short	0x000b
        /*0022*/ 	.short	0x0048
        /*0024*/ 	.byte	0x00, 0xf0, 0x11, 0x00


	//----- nvinfo : EIATTR_KPARAM_INFO
	.align		4
.L_901:
        /*0028*/ 	.byte	0x04, 0x17
        /*002a*/ 	.short	(.L_903 - .L_902)
.L_902:
        /*002c*/ 	.word	0x00000000
        /*0030*/ 	.short	0x000a
        /*0032*/ 	.short	0x0040
        /*0034*/ 	.byte	0x00, 0xf0, 0x21, 0x00


	//----- nvinfo : EIATTR_KPARAM_INFO
	.align		4
.L_903:
        /*0038*/ 	.byte	0x04, 0x17
        /*003a*/ 	.short	(.L_905 - .L_904)
.L_904:
        /*003c*/ 	.word	0x00000000
        /*0040*/ 	.short	0x0009
        /*0042*/ 	.short	0x0038
        /*0044*/ 	.byte	0x00, 0xf0, 0x11, 0x00


	//----- nvinfo : EIATTR_KPARAM_INFO
	.align		4
.L_905:
        /*0048*/ 	.byte	0x04, 0x17
        /*004a*/ 	.short	(.L_907 - .L_906)
.L_906:
        /*004c*/ 	.word	0x00000000
        /*0050*/ 	.short	0x0008
        /*0052*/ 	.short	0x0034
        /*0054*/ 	.byte	0x00, 0xf0, 0x11, 0x00


	//----- nvinfo : EIATTR_KPARAM_INFO
	.align		4
.L_907:
        /*0058*/ 	.byte	0x04, 0x17
        /*005a*/ 	.short	(.L_909 - .L_908)
.L_908:
        /*005c*/ 	.word	0x00000000
        /*0060*/ 	.short	0x0007
        /*0062*/ 	.short	0x0030
        /*0064*/ 	.byte	0x00, 0xf0, 0x11, 0x00


	//----- nvinfo : EIATTR_KPARAM_INFO
	.align		4
.L_909:
        /*0068*/ 	.byte	0x04, 0x17
        /*006a*/ 	.short	(.L_911 - .L_910)
.L_910:
        /*006c*/ 	.word	0x00000000
        /*0070*/ 	.short	0x0006
        /*0072*/ 	.short	0x002c
        /*0074*/ 	.byte	0x00, 0xf0, 0x11, 0x00


	//----- nvinfo : EIATTR_KPARAM_INFO
	.align		4
.L_911:
        /*0078*/ 	.byte	0x04, 0x17
        /*007a*/ 	.short	(.L_913 - .L_912)
.L_912:
        /*007c*/ 	.word	0x00000000
        /*0080*/ 	.short	0x0005
        /*0082*/ 	.short	0x0028
        /*0084*/ 	.byte	0x00, 0xf0, 0x11, 0x00


	//----- nvinfo : EIATTR_KPARAM_INFO
	.align		4
.L_913:
        /*0088*/ 	.byte	0x04, 0x17
        /*008a*/ 	.short	(.L_915 - .L_914)
.L_914:
        /*008c*/ 	.word	0x00000000
        /*0090*/ 	.short	0x0004
        /*0092*/ 	.short	0x0020
        /*0094*/ 	.byte	0x00, 0xf0, 0x21, 0x00


	//----- nvinfo : EIATTR_KPARAM_INFO
	.align		4
.L_915:
        /*0098*/ 	.byte	0x04, 0x17
        /*009a*/ 	.short	(.L_917 - .L_916)
.L_916:
        /*009c*/ 	.word	0x00000000
        /*00a0*/ 	.short	0x0003
        /*00a2*/ 	.short	0x0018
        /*00a4*/ 	.byte	0x00, 0xf0, 0x21, 0x00


	//----- nvinfo : EIATTR_KPARAM_INFO
	.align		4
.L_917:
        /*00a8*/ 	.byte	0x04, 0x17
        /*00aa*/ 	.short	(.L_919 - .L_918)
.L_918:
        /*00ac*/ 	.word	0x00000000
        /*00b0*/ 	.short	0x0002
        /*00b2*/ 	.short	0x0010
        /*00b4*/ 	.byte	0x00, 0xf0, 0x21, 0x00


	//----- nvinfo : EIATTR_KPARAM_INFO
	.align		4
.L_919:
        /*00b8*/ 	.byte	0x04, 0x17
        /*00ba*/ 	.short	(.L_921 - .L_920)
.L_920:
        /*00bc*/ 	.word	0x00000000
        /*00c0*/ 	.short	0x0001
        /*00c2*/ 	.short	0x0008
        /*00c4*/ 	.byte	0x00, 0xf0, 0x21, 0x00


	//----- nvinfo : EIATTR_KPARAM_INFO
	.align		4
.L_921:
        /*00c8*/ 	.byte	0x04, 0x17
        /*00ca*/ 	.short	(.L_923 - .L_922)
.L_922:
        /*00cc*/ 	.word	0x00000000
        /*00d0*/ 	.short	0x0000
        /*00d2*/ 	.short	0x0000
        /*00d4*/ 	.byte	0x00, 0xf0, 0x21, 0x00


	//----- nvinfo : EIATTR_SPARSE_MMA_MASK
	.align		4
.L_923:
        /*00d8*/ 	.byte	0x03, 0x50
        /*00da*/ 	.short	0x0000


	//----- nvinfo : EIATTR_MAXREG_COUNT
	.align		4
        /*00dc*/ 	.byte	0x03, 0x1b
        /*00de*/ 	.short	0x00ff


	//----- nvinfo : EIATTR_MERCURY_ISA_VERSION
	.align		4
        /*00e0*/ 	.byte	0x03, 0x5f
        /*00e2*/ 	.short	0x0101


	//----- nvinfo : EIATTR_EXIT_INSTR_OFFSETS
	.align		4
        /*00e4*/ 	.byte	0x04, 0x1c
        /*00e6*/ 	.short	(.L_925 - .L_924)


	//   ....[0]....
.L_924:
        /*00e8*/ 	.word	0x00000130


	//   ....[1]....
        /*00ec*/ 	.word	0x000009a0


	//   ....[2]....
        /*00f0*/ 	.word	0x00000f60


	//   ....[3]....
        /*00f4*/ 	.word	0x00001610


	//----- nvinfo : EIATTR_CRS_STACK_SIZE
	.align		4
.L_925:
        /*00f8*/ 	.byte	0x04, 0x1e
        /*00fa*/ 	.short	(.L_927 - .L_926)
.L_926:
        /*00fc*/ 	.word	0x00000000


	//----- nvinfo : EIATTR_CBANK_PARAM_SIZE
	.align		4
.L_927:
        /*0100*/ 	.byte	0x03, 0x19
        /*0102*/ 	.short	0x0050


	//----- nvinfo : EIATTR_PARAM_CBANK
	.align		4
        /*0104*/ 	.byte	0x04, 0x0a
        /*0106*/ 	.short	(.L_929 - .L_928)
	.align		4
.L_928:
        /*0108*/ 	.word	index@(.nv.constant0._Z16adam_cuda_kernelIddEvPT_PT0_S1_S1_PKS2_fffffm10adamMode_tf)
        /*010c*/ 	.short	0x0210
        /*010e*/ 	.short	0x0050


	//----- nvinfo : EIATTR_SW_WAR
	.align		4
.L_929:
        /*0110*/ 	.byte	0x04, 0x36
        /*0112*/ 	.short	(.L_931 - .L_930)
.L_930:
        /*0114*/ 	.word	0x00000008
.L_931:


//--------------------- .nv.info._Z16adam_cuda_kernelIfN3c104HalfEEvPT_PT0_S3_S3_PKS4_fffffm10adamMode_tf --------------------------
	.section	.nv.info._Z16adam_cuda_kernelIfN3c104HalfEEvPT_PT0_S3_S3_PKS4_fffffm10adamMode_tf,"",@"SHT_CUDA_INFO"
	.sectionflags	@""
	.align	4


	//----- nvinfo : EIATTR_CUDA_API_VERSION
	.align		4
        /*0000*/ 	.byte	0x04, 0x37
        /*0002*/ 	.short	(.L_933 - .L_932)
.L_932:
        /*0004*/ 	.word	0x00000082


	//----- nvinfo : EIATTR_KPARAM_INFO
	.align		4
.L_933:
        /*0008*/ 	.byte	0x04, 0x17
        /*000a*/ 	.short	(.L_935 - .L_934)
.L_934:
        /*000c*/ 	.word	0x00000000
        /*0010*/ 	.short	0x000c
        /*0012*/ 	.short	0x004c
        /*0014*/ 	.byte	0x00, 0xf0, 0x11, 0x00


	//----- nvinfo : EIATTR_KPARAM_INFO
	.align		4
.L_935:
        /*0018*/ 	.byte	0x04, 0x17
        /*001a*/ 	.short	(.L_937 - .L_936)
.L_936:
        /*001c*/ 	.word	0x00000000
        /*0020*/ 	.short	0x000b
        /*0022*/ 	.short	0x0048
        /*0024*/ 	.byte	0x00, 0xf0, 0x11, 0x00


	//----- nvinfo : EIATTR_KPARAM_INFO
	.align		4
.L_937:
        /*0028*/ 	.byte	0x04, 0x17
        /*002a*/ 	.short	(.L_939 - .L_938)
.L_938:
        /*002c*/ 	.word	0x00000000
        /*0030*/ 	.short	0x000a
        /*0032*/ 	.short	0x0040
        /*0034*/ 	.byte	0x00, 0xf0, 0x21, 0x00


	//----- nvinfo : EIATTR_KPARAM_INFO
	.align		4
.L_939:
        /*0038*/ 	.byte	0x04, 0x17
        /*003a*/ 	.short	(.L_941 - .L_940)
.L_940:
        /*003c*/ 	.word	0x00000000
        /*0040*/ 	.short	0x0009
        /*0042*/ 	.short	0x0038
        /*0044*/ 	.byte	0x00, 0xf0, 0x11, 0x00


	//----- nvinfo : EIATTR_KPARAM_INFO
	.align		4
.L_941:
        /*0048*/ 	.byte	0x04, 0x17
        /*004a*/ 	.short	(.L_943 - .L_942)
.L_942:
        /*004c*/ 	.word	0x00000000
        /*0050*/ 	.short	0x0008
        /*0052*/ 	.short	0x0034
        /*0054*/ 	.byte	0x00, 0xf0, 0x11, 0x00


	//----- nvinfo : EIATTR_KPARAM_INFO
	.align		4
.L_943:
        /*0058*/ 	.byte	0x04, 0x17
        /*005a*/ 	.short	(.L_945 - .L_944)
.L_944:
        /*005c*/ 	.word	0x00000000
        /*0060*/ 	.short	0x0007
        /*0062*/ 	.short	0x0030
        /*0064*/ 	.byte	0x00, 0xf0, 0x11, 0x00


	//----- nvinfo : EIATTR_KPARAM_INFO
	.align		4
.L_945:
        /*0068*/ 	.byte	0x04, 0x17
        /*006a*/ 	.short	(.L_947 - .L_946)
.L_946:
        /*006c*/ 	.word	0x00000000
        /*0070*/ 	.short	0x0006
        /*0072*/ 	.short	0x002c
        /*0074*/ 	.byte	0x00, 0xf0, 0x11, 0x00


	//----- nvinfo : EIATTR_KPARAM_INFO
	.align		4
.L_947:
        /*0078*/ 	.byte	0x04, 0x17
        /*007a*/ 	.short	(.L_949 - .L_948)
.L_948:
        /*007c*/ 	.word	0x00000000
        /*0080*/ 	.short	0x0005
        /*0082*/ 	.short	0x0028
        /*0084*/ 	.byte	0x00, 0xf0, 0x11, 0x00


	//----- nvinfo : EIATTR_KPARAM_INFO
	.align		4
.L_949:
        /*0088*/ 	.byte	0x04, 0x17
        /*008a*/ 	.short	(.L_951 - .L_950)
.L_950:
        /*008c*/ 	.word	0x00000000
        /*0090*/ 	.short	0x0004
        /*0092*/ 	.short	0x0020
        /*0094*/ 	.byte	0x00, 0xf0, 0x21, 0x00


	//----- nvinfo : EIATTR_KPARAM_INFO
	.align		4
.L_951:
        /*0098*/ 	.byte	0x04, 0x17
        /*009a*/ 	.short	(.L_953 - .L_952)
.L_952:
        /*009c*/ 	.word	0x00000000
        /*00a0*/ 	.short	0x0003
        /*00a2*/ 	.short	0x0018
        /*00a4*/ 	.byte	0x00, 0xf0, 0x21, 0x00


	//----- nvinfo : EIATTR_KPARAM_INFO
	.align		4
.L_953:
        /*00a8*/ 	.byte	0x04, 0x17
        /*00aa*/ 	.short	(.L_955 - .L_954)
.L_954:
        /*00ac*/ 	.word	0x00000000
        /*00b0*/ 	.short	0x0002
        /*00b2*/ 	.short	0x0010
        /*00b4*/ 	.byte	0x00, 0xf0, 0x21, 0x00


	//----- nvinfo : EIATTR_KPARAM_INFO
	.align		4
.L_955:
        /*00b8*/ 	.byte	0x04, 0x17
        /*00ba*/ 	.short	(.L_957 - .L_956)
.L_956:
        /*00bc*/ 	.word	0x00000000
        /*00c0*/ 	.short	0x0001
        /*00c2*/ 	.short	0x0008
        /*00c4*/ 	.byte	0x00, 0xf0, 0x21, 0x00


	//----- nvinfo : EIATTR_KPARAM_INFO
	.align		4
.L_957:
        /*00c8*/ 	.byte	0x04, 0x17
        /*00ca*/ 	.short	(.L_959 - .L_958)
.L_958:
        /*00cc*/ 	.word	0x00000000
        /*00d0*/ 	.short	0x0000
        /*00d2*/ 	.short	0x0000
        /*00d4*/ 	.byte	0x00, 0xf0, 0x21, 0x00


	//----- nvinfo : EIATTR_SPARSE_MMA_MASK
	.align		4
.L_959:
        /*00d8*/ 	.byte	0x03, 0x50
        /*00da*/ 	.short	0x0000


	//----- nvinfo : EIATTR_MAXREG_COUNT
	.align		4
        /*00dc*/ 	.byte	0x03, 0x1b
        /*00de*/ 	.short	0x00ff


	//----- nvinfo : EIATTR_MERCURY_ISA_VERSION
	.align		4
        /*00e0*/ 	.byte	0x03, 0x5f
        /*00e2*/ 	.short	0x0101


	//----- nvinfo : EIATTR_EXIT_INSTR_OFFSETS
	.align		4
        /*00e4*/ 	.byte	0x04, 0x1c
        /*00e6*/ 	.short	(.L_961 - .L_960)


	//   ....[0]....
.L_960:
        /*00e8*/ 	.word	0x00000130


	//   ....[1]....
        /*00ec*/ 	.word	0x00000560


	//   ....[2]....
        /*00f0*/ 	.word	0x00000860


	//   ....[3]....
        /*00f4*/ 	.word	0x00000c10


	//   ....[4]....
        /*00f8*/ 	.word	0x00000f10


	//----- nvinfo : EIATTR_CRS_STACK_SIZE
	.align		4
.L_961:
        /*00fc*/ 	.byte	0x04, 0x1e
        /*00fe*/ 	.short	(.L_963 - .L_962)
.L_962:
        /*0100*/ 	.word	0x00000000


	//----- nvinfo : EIATTR_CBANK_PARAM_SIZE
	.align		4
.L_963:
        /*0104*/ 	.byte	0x03, 0x19
        /*0106*/ 	.short	0x0050


	//----- nvinfo : EIATTR_PARAM_CBANK
	.align		4
        /*0108*/ 	.byte	0x04, 0x0a
        /*010a*/ 	.short	(.L_965 - .L_964)
	.align		4
.L_964:
        /*010c*/ 	.word	index@(.nv.constant0._Z16adam_cuda_kernelIfN3c104HalfEEvPT_PT0_S3_S3_PKS4_fffffm10adamMode_tf)
        /*0110*/ 	.short	0x0210
        /*0112*/ 	.short	0x0050


	//----- nvinfo : EIATTR_SW_WAR
	.align		4
.L_965:
        /*0114*/ 	.byte	0x04, 0x36
        /*0116*/ 	.short	(.L_967 - .L_966)
.L_966:
        /*0118*/ 	.word	0x00000008
.L_967:


//--------------------- .nv.info._Z16adam_cuda_kernelIffEvPT_PT0_S1_S1_PKS2_fffffm10adamMode_tf --------------------------
	.section	.nv.info._Z16adam_cuda_kernelIffEvPT_PT0_S1_S1_PKS2_fffffm10adamMode_tf,"",@"SHT_CUDA_INFO"
	.sectionflags	@""
	.align	4


	//----- nvinfo : EIATTR_CUDA_API_VERSION
	.align		4
        /*0000*/ 	.byte	0x04, 0x37
        /*0002*/ 	.short	(.L_969 - .L_968)
.L_968:
        /*0004*/ 	.word	0x00000082


	//----- nvinfo : EIATTR_KPARAM_INFO
	.align		4
.L_969:
        /*0008*/ 	.byte	0x04, 0x17
        /*000a*/ 	.short	(.L_971 - .L_970)
.L_970:
        /*000c*/ 	.word	0x00000000
        /*0010*/ 	.short	0x000c
        /*0012*/ 	.short	0x004c
        /*0014*/ 	.byte	0x00, 0xf0, 0x11, 0x00


	//----- nvinfo : EIATTR_KPARAM_INFO
	.align		4
.L_971:
        /*0018*/ 	.byte	0x04, 0x17
        /*001a*/ 	.short	(.L_973 - .L_972)
.L_972:
        /*001c*/ 	.word	0x00000000
        /*0020*/ 	.short	0x000b
        /*0022*/ 	.short	0x0048
        /*0024*/ 	.byte	0x00, 0xf0, 0x11, 0x00


	//----- nvinfo : EIATTR_KPARAM_INFO
	.align		4
.L_973:
        /*0028*/ 	.byte	0x04, 0x17
        /*002a*/ 	.short	(.L_975 - .L_974)
.L_974:
        /*002c*/ 	.word	0x00000000
        /*0030*/ 	.short	0x000a
        /*0032*/ 	.short	0x0040
        /*0034*/ 	.byte	0x00, 0xf0, 0x21, 0x00


	//----- nvinfo : EIATTR_KPARAM_INFO
	.align		4
.L_975:
        /*0038*/ 	.byte	0x04, 0x17
        /*003a*/ 	.short	(.L_977 - .L_976)
.L_976:
        /*003c*/ 	.word	0x00000000
        /*0040*/ 	.short	0x0009
        /*0042*/ 	.short	0x0038
        /*0044*/ 	.byte	0x00, 0xf0, 0x11, 0x00


	//----- nvinfo : EIATTR_KPARAM_INFO
	.align		4
.L_977:
        /*0048*/ 	.byte	0x04, 0x17
        /*004a*/ 	.short	(.L_979 - .L_978)
.L_978:
        /*004c*/ 	.word	0x00000000
        /*0050*/ 	.short	0x0008
        /*0052*/ 	.short	0x0034
        /*0054*/ 	.byte	0x00, 0xf0, 0x11, 0x00


	//----- nvinfo : EIATTR_KPARAM_INFO
	.align		4
.L_979:
        /*0058*/ 	.byte	0x04, 0x17
        /*005a*/ 	.short	(.L_981 - .L_980)
.L_980:
        /*005c*/ 	.word	0x00000000
        /*0060*/ 	.short	0x0007
        /*0062*/ 	.short	0x0030
        /*0064*/ 	.byte	0x00, 0xf0, 0x11, 0x00


	//----- nvinfo : EIATTR_KPARAM_INFO
	.align		4
.L_981:
        /*0068*/ 	.byte	0x04, 0x17
        /*006a*/ 	.short	(.L_983 - .L_982)
.L_982:
        /*006c*/ 	.word	0x00000000
        /*0070*/ 	.short	0x0006
        /*0072*/ 	.short	0x002c
        /*0074*/ 	.byte	0x00, 0xf0, 0x11, 0x00


	//----- nvinfo : EIATTR_KPARAM_INFO
	.align		4
.L_983:
        /*0078*/ 	.byte	0x04, 0x17
        /*007a*/ 	.short	(.L_985 - .L_984)
.L_984:
        /*007c*/ 	.word	0x00000000
        /*0080*/ 	.short	0x0005
        /*0082*/ 	.short	0x0028
        /*0084*/ 	.byte	0x00, 0xf0, 0x11, 0x00


	//----- nvinfo : EIATTR_KPARAM_INFO
	.align		4
.L_985:
        /*0088*/ 	.byte	0x04, 0x17
        /*008a*/ 	.short	(.L_987 - .L_986)
.L_986:
        /*008c*/ 	.word	0x00000000
        /*0090*/ 	.short	0x0004
        /*0092*/ 	.short	0x0020
        /*0094*/ 	.byte	0x00, 0xf0, 0x21, 0x00


	//----- nvinfo : EIATTR_KPARAM_INFO
	.align		4
.L_987:
        /*0098*/ 	.byte	0x04, 0x17
        /*009a*/ 	.short	(.L_989 - .L_988)
.L_988:
        /*009c*/ 	.word	0x00000000
        /*00a0*/ 	.short	0x0003
        /*00a2*/ 	.short	0x0018
        /*00a4*/ 	.byte	0x00, 0xf0, 0x21, 0x00


	//----- nvinfo : EIATTR_KPARAM_INFO
	.align		4
.L_989:
        /*00a8*/ 	.byte	0x04, 0x17
        /*00aa*/ 	.short	(.L_991 - .L_990)
.L_990:
        /*00ac*/ 	.word	0x00000000
        /*00b0*/ 	.short	0x0002
        /*00b2*/ 	.short	0x0010
        /*00b4*/ 	.byte	0x00, 0xf0, 0x21, 0x00


	//----- nvinfo : EIATTR_KPARAM_INFO
	.align		4
.L_991:
        /*00b8*/ 	.byte	0x04, 0x17
        /*00ba*/ 	.short	(.L_993 - .L_992)
.L_992:
        /*00bc*/ 	.word	0x00000000
        /*00c0*/ 	.short	0x0001
        /*00c2*/ 	.short	0x0008
        /*00c4*/ 	.byte	0x00, 0xf0, 0x21, 0x00


	//----- nvinfo : EIATTR_KPARAM_INFO
	.align		4
.L_993:
        /*00c8*/ 	.byte	0x04, 0x17
        /*00ca*/ 	.short	(.L_995 - .L_994)
.L_994:
        /*00cc*/ 	.word	0x00000000
        /*00d0*/ 	.short	0x0000
        /*00d2*/ 	.short	0x0000
        /*00d4*/ 	.byte	0x00, 0xf0, 0x21, 0x00


	//----- nvinfo : EIATTR_SPARSE_MMA_MASK
	.align		4
.L_995:
        /*00d8*/ 	.byte	0x03, 0x50
        /*00da*/ 	.short	0x0000


	//----- nvinfo : EIATTR_MAXREG_COUNT
	.align		4
        /*00dc*/ 	.byte	0x03, 0x1b
        /*00de*/ 	.short	0x00ff


	//----- nvinfo : EIATTR_MERCURY_ISA_VERSION
	.align		4
        /*00e0*/ 	.byte	0x03, 0x5f
        /*00e2*/ 	.short	0x0101


	//----- nvinfo : EIATTR_EXIT_INSTR_OFFSETS
	.align		4
        /*00e4*/ 	.byte	0x04, 0x1c
        /*00e6*/ 	.short	(.L_997 - .L_996)


	//   ....[0]....
.L_996:
        /*00e8*/ 	.word	0x00000130


	//   ....[1]....
        /*00ec*/ 	.word	0x00000520


	//   ....[2]....
        /*00f0*/ 	.word	0x00000810


	//   ....[3]....
        /*00f4*/ 	.word	0x00000b70


	//   ....[4]....
        /*00f8*/ 	.word	0x00000e60


	//----- nvinfo : EIATTR_CRS_STACK_SIZE
	.align		4
.L_997:
        /*00fc*/ 	.byte	0x04, 0x1e
        /*00fe*/ 	.short	(.L_999 - .L_998)
.L_998:
        /*0100*/ 	.word	0x00000000


	//----- nvinfo : EIATTR_CBANK_PARAM_SIZE
	.align		4
.L_999:
        /*0104*/ 	.byte	0x03, 0x19
        /*0106*/ 	.short	0x0050


	//----- nvinfo : EIATTR_PARAM_CBANK
	.align		4
        /*0108*/ 	.byte	0x04, 0x0a
        /*010a*/ 	.short	(.L_1001 - .L_1000)
	.align		4
.L_1000:
        /*010c*/ 	.word	index@(.nv.constant0._Z16adam_cuda_kernelIffEvPT_PT0_S1_S1_PKS2_fffffm10adamMode_tf)
        /*0110*/ 	.short	0x0210
        /*0112*/ 	.short	0x0050


	//----- nvinfo : EIATTR_SW_WAR
	.align		4
.L_1001:
        /*0114*/ 	.byte	0x04, 0x36
        /*0116*/ 	.short	(.L_1003 - .L_1002)
.L_1002:
        /*0118*/ 	.word	0x00000008
.L_1003:


//--------------------- .nv.callgraph             --------------------------
	.section	.nv.callgraph,"",@"SHT_CUDA_CALLGRAPH"
	.align	4
	.sectionentsize	8
	.align		4
        /*0000*/ 	.word	0x00000000
	.align		4
        /*0004*/ 	.word	0xffffffff
	.align		4
        /*0008*/ 	.word	0x00000000
	.align		4
        /*000c*/ 	.word	0xfffffffe
	.align		4
        /*0010*/ 	.word	0x00000000
	.align		4
        /*0014*/ 	.word	0xfffffffd
	.align		4
        /*0018*/ 	.word	0x00000000
	.align		4
        /*001c*/ 	.word	0xfffffffc


//--------------------- .nv.constant4             --------------------------
	.section	.nv.constant4,"a",@progbits
	.align	8
	.align		8
.nv.constant4:
        /*0000*/ 	.dword	_ZN56_INTERNAL_f6e0bc40_25_fused_adam_cuda_kernel_cu_874107ec4cuda3std3__45__cpo5beginE
	.align		8
        /*0008*/ 	.dword	_ZN56_INTERNAL_f6e0bc40_25_fused_adam_cuda_kernel_cu_874107ec4cuda3std3__45__cpo3endE
	.align		8
        /*0010*/ 	.dword	_ZN56_INTERNAL_f6e0bc40_25_fused_adam_cuda_kernel_cu_874107ec4cuda3std3__45__cpo6cbeginE
	.align		8
        /*0018*/ 	.dword	_ZN56_INTERNAL_f6e0bc40_25_fused_adam_cuda_kernel_cu_874107ec4cuda3std3__45__cpo4cendE
	.align		8
        /*0020*/ 	.dword	_ZN56_INTERNAL_f6e0bc40_25_fused_adam_cuda_kernel_cu_874107ec4cuda3std3__45__cpo6rbeginE
	.align		8
        /*0028*/ 	.dword	_ZN56_INTERNAL_f6e0bc40_25_fused_adam_cuda_kernel_cu_874107ec4cuda3std3__45__cpo4rendE
	.align		8
        /*0030*/ 	.dword	_ZN56_INTERNAL_f6e0bc40_25_fused_adam_cuda_kernel_cu_874107ec4cuda3std3__45__cpo7crbeginE
	.align		8
        /*0038*/ 	.dword	_ZN56_INTERNAL_f6e0bc40_25_fused_adam_cuda_kernel_cu_874107ec4cuda3std3__45__cpo5crendE
	.align		8
        /*0040*/ 	.dword	_ZN56_INTERNAL_f6e0bc40_25_fused_adam_cuda_kernel_cu_874107ec4cuda3std3__458_GLOBAL__N__f6e0bc40_25_fused_adam_cuda_kernel_cu_874107ec6ignoreE
	.align		8
        /*0048*/ 	.dword	_ZN56_INTERNAL_f6e0bc40_25_fused_adam_cuda_kernel_cu_874107ec4cuda3std3__419piecewise_constructE
	.align		8
        /*0050*/ 	.dword	_ZN56_INTERNAL_f6e0bc40_25_fused_adam_cuda_kernel_cu_874107ec4cuda3std3__48in_placeE
	.align		8
        /*0058*/ 	.dword	_ZN56_INTERNAL_f6e0bc40_25_fused_adam_cuda_kernel_cu_874107ec4cuda3std3__420unreachable_sentinelE
	.align		8
        /*0060*/ 	.dword	_ZN56_INTERNAL_f6e0bc40_25_fused_adam_cuda_kernel_cu_874107ec4cuda3std6ranges3__45__cpo4swapE
	.align		8
        /*0068*/ 	.dword	_ZN56_INTERNAL_f6e0bc40_25_fused_adam_cuda_kernel_cu_874107ec4cuda3std6ranges3__45__cpo9iter_moveE
	.align		8
        /*0070*/ 	.dword	_ZN56_INTERNAL_f6e0bc40_25_fused_adam_cuda_kernel_cu_874107ec4cuda3std6ranges3__45__cpo5beginE
	.align		8
        /*0078*/ 	.dword	_ZN56_INTERNAL_f6e0bc40_25_fused_adam_cuda_kernel_cu_874107ec4cuda3std6ranges3__45__cpo3endE
	.align		8
        /*0080*/ 	.dword	_ZN56_INTERNAL_f6e0bc40_25_fused_adam_cuda_kernel_cu_874107ec4cuda3std6ranges3__45__cpo6cbeginE
	.align		8
        /*0088*/ 	.dword	_ZN56_INTERNAL_f6e0bc40_25_fused_adam_cuda_kernel_cu_874107ec4cuda3std6ranges3__45__cpo4cendE
	.align		8
        /*0090*/ 	.dword	_ZN56_INTERNAL_f6e0bc40_25_fused_adam_cuda_kernel_cu_874107ec4cuda3std6ranges3__45__cpo7advanceE
	.align		8
        /*0098*/ 	.dword	_ZN56_INTERNAL_f6e0bc40_25_fused_adam_cuda_kernel_cu_874107ec4cuda3std6ranges3__45__cpo9iter_swapE
	.align		8
        /*00a0*/ 	.dword	_ZN56_INTERNAL_f6e0bc40_25_fused_adam_cuda_kernel_cu_874107ec4cuda3std6ranges3__45__cpo4nextE
	.align		8
        /*00a8*/ 	.dword	_ZN56_INTERNAL_f6e0bc40_25_fused_adam_cuda_kernel_cu_874107ec4cuda3std6ranges3__45__cpo4prevE
	.align		8
        /*00b0*/ 	.dword	_ZN56_INTERNAL_f6e0bc40_25_fused_adam_cuda_kernel_cu_874107ec4cuda3std6ranges3__45__cpo4dataE
	.align		8
        /*00b8*/ 	.dword	_ZN56_INTERNAL_f6e0bc40_25_fused_adam_cuda_kernel_cu_874107ec4cuda3std6ranges3__45__cpo5cdataE
	.align		8
        /*00c0*/ 	.dword	_ZN56_INTERNAL_f6e0bc40_25_fused_adam_cuda_kernel_cu_874107ec4cuda3std6ranges3__45__cpo4sizeE
	.align		8
        /*00c8*/ 	.dword	_ZN56_INTERNAL_f6e0bc40_25_fused_adam_cuda_kernel_cu_874107ec4cuda3std6ranges3__45__cpo5ssizeE
	.align		8
        /*00d0*/ 	.dword	_ZN56_INTERNAL_f6e0bc40_25_fused_adam_cuda_kernel_cu_874107ec4cuda3std6ranges3__45__cpo8distanceE
	.align		8
        /*00d8*/ 	.dword	_ZN56_INTERNAL_f6e0bc40_25_fused_adam_cuda_kernel_cu_874107ec6thrust23THRUST_300001_SM_900_NS6system6detail10sequential3seqE


//--------------------- .text._Z25multi_tensor_apply_kernelI18TensorListMetadataILi2EE16MaybeCastFunctorILi2EhhEJEEvlPViT_T0_DpT1_ --------------------------
	.section	.text._Z25multi_tensor_apply_kernelI18TensorListMetadataILi2EE16MaybeCastFunctorILi2EhhEJEEvlPViT_T0_DpT1_,"ax",@progbits
	.align	128
        .global         _Z25multi_tensor_apply_kernelI18TensorListMetadataILi2EE16MaybeCastFunctorILi2EhhEJEEvlPViT_T0_DpT1_
        .type           _Z25multi_tensor_apply_kernelI18TensorListMetadataILi2EE16MaybeCastFunctorILi2EhhEJEEvlPViT_T0_DpT1_,@function
        .size           _Z25multi_tensor_apply_kernelI18TensorListMetadataILi2EE16MaybeCastFunctorILi2EhhEJEEvlPViT_T0_DpT1_,(.L_x_575 - _Z25multi_tensor_apply_kernelI18TensorListMetadataILi2EE16MaybeCastFunctorILi2EhhEJEEvlPViT_T0_DpT1_)
        .other          _Z25multi_tensor_apply_kernelI18TensorListMetadataILi2EE16MaybeCastFunctorILi2EhhEJEEvlPViT_T0_DpT1_,@"STO_CUDA_ENTRY STV_DEFAULT"
_Z25multi_tensor_apply_kernelI18TensorListMetadataILi2EE16MaybeCastFunctorILi2EhhEJEEvlPViT_T0_DpT1_:
.text._Z25multi_tensor_apply_kernelI18TensorListMetadataILi2EE16MaybeCastFunctorILi2EhhEJEEvlPViT_T0_DpT1_:
[----:B------:R-:W-:Y:S01]  /*0000*/  LDC R1, c[0x0][0x28] ;  /* 0x00000a00ff017b82 */ /* 0x000fe20000000800 */
[----:B------:R-:W-:Y:S01]  /*0010*/  ULDC.64 UR4, c[0x0][0x218] ;  /* 0x0000860000047ab9 */ /* 0x000fe20000000a00 */
[----:B------:R-:W-:Y:S01]  /*0020*/  ULDC.64 UR10, c[0x0][0x208] ;  /* 0x00008200000a7ab9 */ /* 0x000fe20000000a00 */
[----:B------:R-:W-:-:S04]  /*0030*/  ISETP.NE.U32.AND P0, PT, RZ, UR4, PT ;  /* 0x00000004ff007c0c */ /* 0x000fc8000bf05070 */
[----:B------:R-:W-:-:S13]  /*0040*/  ISETP.NE.AND.EX P0, PT, RZ, UR5, PT, P0 ;  /* 0x00000005ff007c0c */ /* 0x000fda000bf05300 */
[----:B------:R-:W-:Y:S05]  /*0050*/  @!P0 BRA `(.L_x_0) ;  /* 0x0000000000108947 */ /* 0x000fea0003800000 */
[----:B------:R-:W0:Y:S02]  /*0060*/  LDC.64 R2, c[0x0][0x218] ;  /* 0x00008600ff027b82 */ /* 0x000e240000000a00 */
[----:B0-----:R-:W2:Y:S02]  /*0070*/  LDG.E.STRONG.SYS R2, desc[UR10][R2.64] ;  /* 0x0000000a02027981 */ /* 0x001ea4000c1f5900 */
[----:B--2---:R-:W-:-:S13]  /*0080*/  ISETP.NE.AND P0, PT, R2, RZ, PT ;  /* 0x000000ff0200720c */ /* 0x004fda0003f05270 */
[----:B------:R-:W-:Y:S05]  /*0090*/  @P0 EXIT ;  /* 0x000000000000094d */ /* 0x000fea0003800000 */
.L_x_0:
[----:B------:R-:W0:Y:S01]  /*00a0*/  S2UR UR5, SR_CTAID.X ;  /* 0x00000000000579c3 */ /* 0x000e220000002500 */
[----:B------:R-:W-:-:S07]  /*00b0*/  UMOV UR6, 0x10 ;  /* 0x0000001000067882 */ /* 0x000fce0000000000 */
[----:B------:R-:W1:Y:S01]  /*00c0*/  LDC R6, c[0x0][0x210] ;  /* 0x00008400ff067b82 */ /* 0x000e620000000800 */
[----:B0-----:R-:W-:-:S12]  /*00d0*/  ULEA UR4, UR5, UR6, 0x2 ;  /* 0x0000000605047291 */ /* 0x001fd8000f8e103f */
[----:B------:R-:W-:Y:S02]  /*00e0*/  ULDC UR4, c[0x0][UR4+0x950] ;  /* 0x0002540004047abb */ /* 0x000fe40008000800 */
[----:B-1----:R-:W-:Y:S01]  /*00f0*/  IMAD R0, R6, UR4, RZ ;  /* 0x0000000406007c24 */ /* 0x002fe2000f8e02ff */
[----:B------:R-:W-:Y:S02]  /*0100*/  ULDC.U8 UR4, c[0x0][UR5+0x820] ;  /* 0x0002080005047abb */ /* 0x000fe40008000000 */
[----:B------:R-:W-:Y:S01]  /*0110*/  ULEA UR4, UR4, UR6, 0x3 ;  /* 0x0000000604047291 */ /* 0x000fe2000f8e183f */
[----:B------:R-:W-:-:S11]  /*0120*/  IMAD.MOV R3, RZ, RZ, -R0 ;  /* 0x000000ffff037224 */ /* 0x000fd600078e0a00 */
[----:B------:R-:W-:Y:S02]  /*0130*/  ULDC UR5, c[0x0][UR4+0x610] ;  /* 0x0001840004057abb */ /* 0x000fe40008000800 */
[----:B------:R-:W-:-:S04]  /*0140*/  VIADDMNMX R6, R3, UR5, R6, PT ;  /* 0x0000000503067c46 */ /* 0x000fc8000b800106 */
[----:B------:R-:W-:-:S13]  /*0150*/  ISETP.GE.AND P0, PT, R6, 0x1, PT ;  /* 0x000000010600780c */ /* 0x000fda0003f06270 */
[----:B------:R-:W-:Y:S05]  /*0160*/  @!P0 EXIT ;  /* 0x000000000000894d */ /* 0x000fea0003800000 */
[----:B------:R-:W0:Y:S01]  /*0170*/  S2R R22, SR_TID.X ;  /* 0x0000000000167919 */ /* 0x000e220000002100 */
[----:B------:R-:W-:Y:S01]  /*0180*/  SHF.R.S32.HI R7, RZ, 0x1f, R0 ;  /* 0x0000001fff077819 */ /* 0x000fe20000011400 */
[----:B------:R-:W-:Y:S01]  /*0190*/  ULDC.64 UR8, c[0x0][UR4+0x210] ;  /* 0x0000840004087abb */ /* 0x000fe20008000a00 */
[----:B------:R-:W-:Y:S01]  /*01a0*/  ULDC.64 UR6, c[0x0][UR4+0x410] ;  /* 0x0001040004067abb */ /* 0x000fe20008000a00 */
[----:B------:R-:W-:Y:S01]  /*01b0*/  ULDC UR5, c[0x0][0x0] ;  /* 0x0000000000057ab9 */ /* 0x000fe20000000800 */
[----:B------:R-:W-:-:S05]  /*01c0*/  UMOV UR4, URZ ;  /* 0x0000003f00047c82 */ /* 0x000fca0008000000 */
.L_x_1:
[----:B01----:R-:W-:Y:S01]  /*01d0*/  VIADD R17, R22, UR4 ;  /* 0x0000000416117c36 */ /* 0x003fe20008000000 */
[----:B------:R-:W-:-:S03]  /*01e0*/  PRMT R8, RZ, 0x7610, R8 ;  /* 0x00007610ff087816 */ /* 0x000fc60000000008 */
[C---:B------:R-:W-:Y:S01]  /*01f0*/  VIADD R21, R17.reuse, UR5 ;  /* 0x0000000511157c36 */ /* 0x040fe20008000000 */
[----:B------:R-:W-:-:S03]  /*0200*/  ISETP.GE.AND P2, PT, R17, R6, PT ;  /* 0x000000061100720c */ /* 0x000fc60003f46270 */
[C---:B------:R-:W-:Y:S01]  /*0210*/  VIADD R15, R21.reuse, UR5 ;  /* 0x00000005150f7c36 */ /* 0x040fe20008000000 */
[----:B------:R-:W-:-:S03]  /*0220*/  ISETP.GE.AND P1, PT, R21, R6, PT ;  /* 0x000000061500720c */ /* 0x000fc60003f26270 */
[C---:B------:R-:W-:Y:S01]  /*0230*/  VIADD R9, R15.reuse, UR5 ;  /* 0x000000050f097c36 */ /* 0x040fe20008000000 */
[----:B------:R-:W-:-:S05]  /*0240*/  ISETP.GE.AND P0, PT, R15, R6, PT ;  /* 0x000000060f00720c */ /* 0x000fca0003f06270 */
[----:B------:R-:W-:Y:S02]  /*0250*/  @!P2 SHF.R.S32.HI R2, RZ, 0x1f, R17 ;  /* 0x0000001fff02a819 */ /* 0x000fe40000011411 */
[--C-:B------:R-:W-:Y:S02]  /*0260*/  @!P2 IADD3 R12, P3, P4, R17, UR8, R0.reuse ;  /* 0x00000008110cac10 */ /* 0x100fe4000fc7e000 */
[----:B------:R-:W-:Y:S02]  /*0270*/  @!P1 SHF.R.S32.HI R4, RZ, 0x1f, R21 ;  /* 0x0000001fff049819 */ /* 0x000fe40000011415 */
[--C-:B------:R-:W-:Y:S02]  /*0280*/  @!P2 IADD3.X R13, R2, UR9, R7.reuse, P3, P4 ;  /* 0x00000009020dac10 */ /* 0x100fe40009fe8407 */
[----:B------:R-:W-:Y:S02]  /*0290*/  @!P1 IADD3 R2, P4, P5, R21, UR8, R0 ;  /* 0x0000000815029c10 */ /* 0x000fe4000fd9e000 */
[----:B------:R-:W-:Y:S01]  /*02a0*/  ISETP.GE.AND P3, PT, R9, R6, PT ;  /* 0x000000060900720c */ /* 0x000fe20003f66270 */
[----:B------:R0:W2:Y:S01]  /*02b0*/  @!P2 LDG.E.U8 R8, desc[UR10][R12.64] ;  /* 0x0000000a0c08a981 */ /* 0x0000a2000c1e1100 */
[----:B------:R-:W-:-:S02]  /*02c0*/  @!P1 IADD3.X R3, R4, UR9, R7, P4, P5 ;  /* 0x0000000904039c10 */ /* 0x000fc4000a7ea407 */
[----:B------:R-:W-:Y:S02]  /*02d0*/  @!P0 SHF.R.S32.HI R10, RZ, 0x1f, R15 ;  /* 0x0000001fff0a8819 */ /* 0x000fe4000001140f */
[----:B------:R-:W-:Y:S02]  /*02e0*/  @!P0 IADD3 R4, P4, P5, R15, UR8, R0 ;  /* 0x000000080f048c10 */ /* 0x000fe4000fd9e000 */
[----:B------:R-:W-:Y:S02]  /*02f0*/  PRMT R19, RZ, 0x7610, R19 ;  /* 0x00007610ff137816 */ /* 0x000fe40000000013 */
[----:B------:R-:W-:Y:S02]  /*0300*/  PRMT R18, RZ, 0x7610, R18 ;  /* 0x00007610ff127816 */ /* 0x000fe40000000012 */
[----:B------:R-:W-:Y:S02]  /*0310*/  @!P0 IADD3.X R5, R10, UR9, R7, P4, P5 ;  /* 0x000000090a058c10 */ /* 0x000fe4000a7ea407 */
[----:B------:R-:W3:Y:S04]  /*0320*/  @!P1 LDG.E.U8 R19, desc[UR10][R2.64] ;  /* 0x0000000a02139981 */ /* 0x000ee8000c1e1100 */
[----:B------:R1:W4:Y:S01]  /*0330*/  @!P0 LDG.E.U8 R18, desc[UR10][R4.64] ;  /* 0x0000000a04128981 */ /* 0x000322000c1e1100 */
[----:B------:R-:W-:-:S02]  /*0340*/  @!P3 SHF.R.S32.HI R16, RZ, 0x1f, R9 ;  /* 0x0000001fff10b819 */ /* 0x000fc40000011409 */
[----:B------:R-:W-:Y:S02]  /*0350*/  @!P3 IADD3 R10, P4, P5, R9, UR8, R0 ;  /* 0x00000008090abc10 */ /* 0x000fe4000fd9e000 */
[----:B------:R-:W-:Y:S02]  /*0360*/  PRMT R14, RZ, 0x7610, R14 ;  /* 0x00007610ff0e7816 */ /* 0x000fe4000000000e */
[----:B------:R-:W-:-:S05]  /*0370*/  @!P3 IADD3.X R11, R16, UR9, R7, P4, P5 ;  /* 0x00000009100bbc10 */ /* 0x000fca000a7ea407 */
[----:B------:R-:W5:Y:S01]  /*0380*/  @!P3 LDG.E.U8 R14, desc[UR10][R10.64] ;  /* 0x0000000a0a0eb981 */ /* 0x000f62000c1e1100 */
[----:B------:R-:W-:Y:S02]  /*0390*/  @!P2 SHF.R.S32.HI R16, RZ, 0x1f, R17 ;  /* 0x0000001fff10a819 */ /* 0x000fe40000011411 */
[--C-:B0-----:R-:W-:Y:S02]  /*03a0*/  @!P2 IADD3 R12, P4, P5, R17, UR6, R0.reuse ;  /* 0x00000006110cac10 */ /* 0x101fe4000fd9e000 */
[----:B------:R-:W-:Y:S02]  /*03b0*/  @!P1 SHF.R.S32.HI R20, RZ, 0x1f, R21 ;  /* 0x0000001fff149819 */ /* 0x000fe40000011415 */
[----:B------:R-:W-:Y:S02]  /*03c0*/  @!P2 IADD3.X R13, R16, UR7, R7, P4, P5 ;  /* 0x00000007100dac10 */ /* 0x000fe4000a7ea407 */
[----:B------:R-:W-:Y:S02]  /*03d0*/  @!P1 IADD3 R16, P4, P5, R21, UR6, R0 ;  /* 0x0000000615109c10 */ /* 0x000fe4000fd9e000 */
[----:B------:R-:W-:-:S02]  /*03e0*/  @!P0 SHF.R.S32.HI R24, RZ, 0x1f, R15 ;  /* 0x0000001fff188819 */ /* 0x000fc4000001140f */
[----:B------:R-:W-:Y:S02]  /*03f0*/  @!P1 IADD3.X R17, R20, UR7, R7, P4, P5 ;  /* 0x0000000714119c10 */ /* 0x000fe4000a7ea407 */
[----:B------:R-:W-:Y:S01]  /*0400*/  @!P0 IADD3 R20, P4, P5, R15, UR6, R0 ;  /* 0x000000060f148c10 */ /* 0x000fe2000fd9e000 */
[----:B------:R-:W-:-:S03]  /*0410*/  ULEA UR4, UR5, UR4, 0x2 ;  /* 0x0000000405047291 */ /* 0x000fc6000f8e103f */
[----:B------:R-:W-:Y:S02]  /*0420*/  @!P0 IADD3.X R21, R24, UR7, R7, P4, P5 ;  /* 0x0000000718158c10 */ /* 0x000fe4000a7ea407 */
[----:B-1----:R-:W-:Y:S02]  /*0430*/  @!P3 SHF.R.S32.HI R4, RZ, 0x1f, R9 ;  /* 0x0000001fff04b819 */ /* 0x002fe40000011409 */
[----:B------:R-:W-:-:S04]  /*0440*/  @!P3 IADD3 R2, P4, P5, R9, UR6, R0 ;  /* 0x000000060902bc10 */ /* 0x000fc8000fd9e000 */
[----:B------:R-:W-:Y:S01]  /*0450*/  @!P3 IADD3.X R3, R4, UR7, R7, P4, P5 ;  /* 0x000000070403bc10 */ /* 0x000fe2000a7ea407 */
[----:B--2---:R1:W-:Y:S04]  /*0460*/  @!P2 STG.E.U8 desc[UR10][R12.64], R8 ;  /* 0x000000080c00a986 */ /* 0x0043e8000c10110a */
[----:B---3--:R1:W-:Y:S04]  /*0470*/  @!P1 STG.E.U8 desc[UR10][R16.64], R19 ;  /* 0x0000001310009986 */ /* 0x0083e8000c10110a */
[----:B----4-:R1:W-:Y:S01]  /*0480*/  @!P0 STG.E.U8 desc[UR10][R20.64], R18 ;  /* 0x0000001214008986 */ /* 0x0103e2000c10110a */
[----:B------:R-:W-:-:S03]  /*0490*/  ISETP.LE.AND P0, PT, R6, UR4, PT ;  /* 0x0000000406007c0c */ /* 0x000fc6000bf03270 */
[----:B-----5:R1:W-:Y:S10]  /*04a0*/  @!P3 STG.E.U8 desc[UR10][R2.64], R14 ;  /* 0x0000000e0200b986 */ /* 0x0203f4000c10110a */
[----:B------:R-:W-:Y:S05]  /*04b0*/  @!P0 BRA `(.L_x_1) ;  /* 0xfffffffc00448947 */ /* 0x000fea000383ffff */
[----:B------:R-:W-:Y:S05]  /*04c0*/  EXIT ;  /* 0x000000000000794d */ /* 0x000fea0003800000 */
.L_x_2:
[----:B------:R-:W-:-:S00]  /*04d0*/  BRA `(.L_x_2) ;  /* 0xfffffffc00fc7947 */ /* 0x000fc0000383ffff */
[----:B------:R-:W-:-:S00]  /*04e0*/  NOP ;  /* 0x0000000000007918 */ /* 0x000fc00000000000 */
        /* <DEDUP_REMOVED lines=9> */
.L_x_575:


//--------------------- .text._Z25multi_tensor_apply_kernelI18TensorListMetadataILi2EE16MaybeCastFunctorILi2EhN3c104HalfEEJEEvlPViT_T0_DpT1_ --------------------------
	.section	.text._Z25multi_tensor_apply_kernelI18TensorListMetadataILi2EE16MaybeCastFunctorILi2EhN3c104HalfEEJEEvlPViT_T0_DpT1_,"ax",@progbits
	.align	128
        .global         _Z25multi_tensor_apply_kernelI18TensorListMetadataILi2EE16MaybeCastFunctorILi2EhN3c104HalfEEJEEvlPViT_T0_DpT1_
        .type           _Z25multi_tensor_apply_kernelI18TensorListMetadataILi2EE16MaybeCastFunctorILi2EhN3c104HalfEEJEEvlPViT_T0_DpT1_,@function
        .size           _Z25multi_tensor_apply_kernelI18TensorListMetadataILi2EE16MaybeCastFunctorILi2EhN3c104HalfEEJEEvlPViT_T0_DpT1_,(.L_x_576 - _Z25multi_tensor_apply_kernelI18TensorListMetadataILi2EE16MaybeCastFunctorILi2EhN3c104HalfEEJEEvlPViT_T0_DpT1_)
        .other          _Z25multi_tensor_apply_kernelI18TensorListMetadataILi2EE16MaybeCastFunctorILi2EhN3c104HalfEEJEEvlPViT_T0_DpT1_,@"STO_CUDA_ENTRY STV_DEFAULT"
_Z25multi_tensor_apply_kernelI18TensorListMetadataILi2EE16MaybeCastFunctorILi2EhN3c104HalfEEJEEvlPViT_T0_DpT1_:
.text._Z25multi_tensor_apply_kernelI18TensorListMetadataILi2EE16MaybeCastFunctorILi2EhN3c104HalfEEJEEvlPViT_T0_DpT1_:
        /* <DEDUP_REMOVED lines=10> */
.L_x_3:
        /* <DEDUP_REMOVED lines=19> */
.L_x_4:
        /* <DEDUP_REMOVED lines=9> */
[----:B------:R-:W-:-:S04]  /*0260*/  @!P2 IADD3 R2, P3, P4, R5, UR8, R0 ;  /* 0x000000080502ac10 */ /* 0x000fc8000fc7e000 */
[----:B------:R-:W-:Y:S02]  /*0270*/  @!P2 IADD3.X R3, R4, UR9, R11, P3, P4 ;  /* 0x000000090403ac10 */ /* 0x000fe40009fe840b */
[----:B------:R-:W-:Y:S02]  /*0280*/  @!P1 SHF.R.S32.HI R4, RZ, 0x1f, R21 ;  /* 0x0000001fff049819 */ /* 0x000fe40000011415 */
[----:B------:R-:W-:Y:S01]  /*0290*/  @!P1 IADD3 R6, P4, P5, R21, UR8, R0 ;  /* 0x0000000815069c10 */ /* 0x000fe2000fd9e000 */
[----:B------:R0:W2:Y:S01]  /*02a0*/  @!P2 LDG.E.U8 R12, desc[UR10][R2.64] ;  /* 0x0000000a020ca981 */ /* 0x0000a2000c1e1100 */
[----:B------:R-:W-:Y:S02]  /*02b0*/  ISETP.GE.AND P3, PT, R15, R10, PT ;  /* 0x0000000a0f00720c */ /* 0x000fe40003f66270 */
[----:B------:R-:W-:Y:S02]  /*02c0*/  @!P1 IADD3.X R7, R4, UR9, R11, P4, P5 ;  /* 0x0000000904079c10 */ /* 0x000fe4000a7ea40b */
[----:B------:R-:W-:-:S02]  /*02d0*/  @!P0 SHF.R.S32.HI R4, RZ, 0x1f, R17 ;  /* 0x0000001fff048819 */ /* 0x000fc40000011411 */
[----:B------:R-:W-:Y:S02]  /*02e0*/  @!P0 IADD3 R8, P4, P5, R17, UR8, R0 ;  /* 0x0000000811088c10 */ /* 0x000fe4000fd9e000 */
[----:B------:R-:W-:Y:S02]  /*02f0*/  PRMT R16, RZ, 0x7610, R16 ;  /* 0x00007610ff107816 */ /* 0x000fe40000000010 */
[----:B------:R-:W-:Y:S02]  /*0300*/  PRMT R14, RZ, 0x7610, R14 ;  /* 0x00007610ff0e7816 */ /* 0x000fe4000000000e */
[----:B------:R-:W-:Y:S02]  /*0310*/  @!P0 IADD3.X R9, R4, UR9, R11, P4, P5 ;  /* 0x0000000904098c10 */ /* 0x000fe4000a7ea40b */
[----:B------:R1:W3:Y:S04]  /*0320*/  @!P1 LDG.E.U8 R16, desc[UR10][R6.64] ;  /* 0x0000000a06109981 */ /* 0x0002e8000c1e1100 */
[----:B------:R-:W4:Y:S01]  /*0330*/  @!P0 LDG.E.U8 R14, desc[UR10][R8.64] ;  /* 0x0000000a080e8981 */ /* 0x000f22000c1e1100 */
[----:B------:R-:W-:-:S02]  /*0340*/  @!P3 SHF.R.S32.HI R4, RZ, 0x1f, R15 ;  /* 0x0000001fff04b819 */ /* 0x000fc4000001140f */
[----:B------:R-:W-:Y:S02]  /*0350*/  @!P3 IADD3 R18, P4, P5, R15, UR8, R0 ;  /* 0x000000080f12bc10 */ /* 0x000fe4000fd9e000 */
[----:B------:R-:W-:Y:S02]  /*0360*/  PRMT R13, RZ, 0x7610, R13 ;  /* 0x00007610ff0d7816 */ /* 0x000fe4000000000d */
[----:B------:R-:W-:-:S05]  /*0370*/  @!P3 IADD3.X R19, R4, UR9, R11, P4, P5 ;  /* 0x000000090413bc10 */ /* 0x000fca000a7ea40b */
[----:B------:R5:W4:Y:S01]  /*0380*/  @!P3 LDG.E.U8 R13, desc[UR10][R18.64] ;  /* 0x0000000a120db981 */ /* 0x000b22000c1e1100 */
[C---:B0-----:R-:W-:Y:S02]  /*0390*/  @!P2 IADD3 R2, P4, R0.reuse, R5, RZ ;  /* 0x000000050002a210 */ /* 0x041fe40007f9e0ff */
[----:B------:R-:W-:Y:S02]  /*03a0*/  @!P1 IADD3 R3, P5, R0, R21, RZ ;  /* 0x0000001500039210 */ /* 0x000fe40007fbe0ff */
[-C--:B------:R-:W-:Y:S02]  /*03b0*/  @!P2 LEA.HI.X.SX32 R5, R5, R11.reuse, 0x1, P4 ;  /* 0x0000000b0505a211 */ /* 0x080fe400020f0eff */
[C---:B------:R-:W-:Y:S02]  /*03c0*/  @!P2 LEA R4, P4, R2.reuse, UR6, 0x1 ;  /* 0x000000060204ac11 */ /* 0x040fe4000f8808ff */
[----:B------:R-:W-:Y:S02]  /*03d0*/  @!P1 LEA.HI.X.SX32 R24, R21, R11, 0x1, P5 ;  /* 0x0000000b15189211 */ /* 0x000fe400028f0eff */
[----:B------:R-:W-:-:S02]  /*03e0*/  @!P2 LEA.HI.X R5, R2, UR7, R5, 0x1, P4 ;  /* 0x000000070205ac11 */ /* 0x000fc4000a0f0c05 */
[C---:B------:R-:W-:Y:S02]  /*03f0*/  @!P1 LEA R2, P5, R3.reuse, UR6, 0x1 ;  /* 0x0000000603029c11 */ /* 0x040fe4000f8a08ff */
[C---:B------:R-:W-:Y:S02]  /*0400*/  @!P0 IADD3 R22, P6, R0.reuse, R17, RZ ;  /* 0x0000001100168210 */ /* 0x040fe40007fde0ff */
[----:B------:R-:W-:Y:S02]  /*0410*/  @!P3 IADD3 R21, P4, R0, R15, RZ ;  /* 0x0000000f0015b210 */ /* 0x000fe40007f9e0ff */
[----:B------:R-:W-:Y:S02]  /*0420*/  @!P1 LEA.HI.X R3, R3, UR7, R24, 0x1, P5 ;  /* 0x0000000703039c11 */ /* 0x000fe4000a8f0c18 */
[----:B------:R-:W-:Y:S02]  /*0430*/  @!P0 LEA.HI.X.SX32 R17, R17, R11, 0x1, P6 ;  /* 0x0000000b11118211 */ /* 0x000fe400030f0eff */
[----:B-1----:R-:W-:-:S02]  /*0440*/  @!P0 LEA R6, P5, R22, UR6, 0x1 ;  /* 0x0000000616068c11 */ /* 0x002fc4000f8a08ff */
[----:B-----5:R-:W-:Y:S02]  /*0450*/  @!P3 LEA.HI.X.SX32 R18, R15, R11, 0x1, P4 ;  /* 0x0000000b0f12b211 */ /* 0x020fe400020f0eff */
[----:B------:R-:W-:Y:S01]  /*0460*/  @!P0 LEA.HI.X R7, R22, UR7, R17, 0x1, P5 ;  /* 0x0000000716078c11 */ /* 0x000fe2000a8f0c11 */
[----:B------:R-:W-:Y:S01]  /*0470*/  ULEA UR4, UR5, UR4, 0x2 ;  /* 0x0000000405047291 */ /* 0x000fe2000f8e103f */
[----:B------:R-:W-:-:S04]  /*0480*/  @!P3 LEA R8, P4, R21, UR6, 0x1 ;  /* 0x000000061508bc11 */ /* 0x000fc8000f8808ff */
[----:B------:R-:W-:Y:S02]  /*0490*/  @!P3 LEA.HI.X R9, R21, UR7, R18, 0x1, P4 ;  /* 0x000000071509bc11 */ /* 0x000fe4000a0f0c12 */
[----:B--2---:R-:W-:-:S05]  /*04a0*/  @!P2 PRMT R15, R12, 0x7604, RZ ;  /* 0x000076040c0fa816 */ /* 0x004fca00000000ff */
[----:B------:R1:W-:Y:S01]  /*04b0*/  @!P2 STG.E.U16 desc[UR10][R4.64], R15 ;  /* 0x0000000f0400a986 */ /* 0x0003e2000c10150a */
[----:B---3--:R-:W-:Y:S02]  /*04c0*/  @!P1 PRMT R17, R16, 0x7604, RZ ;  /* 0x0000760410119816 */ /* 0x008fe400000000ff */
[----:B----4-:R-:W-:-:S03]  /*04d0*/  @!P0 PRMT R19, R14, 0x7604, RZ ;  /* 0x000076040e138816 */ /* 0x010fc600000000ff */
[----:B------:R1:W-:Y:S04]  /*04e0*/  @!P1 STG.E.U16 desc[UR10][R2.64], R17 ;  /* 0x0000001102009986 */ /* 0x0003e8000c10150a */
[----:B------:R1:W-:Y:S01]  /*04f0*/  @!P0 STG.E.U16 desc[UR10][R6.64], R19 ;  /* 0x0000001306008986 */ /* 0x0003e2000c10150a */
[----:B------:R-:W-:Y:S02]  /*0500*/  ISETP.LE.AND P0, PT, R10, UR4, PT ;  /* 0x000000040a007c0c */ /* 0x000fe4000bf03270 */
[----:B------:R-:W-:-:S05]  /*0510*/  @!P3 PRMT R13, R13, 0x7604, RZ ;  /* 0x000076040d0db816 */ /* 0x000fca00000000ff */
[----:B------:R1:W-:Y:S06]  /*0520*/  @!P3 STG.E.U16 desc[UR10][R8.64], R13 ;  /* 0x0000000d0800b986 */ /* 0x0003ec000c10150a */
[----:B------:R-:W-:Y:S05]  /*0530*/  @!P0 BRA `(.L_x_4) ;  /* 0xfffffffc00248947 */ /* 0x000fea000383ffff */
[----:B------:R-:W-:Y:S05]  /*0540*/  EXIT ;  /* 0x000000000000794d */ /* 0x000fea0003800000 */
.L_x_5:
        /* <DEDUP_REMOVED lines=11> */
.L_x_576:


//--------------------- .text._Z25multi_tensor_apply_kernelI18TensorListMetadataILi2EE16MaybeCastFunctorILi2EhfEJEEvlPViT_T0_DpT1_ --------------------------
	.section	.text._Z25multi_tensor_apply_kernelI18TensorListMetadataILi2EE16MaybeCastFunctorILi2EhfEJEEvlPViT_T0_DpT1_,"ax",@progbits
	.align	128
        .global         _Z25multi_tensor_apply_kernelI18TensorListMetadataILi2EE16MaybeCastFunctorILi2EhfEJEEvlPViT_T0_DpT1_
        .type           _Z25multi_tensor_apply_kernelI18TensorListMetadataILi2EE16MaybeCastFunctorILi2EhfEJEEvlPViT_T0_DpT1_,@function
        .size           _Z25multi_tensor_apply_kernelI18TensorListMetadataILi2EE16MaybeCastFunctorILi2EhfEJEEvlPViT_T0_DpT1_,(.L_x_577 - _Z25multi_tensor_apply_kernelI18TensorListMetadataILi2EE16MaybeCastFunctorILi2EhfEJEEvlPViT_T0_DpT1_)
        .other          _Z25multi_tensor_apply_kernelI18TensorListMetadataILi2EE16MaybeCastFunctorILi2EhfEJEEvlPViT_T0_DpT1_,@"STO_CUDA_ENTRY STV_DEFAULT"
_Z25multi_tensor_apply_kernelI18TensorListMetadataILi2EE16MaybeCastFunctorILi2EhfEJEEvlPViT_T0_DpT1_:
.text._Z25multi_tensor_apply_kernelI18TensorListMetadataILi2EE16MaybeCastFunctorILi2EhfEJEEvlPViT_T0_DpT1_:
        /* <DEDUP_REMOVED lines=10> */
.L_x_6:
        /* <DEDUP_REMOVED lines=19> */
.L_x_7:
        /* <DEDUP_REMOVED lines=44> */
[----:B------:R-:W-:Y:S01]  /*0490*/  @!P3 LEA.HI.X R9, R21, UR7, R18, 0x2, P4 ;  /* 0x000000071509bc11 */ /* 0x000fe2000a0f1412 */
[----:B--2---:R-:W-:-:S05]  /*04a0*/  IMAD.SHL.U32 R12, R12, 0x100, RZ ;  /* 0x000001000c0c7824 */ /* 0x004fca00078e00ff */
[----:B------:R-:W-:Y:S02]  /*04b0*/  HADD2.F32 R15, -RZ, R12.H0_H0 ;  /* 0x2000000cff0f7230 */ /* 0x000fe40000004100 */
[----:B---3--:R-:W-:Y:S02]  /*04c0*/  IMAD.SHL.U32 R16, R16, 0x100, RZ ;  /* 0x0000010010107824 */ /* 0x008fe400078e00ff */
[----:B----4-:R-:W-:-:S03]  /*04d0*/  IMAD.SHL.U32 R14, R14, 0x100, RZ ;  /* 0x000001000e0e7824 */ /* 0x010fc600078e00ff */
[----:B------:R-:W-:Y:S02]  /*04e0*/  HADD2.F32 R17, -RZ, R16.H0_H0 ;  /* 0x20000010ff117230 */ /* 0x000fe40000004100 */
[----:B------:R-:W-:Y:S01]  /*04f0*/  HADD2.F32 R19, -RZ, R14.H0_H0 ;  /* 0x2000000eff137230 */ /* 0x000fe20000004100 */
[----:B------:R1:W-:Y:S04]  /*0500*/  @!P2 STG.E desc[UR10][R4.64], R15 ;  /* 0x0000000f0400a986 */ /* 0x0003e8000c10190a */
[----:B------:R1:W-:Y:S04]  /*0510*/  @!P1 STG.E desc[UR10][R2.64], R17 ;  /* 0x0000001102009986 */ /* 0x0003e8000c10190a */
[----:B------:R1:W-:Y:S01]  /*0520*/  @!P0 STG.E desc[UR10][R6.64], R19 ;  /* 0x0000001306008986 */ /* 0x0003e2000c10190a */
[----:B------:R-:W-:Y:S01]  /*0530*/  ISETP.LE.AND P0, PT, R10, UR4, PT ;  /* 0x000000040a007c0c */ /* 0x000fe2000bf03270 */
[----:B------:R-:W-:-:S05]  /*0540*/  IMAD.SHL.U32 R13, R13, 0x100, RZ ;  /* 0x000001000d0d7824 */ /* 0x000fca00078e00ff */
[----:B------:R-:W-:-:S05]  /*0550*/  HADD2.F32 R13, -RZ, R13.H0_H0 ;  /* 0x2000000dff0d7230 */ /* 0x000fca0000004100 */
[----:B------:R1:W-:Y:S02]  /*0560*/  @!P3 STG.E desc[UR10][R8.64], R13 ;  /* 0x0000000d0800b986 */ /* 0x0003e4000c10190a */
[----:B------:R-:W-:Y:S05]  /*0570*/  @!P0 BRA `(.L_x_7) ;  /* 0xfffffffc00148947 */ /* 0x000fea000383ffff */
[----:B------:R-:W-:Y:S05]  /*0580*/  EXIT ;  /* 0x000000000000794d */ /* 0x000fea0003800000 */
.L_x_8:
        /* <DEDUP_REMOVED lines=15> */
.L_x_577:


//--------------------- .text._Z25multi_tensor_apply_kernelI18TensorListMetadataILi2EE16MaybeCastFunctorILi2EN3c104HalfEhEJEEvlPViT_T0_DpT1_ --------------------------
	.section	.text._Z25multi_tensor_apply_kernelI18TensorListMetadataILi2EE16MaybeCastFunctorILi2EN3c104HalfEhEJEEvlPViT_T0_DpT1_,"ax",@progbits
	.align	128
        .global         _Z25multi_tensor_apply_kernelI18TensorListMetadataILi2EE16MaybeCastFunctorILi2EN3c104HalfEhEJEEvlPViT_T0_DpT1_
        .type           _Z25multi_tensor_apply_kernelI18TensorListMetadataILi2EE16MaybeCastFunctorILi2EN3c104HalfEhEJEEvlPViT_T0_DpT1_,@function
        .size           _Z25multi_tensor_apply_kernelI18TensorListMetadataILi2EE16MaybeCastFunctorILi2EN3c104HalfEhEJEEvlPViT_T0_DpT1_,(.L_x_578 - _Z25multi_tensor_apply_kernelI18TensorListMetadataILi2EE16MaybeCastFunctorILi2EN3c104HalfEhEJEEvlPViT_T0_DpT1_)
        .other          _Z25multi_tensor_apply_kernelI18TensorListMetadataILi2EE16MaybeCastFunctorILi2EN3c104HalfEhEJEEvlPViT_T0_DpT1_,@"STO_CUDA_ENTRY STV_DEFAULT"
_Z25multi_tensor_apply_kernelI18TensorListMetadataILi2EE16MaybeCastFunctorILi2EN3c104HalfEhEJEEvlPViT_T0_DpT1_:
.text._Z25multi_tensor_apply_kernelI18TensorListMetadataILi2EE16MaybeCastFunctorILi2EN3c104HalfEhEJEEvlPViT_T0_DpT1_:
        /* <DEDUP_REMOVED lines=10> */
.L_x_9:
        /* <DEDUP_REMOVED lines=19> */
.L_x_10:
[----:B0-2---:R-:W-:-:S04]  /*01d0*/  VIADD R11, R18, UR4 ;  /* 0x00000004120b7c36 */ /* 0x005fc80008000000 */
[C---:B------:R-:W-:Y:S01]  /*01e0*/  VIADD R9, R11.reuse, UR5 ;  /* 0x000000050b097c36 */ /* 0x040fe20008000000 */
[----:B------:R-:W-:-:S03]  /*01f0*/  ISETP.GE.AND P2, PT, R11, R2, PT ;  /* 0x000000020b00720c */ /* 0x000fc60003f46270 */
[C---:B------:R-:W-:Y:S01]  /*0200*/  VIADD R7, R9.reuse, UR5 ;  /* 0x0000000509077c36 */ /* 0x040fe20008000000 */
[----:B------:R-:W-:-:S03]  /*0210*/  ISETP.GE.AND P1, PT, R9, R2, PT ;  /* 0x000000020900720c */ /* 0x000fc60003f26270 */
[C---:B------:R-:W-:Y:S01]  /*0220*/  VIADD R5, R7.reuse, UR5 ;  /* 0x0000000507057c36 */ /* 0x040fe20008000000 */
[----:B------:R-:W-:-:S05]  /*0230*/  ISETP.GE.AND P0, PT, R7, R2, PT ;  /* 0x000000020700720c */ /* 0x000fca0003f06270 */
[----:B------:R-:W-:-:S04]  /*0240*/  @!P2 IADD3 R4, P3, R0, R11, RZ ;  /* 0x0000000b0004a210 */ /* 0x000fc80007f7e0ff */
[----:B------:R-:W-:Y:S02]  /*0250*/  @!P2 LEA.HI.X.SX32 R13, R11, R3, 0x1, P3 ;  /* 0x000000030b0da211 */ /* 0x000fe400018f0eff */
[----:B------:R-:W-:Y:S02]  /*0260*/  @!P2 LEA R14, P3, R4, UR8, 0x1 ;  /* 0x00000008040eac11 */ /* 0x000fe4000f8608ff */
[----:B------:R-:W-:Y:S02]  /*0270*/  @!P1 IADD3 R6, P4, R0, R9, RZ ;  /* 0x0000000900069210 */ /* 0x000fe40007f9e0ff */
[----:B------:R-:W-:Y:S02]  /*0280*/  @!P2 LEA.HI.X R15, R4, UR9, R13, 0x1, P3 ;  /* 0x00000009040fac11 */ /* 0x000fe400098f0c0d */
[----:B------:R-:W-:Y:S02]  /*0290*/  ISETP.GE.AND P3, PT, R5, R2, PT ;  /* 0x000000020500720c */ /* 0x000fe40003f66270 */
[----:B------:R-:W-:-:S02]  /*02a0*/  PRMT R4, RZ, 0x7610, R4 ;  /* 0x00007610ff047816 */ /* 0x000fc40000000004 */
[----:B------:R-:W-:Y:S02]  /*02b0*/  @!P1 LEA.HI.X.SX32 R13, R9, R3, 0x1, P4 ;  /* 0x00000003090d9211 */ /* 0x000fe400020f0eff */
[----:B------:R-:W-:Y:S02]  /*02c0*/  @!P1 LEA R16, P4, R6, UR8, 0x1 ;  /* 0x0000000806109c11 */ /* 0x000fe4000f8808ff */
[----:B------:R-:W-:Y:S01]  /*02d0*/  @!P0 IADD3 R8, P5, R0, R7, RZ ;  /* 0x0000000700088210 */ /* 0x000fe20007fbe0ff */
[----:B------:R0:W2:Y:S01]  /*02e0*/  @!P2 LDG.E.U16 R4, desc[UR10][R14.64] ;  /* 0x0000000a0e04a981 */ /* 0x0000a2000c1e1500 */
[----:B------:R-:W-:Y:S02]  /*02f0*/  @!P1 LEA.HI.X R17, R6, UR9, R13, 0x1, P4 ;  /* 0x0000000906119c11 */ /* 0x000fe4000a0f0c0d */
[----:B------:R-:W-:Y:S02]  /*0300*/  @!P0 LEA.HI.X.SX32 R13, R7, R3, 0x1, P5 ;  /* 0x00000003070d8211 */ /* 0x000fe400028f0eff */
[----:B------:R-:W-:-:S02]  /*0310*/  @!P0 LEA R12, P4, R8, UR8, 0x1 ;  /* 0x00000008080c8c11 */ /* 0x000fc4000f8808ff */
[----:B------:R-:W-:Y:S02]  /*0320*/  PRMT R6, RZ, 0x7610, R6 ;  /* 0x00007610ff067816 */ /* 0x000fe40000000006 */
[----:B------:R-:W-:Y:S02]  /*0330*/  @!P0 LEA.HI.X R13, R8, UR9, R13, 0x1, P4 ;  /* 0x00000009080d8c11 */ /* 0x000fe4000a0f0c0d */
[----:B------:R-:W-:Y:S02]  /*0340*/  @!P3 IADD3 R10, P5, R0, R5, RZ ;  /* 0x00000005000ab210 */ /* 0x000fe40007fbe0ff */
[----:B------:R-:W-:Y:S01]  /*0350*/  PRMT R8, RZ, 0x7610, R8 ;  /* 0x00007610ff087816 */ /* 0x000fe20000000008 */
[----:B------:R1:W3:Y:S01]  /*0360*/  @!P1 LDG.E.U16 R6, desc[UR10][R16.64] ;  /* 0x0000000a10069981 */ /* 0x0002e2000c1e1500 */
[----:B------:R-:W-:Y:S02]  /*0370*/  @!P3 LEA.HI.X.SX32 R19, R5, R3, 0x1, P5 ;  /* 0x000000030513b211 */ /* 0x000fe400028f0eff */
[----:B0-----:R-:W-:-:S02]  /*0380*/  @!P3 LEA R14, P4, R10, UR8, 0x1 ;  /* 0x000000080a0ebc11 */ /* 0x001fc4000f8808ff */
[----:B------:R-:W4:Y:S02]  /*0390*/  @!P0 LDG.E.U16 R8, desc[UR10][R12.64] ;  /* 0x0000000a0c088981 */ /* 0x000f24000c1e1500 */
[----:B------:R-:W-:Y:S02]  /*03a0*/  @!P3 LEA.HI.X R15, R10, UR9, R19, 0x1, P4 ;  /* 0x000000090a0fbc11 */ /* 0x000fe4000a0f0c13 */
[----:B------:R-:W-:-:S06]  /*03b0*/  PRMT R10, RZ, 0x7610, R10 ;  /* 0x00007610ff0a7816 */ /* 0x000fcc000000000a */
[----:B------:R-:W5:Y:S01]  /*03c0*/  @!P3 LDG.E.U16 R10, desc[UR10][R14.64] ;  /* 0x0000000a0e0ab981 */ /* 0x000f62000c1e1500 */
[----:B-1----:R-:W-:Y:S01]  /*03d0*/  @!P0 SHF.R.S32.HI R16, RZ, 0x1f, R7 ;  /* 0x0000001fff108819 */ /* 0x002fe20000011407 */
[----:B------:R-:W-:Y:S01]  /*03e0*/  ULEA UR4, UR5, UR4, 0x2 ;  /* 0x0000000405047291 */ /* 0x000fe2000f8e103f */
[----:B------:R-:W-:Y:S01]  /*03f0*/  @!P3 SHF.R.S32.HI R20, RZ, 0x1f, R5 ;  /* 0x0000001fff14b819 */ /* 0x000fe20000011405 */
[----:B--2---:R-:W-:-:S05]  /*0400*/  HADD2.F32 R4, -RZ, R4.H0_H0 ;  /* 0x20000004ff047230 */ /* 0x004fca0000004100 */
[----:B------:R-:W-:-:S05]  /*0410*/  LOP3.LUT R17, R4, 0xff800000, RZ, 0xc0, !PT ;  /* 0xff80000004117812 */ /* 0x000fca00078ec0ff */
[----:B------:R-:W-:Y:S01]  /*0420*/  FFMA.FTZ R17, R17, 0.125, R4 ;  /* 0x3e00000011117823 */ /* 0x000fe20000010004 */
[----:B---3--:R-:W-:-:S05]  /*0430*/  HADD2.F32 R6, -RZ, R6.H0_H0 ;  /* 0x20000006ff067230 */ /* 0x008fca0000004100 */
[----:B------:R-:W0:Y:S01]  /*0440*/  F2F.F16.F32 R17, R17 ;  /* 0x0000001100117304 */ /* 0x000e220000200800 */
[----:B----4-:R-:W-:Y:S01]  /*0450*/  HADD2.F32 R8, -RZ, R8.H0_H0 ;  /* 0x20000008ff087230 */ /* 0x010fe20000004100 */
[----:B------:R-:W-:-:S04]  /*0460*/  LOP3.LUT R19, R6, 0xff800000, RZ, 0xc0, !PT ;  /* 0xff80000006137812 */ /* 0x000fc800078ec0ff */
[----:B------:R-:W-:Y:S01]  /*0470*/  LOP3.LUT R13, R8, 0xff800000, RZ, 0xc0, !PT ;  /* 0xff800000080d7812 */ /* 0x000fe200078ec0ff */
[----:B------:R-:W-:Y:S01]  /*0480*/  FFMA.FTZ R4, R19, 0.125, R6 ;  /* 0x3e00000013047823 */ /* 0x000fe20000010006 */
[----:B-----5:R-:W-:-:S03]  /*0490*/  HADD2.F32 R6, -RZ, R10.H0_H0 ;  /* 0x2000000aff067230 */ /* 0x020fc60000004100 */
[----:B------:R-:W-:Y:S02]  /*04a0*/  FFMA.FTZ R13, R13, 0.125, R8 ;  /* 0x3e0000000d0d7823 */ /* 0x000fe40000010008 */
[----:B------:R-:W1:Y:S01]  /*04b0*/  F2F.F16.F32 R4, R4 ;  /* 0x0000000400047304 */ /* 0x000e620000200800 */
[----:B------:R-:W-:Y:S02]  /*04c0*/  @!P2 SHF.R.S32.HI R8, RZ, 0x1f, R11 ;  /* 0x0000001fff08a819 */ /* 0x000fe4000001140b */
[----:B------:R-:W-:Y:S02]  /*04d0*/  LOP3.LUT R15, R6, 0xff800000, RZ, 0xc0, !PT ;  /* 0xff800000060f7812 */ /* 0x000fe400078ec0ff */
[----:B------:R-:W-:Y:S02]  /*04e0*/  @!P2 IADD3 R10, P4, P5, R11, UR6, R0 ;  /* 0x000000060b0aac10 */ /* 0x000fe4000fd9e000 */
[----:B0-----:R-:W-:Y:S01]  /*04f0*/  @!P2 SHF.R.U32.HI R17, RZ, 0x8, R17 ;  /* 0x00000008ff11a819 */ /* 0x001fe20000011611 */
[----:B------:R-:W0:Y:S01]  /*0500*/  F2F.F16.F32 R14, R13 ;  /* 0x0000000d000e7304 */ /* 0x000e220000200800 */
[----:B------:R-:W-:Y:S01]  /*0510*/  FFMA.FTZ R15, R15, 0.125, R6 ;  /* 0x3e0000000f0f7823 */ /* 0x000fe20000010006 */
[----:B------:R-:W-:-:S02]  /*0520*/  @!P2 IADD3.X R11, R8, UR7, R3, P4, P5 ;  /* 0x00000007080bac10 */ /* 0x000fc4000a7ea403 */
[----:B------:R-:W-:Y:S02]  /*0530*/  @!P1 SHF.R.S32.HI R6, RZ, 0x1f, R9 ;  /* 0x0000001fff069819 */ /* 0x000fe40000011409 */
[--C-:B------:R-:W-:Y:S01]  /*0540*/  @!P1 IADD3 R8, P4, P5, R9, UR6, R0.reuse ;  /* 0x0000000609089c10 */ /* 0x100fe2000fd9e000 */
[----:B------:R2:W-:Y:S01]  /*0550*/  @!P2 STG.E.U8 desc[UR10][R10.64], R17 ;  /* 0x000000110a00a986 */ /* 0x0005e2000c10110a */
[----:B------:R0:W3:Y:S02]  /*0560*/  F2F.F16.F32 R19, R15 ;  /* 0x0000000f00137304 */ /* 0x0000e40000200800 */
[----:B------:R-:W-:Y:S02]  /*0570*/  @!P1 IADD3.X R9, R6, UR7, R3, P4, P5 ;  /* 0x0000000706099c10 */ /* 0x000fe4000a7ea403 */
[--C-:B------:R-:W-:Y:S02]  /*0580*/  @!P0 IADD3 R6, P2, P4, R7, UR6, R0.reuse ;  /* 0x0000000607068c10 */ /* 0x100fe4000fc5e000 */
[----:B------:R-:W-:-:S02]  /*0590*/  @!P3 IADD3 R12, P5, P6, R5, UR6, R0 ;  /* 0x00000006050cbc10 */ /* 0x000fc4000febe000 */
[----:B-1----:R-:W-:Y:S02]  /*05a0*/  @!P1 SHF.R.U32.HI R5, RZ, 0x8, R4 ;  /* 0x00000008ff059819 */ /* 0x002fe40000011604 */
[--C-:B------:R-:W-:Y:S02]  /*05b0*/  @!P0 IADD3.X R7, R16, UR7, R3.reuse, P2, P4 ;  /* 0x0000000710078c10 */ /* 0x100fe400097e8403 */
[----:B0-----:R-:W-:Y:S01]  /*05c0*/  @!P0 SHF.R.U32.HI R15, RZ, 0x8, R14 ;  /* 0x00000008ff0f8819 */ /* 0x001fe2000001160e */
[----:B------:R2:W-:Y:S01]  /*05d0*/  @!P1 STG.E.U8 desc[UR10][R8.64], R5 ;  /* 0x0000000508009986 */ /* 0x0005e2000c10110a */
[----:B------:R-:W-:Y:S02]  /*05e0*/  @!P3 IADD3.X R13, R20, UR7, R3, P5, P6 ;  /* 0x00000007140dbc10 */ /* 0x000fe4000afec403 */
[----:B---3--:R-:W-:Y:S01]  /*05f0*/  @!P3 SHF.R.U32.HI R19, RZ, 0x8, R19 ;  /* 0x00000008ff13b819 */ /* 0x008fe20000011613 */
[----:B------:R2:W-:Y:S01]  /*0600*/  @!P0 STG.E.U8 desc[UR10][R6.64], R15 ;  /* 0x0000000f06008986 */ /* 0x0005e2000c10110a */
[----:B------:R-:W-:-:S03]  /*0610*/  ISETP.LE.AND P0, PT, R2, UR4, PT ;  /* 0x0000000402007c0c */ /* 0x000fc6000bf03270 */
[----:B------:R2:W-:Y:S10]  /*0620*/  @!P3 STG.E.U8 desc[UR10][R12.64], R19 ;  /* 0x000000130c00b986 */ /* 0x0005f4000c10110a */
[----:B------:R-:W-:Y:S05]  /*0630*/  @!P0 BRA `(.L_x_10) ;  /* 0xfffffff800e48947 */ /* 0x000fea000383ffff */
[----:B------:R-:W-:Y:S05]  /*0640*/  EXIT ;  /* 0x000000000000794d */ /* 0x000fea0003800000 */
.L_x_11:
        /* <DEDUP_REMOVED lines=11> */
.L_x_578:


//--------------------- .text._Z25multi_tensor_apply_kernelI18TensorListMetadataILi2EE16MaybeCastFunctorILi2EN3c104HalfES4_EJEEvlPViT_T0_DpT1_ --------------------------
	.section	.text._Z25multi_tensor_apply_kernelI18TensorListMetadataILi2EE16MaybeCastFunctorILi2EN3c104HalfES4_EJEEvlPViT_T0_DpT1_,"ax",@progbits
	.align	128
        .global         _Z25multi_tensor_apply_kernelI18TensorListMetadataILi2EE16MaybeCastFunctorILi2EN3c104HalfES4_EJEEvlPViT_T0_DpT1_
        .type           _Z25multi_tensor_apply_kernelI18TensorListMetadataILi2EE16MaybeCastFunctorILi2EN3c104HalfES4_EJEEvlPViT_T0_DpT1_,@function
        .size           _Z25multi_tensor_apply_kernelI18TensorListMetadataILi2EE16MaybeCastFunctorILi2EN3c104HalfES4_EJEEvlPViT_T0_DpT1_,(.L_x_579 - _Z25multi_tensor_apply_kernelI18TensorListMetadataILi2EE16MaybeCastFunctorILi2EN3c104HalfES4_EJEEvlPViT_T0_DpT1_)
        .other          _Z25multi_tensor_apply_kernelI18TensorListMetadataILi2EE16MaybeCastFunctorILi2EN3c104HalfES4_EJEEvlPViT_T0_DpT1_,@"STO_CUDA_ENTRY STV_DEFAULT"
_Z25multi_tensor_apply_kernelI18TensorListMetadataILi2EE16MaybeCastFunctorILi2EN3c104HalfES4_EJEEvlPViT_T0_DpT1_:
.text._Z25multi_tensor_apply_kernelI18TensorListMetadataILi2EE16MaybeCastFunctorILi2EN3c104HalfES4_EJEEvlPViT_T0_DpT1_:
        /* <DEDUP_REMOVED lines=10> */
.L_x_12:
        /* <DEDUP_REMOVED lines=19> */
.L_x_13:
[----:B0-----:R-:W-:Y:S01]  /*01d0*/  VIADD R21, R20, UR4 ;  /* 0x0000000414157c36 */ /* 0x001fe20008000000 */
[----:B------:R-:W-:-:S03]  /*01e0*/  PRMT R13, RZ, 0x7610, R13 ;  /* 0x00007610ff0d7816 */ /* 0x000fc6000000000d */
[C---:B------:R-:W-:Y:S01]  /*01f0*/  VIADD R19, R21.reuse, UR5 ;  /* 0x0000000515137c36 */ /* 0x040fe20008000000 */
[----:B------:R-:W-:-:S03]  /*0200*/  ISETP.GE.AND P3, PT, R21, R10, PT ;  /* 0x0000000a1500720c */ /* 0x000fc60003f66270 */
[C---:B------:R-:W-:Y:S01]  /*0210*/  VIADD R17, R19.reuse, UR5 ;  /* 0x0000000513117c36 */ /* 0x040fe20008000000 */
[----:B------:R-:W-:-:S03]  /*0220*/  ISETP.GE.AND P2, PT, R19, R10, PT ;  /* 0x0000000a1300720c */ /* 0x000fc60003f46270 */
[C---:B------:R-:W-:Y:S01]  /*0230*/  VIADD R15, R17.reuse, UR5 ;  /* 0x00000005110f7c36 */ /* 0x040fe20008000000 */
[----:B------:R-:W-:-:S04]  /*0240*/  ISETP.GE.AND P1, PT, R17, R10, PT ;  /* 0x0000000a1100720c */ /* 0x000fc80003f26270 */
[----:B------:R-:W-:Y:S02]  /*0250*/  ISETP.GE.AND P0, PT, R15, R10, PT ;  /* 0x0000000a0f00720c */ /* 0x000fe40003f06270 */
[----:B------:R-:W-:-:S03]  /*0260*/  @!P3 IADD3 R5, P4, R0, R21, RZ ;  /* 0x000000150005b210 */ /* 0x000fc60007f9e0ff */
[----:B------:R-:W-:Y:S02]  /*0270*/  @!P2 IADD3 R3, P5, R0, R19, RZ ;  /* 0x000000130003a210 */ /* 0x000fe40007fbe0ff */
[-C--:B------:R-:W-:Y:S02]  /*0280*/  @!P3 LEA.HI.X.SX32 R6, R21, R11.reuse, 0x1, P4 ;  /* 0x0000000b1506b211 */ /* 0x080fe400020f0eff */
[----:B------:R-:W-:Y:S02]  /*0290*/  @!P3 LEA R8, P4, R5, UR8, 0x1 ;  /* 0x000000080508bc11 */ /* 0x000fe4000f8808ff */
[----:B------:R-:W-:Y:S02]  /*02a0*/  @!P2 LEA.HI.X.SX32 R4, R19, R11, 0x1, P5 ;  /* 0x0000000b1304a211 */ /* 0x000fe400028f0eff */
[----:B------:R-:W-:Y:S02]  /*02b0*/  @!P2 LEA R2, P5, R3, UR8, 0x1 ;  /* 0x000000080302ac11 */ /* 0x000fe4000f8a08ff */
[----:B------:R-:W-:-:S02]  /*02c0*/  @!P3 LEA.HI.X R9, R5, UR9, R6, 0x1, P4 ;  /* 0x000000090509bc11 */ /* 0x000fc4000a0f0c06 */
[C---:B------:R-:W-:Y:S02]  /*02d0*/  @!P1 IADD3 R5, P4, R0.reuse, R17, RZ ;  /* 0x0000001100059210 */ /* 0x040fe40007f9e0ff */
[----:B------:R-:W-:Y:S01]  /*02e0*/  @!P2 LEA.HI.X R3, R3, UR9, R4, 0x1, P5 ;  /* 0x000000090303ac11 */ /* 0x000fe2000a8f0c04 */
[----:B------:R0:W2:Y:S01]  /*02f0*/  @!P3 LDG.E.U16 R13, desc[UR10][R8.64] ;  /* 0x0000000a080db981 */ /* 0x0000a2000c1e1500 */
[----:B------:R-:W-:Y:S02]  /*0300*/  @!P0 IADD3 R7, P5, R0, R15, RZ ;  /* 0x0000000f00078210 */ /* 0x000fe40007fbe0ff */
[-C--:B------:R-:W-:Y:S02]  /*0310*/  @!P1 LEA.HI.X.SX32 R12, R17, R11.reuse, 0x1, P4 ;  /* 0x0000000b110c9211 */ /* 0x080fe400020f0eff */
[----:B------:R-:W-:Y:S02]  /*0320*/  @!P1 LEA R4, P4, R5, UR8, 0x1 ;  /* 0x0000000805049c11 */ /* 0x000fe4000f8808ff */
[----:B------:R-:W-:-:S02]  /*0330*/  @!P0 LEA.HI.X.SX32 R14, R15, R11, 0x1, P5 ;  /* 0x0000000b0f0e8211 */ /* 0x000fc400028f0eff */
[----:B------:R-:W-:Y:S02]  /*0340*/  @!P0 LEA R6, P5, R7, UR8, 0x1 ;  /* 0x0000000807068c11 */ /* 0x000fe4000f8a08ff */
[--C-:B------:R-:W-:Y:S02]  /*0350*/  @!P1 LEA.HI.X R5, R5, UR9, R12.reuse, 0x1, P4 ;  /* 0x0000000905059c11 */ /* 0x100fe4000a0f0c0c */
[----:B------:R-:W-:Y:S02]  /*0360*/  PRMT R12, RZ, 0x7610, R12 ;  /* 0x00007610ff0c7816 */ /* 0x000fe4000000000c */
[----:B------:R-:W-:Y:S02]  /*0370*/  @!P0 LEA.HI.X R7, R7, UR9, R14, 0x1, P5 ;  /* 0x0000000907078c11 */ /* 0x000fe4000a8f0c0e */
[----:B------:R-:W-:Y:S02]  /*0380*/  PRMT R16, RZ, 0x7610, R16 ;  /* 0x00007610ff107816 */ /* 0x000fe40000000010 */
[----:B------:R-:W-:Y:S01]  /*0390*/  PRMT R14, RZ, 0x7610, R14 ;  /* 0x00007610ff0e7816 */ /* 0x000fe2000000000e */
[----:B------:R-:W3:Y:S04]  /*03a0*/  @!P2 LDG.E.U16 R12, desc[UR10][R2.64] ;  /* 0x0000000a020ca981 */ /* 0x000ee8000c1e1500 */
[----:B------:R-:W4:Y:S04]  /*03b0*/  @!P1 LDG.E.U16 R16, desc[UR10][R4.64] ;  /* 0x0000000a04109981 */ /* 0x000f28000c1e1500 */
[----:B------:R1:W5:Y:S01]  /*03c0*/  @!P0 LDG.E.U16 R14, desc[UR10][R6.64] ;  /* 0x0000000a060e8981 */ /* 0x000362000c1e1500 */
[----:B------:R-:W-:-:S02]  /*03d0*/  @!P3 IADD3 R18, P4, R0, R21, RZ ;  /* 0x000000150012b210 */ /* 0x000fc40007f9e0ff */
[----:B------:R-:W-:Y:S02]  /*03e0*/  @!P2 IADD3 R22, P5, R0, R19, RZ ;  /* 0x000000130016a210 */ /* 0x000fe40007fbe0ff */
[-C--:B------:R-:W-:Y:S02]  /*03f0*/  @!P3 LEA.HI.X.SX32 R21, R21, R11.reuse, 0x1, P4 ;  /* 0x0000000b1515b211 */ /* 0x080fe400020f0eff */
[C---:B0-----:R-:W-:Y:S02]  /*0400*/  @!P3 LEA R8, P4, R18.reuse, UR6, 0x1 ;  /* 0x000000061208bc11 */ /* 0x041fe4000f8808ff */
[----:B------:R-:W-:Y:S02]  /*0410*/  @!P2 LEA.HI.X.SX32 R19, R19, R11, 0x1, P5 ;  /* 0x0000000b1313a211 */ /* 0x000fe400028f0eff */
[----:B------:R-:W-:Y:S02]  /*0420*/  @!P3 LEA.HI.X R9, R18, UR7, R21, 0x1, P4 ;  /* 0x000000071209bc11 */ /* 0x000fe4000a0f0c15 */
[----:B------:R-:W-:-:S02]  /*0430*/  @!P2 LEA R18, P5, R22, UR6, 0x1 ;  /* 0x000000061612ac11 */ /* 0x000fc4000f8a08ff */
[C---:B------:R-:W-:Y:S02]  /*0440*/  @!P1 IADD3 R21, P6, R0.reuse, R17, RZ ;  /* 0x0000001100159210 */ /* 0x040fe40007fde0ff */
[----:B------:R-:W-:Y:S02]  /*0450*/  @!P0 IADD3 R23, P4, R0, R15, RZ ;  /* 0x0000000f00178210 */ /* 0x000fe40007f9e0ff */
[----:B------:R-:W-:Y:S02]  /*0460*/  @!P2 LEA.HI.X R19, R22, UR7, R19, 0x1, P5 ;  /* 0x000000071613ac11 */ /* 0x000fe4000a8f0c13 */
[-C--:B-1----:R-:W-:Y:S02]  /*0470*/  @!P1 LEA.HI.X.SX32 R6, R17, R11.reuse, 0x1, P6 ;  /* 0x0000000b11069211 */ /* 0x082fe400030f0eff */
[----:B------:R-:W-:Y:S02]  /*0480*/  @!P1 LEA R2, P5, R21, UR6, 0x1 ;  /* 0x0000000615029c11 */ /* 0x000fe4000f8a08ff */
[----:B------:R-:W-:-:S02]  /*0490*/  @!P0 LEA.HI.X.SX32 R22, R15, R11, 0x1, P4 ;  /* 0x0000000b0f168211 */ /* 0x000fc400020f0eff */
[----:B------:R-:W-:Y:S01]  /*04a0*/  @!P0 LEA R4, P4, R23, UR6, 0x1 ;  /* 0x0000000617048c11 */ /* 0x000fe2000f8808ff */
[----:B------:R-:W-:Y:S01]  /*04b0*/  ULEA UR4, UR5, UR4, 0x2 ;  /* 0x0000000405047291 */ /* 0x000fe2000f8e103f */
[----:B------:R-:W-:Y:S02]  /*04c0*/  @!P1 LEA.HI.X R3, R21, UR7, R6, 0x1, P5 ;  /* 0x0000000715039c11 */ /* 0x000fe4000a8f0c06 */
[----:B------:R-:W-:Y:S01]  /*04d0*/  @!P0 LEA.HI.X R5, R23, UR7, R22, 0x1, P4 ;  /* 0x0000000717058c11 */ /* 0x000fe2000a0f0c16 */
[----:B--2---:R1:W-:Y:S04]  /*04e0*/  @!P3 STG.E.U16 desc[UR10][R8.64], R13 ;  /* 0x0000000d0800b986 */ /* 0x0043e8000c10150a */
[----:B---3--:R1:W-:Y:S04]  /*04f0*/  @!P2 STG.E.U16 desc[UR10][R18.64], R12 ;  /* 0x0000000c1200a986 */ /* 0x0083e8000c10150a */
[----:B----4-:R1:W-:Y:S04]  /*0500*/  @!P1 STG.E.U16 desc[UR10][R2.64], R16 ;  /* 0x0000001002009986 */ /* 0x0103e8000c10150a */
[----:B-----5:R1:W-:Y:S01]  /*0510*/  @!P0 STG.E.U16 desc[UR10][R4.64], R14 ;  /* 0x0000000e04008986 */ /* 0x0203e2000c10150a */
[----:B------:R-:W-:-:S13]  /*0520*/  ISETP.LE.AND P0, PT, R10, UR4, PT ;  /* 0x000000040a007c0c */ /* 0x000fda000bf03270 */
[----:B-1----:R-:W-:Y:S05]  /*0530*/  @!P0 BRA `(.L_x_13) ;  /* 0xfffffffc00248947 */ /* 0x002fea000383ffff */
[----:B------:R-:W-:Y:S05]  /*0540*/  EXIT ;  /* 0x000000000000794d */ /* 0x000fea0003800000 */
.L_x_14:
        /* <DEDUP_REMOVED lines=11> */
.L_x_579:


//--------------------- .text._Z25multi_tensor_apply_kernelI18TensorListMetadataILi2EE16MaybeCastFunctorILi2EN3c104HalfEfEJEEvlPViT_T0_DpT1_ --------------------------
	.section	.text._Z25multi_tensor_apply_kernelI18TensorListMetadataILi2EE16MaybeCastFunctorILi2EN3c104HalfEfEJEEvlPViT_T0_DpT1_,"ax",@progbits
	.align	128
        .global         _Z25multi_tensor_apply_kernelI18TensorListMetadataILi2EE16MaybeCastFunctorILi2EN3c104HalfEfEJEEvlPViT_T0_DpT1_
        .type           _Z25multi_tensor_apply_kernelI18TensorListMetadataILi2EE16MaybeCastFunctorILi2EN3c104HalfEfEJEEvlPViT_T0_DpT1_,@function
        .size           _Z25multi_tensor_apply_kernelI18TensorListMetadataILi2EE16MaybeCastFunctorILi2EN3c104HalfEfEJEEvlPViT_T0_DpT1_,(.L_x_580 - _Z25multi_tensor_apply_kernelI18TensorListMetadataILi2EE16MaybeCastFunctorILi2EN3c104HalfEfEJEEvlPViT_T0_DpT1_)
        .other          _Z25multi_tensor_apply_kernelI18TensorListMetadataILi2EE16MaybeCastFunctorILi2EN3c104HalfEfEJEEvlPViT_T0_DpT1_,@"STO_CUDA_ENTRY STV_DEFAULT"
_Z25multi_tensor_apply_kernelI18TensorListMetadataILi2EE16MaybeCastFunctorILi2EN3c104HalfEfEJEEvlPViT_T0_DpT1_:
.text._Z25multi_tensor_apply_kernelI18TensorListMetadataILi2EE16MaybeCastFunctorILi2EN3c104HalfEfEJEEvlPViT_T0_DpT1_:
        /* <DEDUP_REMOVED lines=10> */
.L_x_15:
        /* <DEDUP_REMOVED lines=19> */
.L_x_16:
        /* <DEDUP_REMOVED lines=12> */
[----:B------:R-:W-:Y:S02]  /*0290*/  @!P2 LEA.HI.X.SX32 R4, R17, R11, 0x1, P5 ;  /* 0x0000000b1104a211 */ /* 0x000fe400028f0eff */
[----:B------:R-:W-:Y:S02]  /*02a0*/  @!P2 LEA R2, P5, R3, UR8, 0x1 ;  /* 0x000000080302ac11 */ /* 0x000fe4000f8a08ff */
[----:B------:R-:W-:Y:S02]  /*02b0*/  @!P3 LEA R8, P4, R5, UR8, 0x1 ;  /* 0x000000080508bc11 */ /* 0x000fe4000f8808ff */
[----:B------:R-:W-:-:S02]  /*02c0*/  @!P2 LEA.HI.X R3, R3, UR9, R4, 0x1, P5 ;  /* 0x000000090303ac11 */ /* 0x000fc4000a8f0c04 */
[----:B------:R-:W-:Y:S02]  /*02d0*/  @!P3 LEA.HI.X R9, R5, UR9, R6, 0x1, P4 ;  /* 0x000000090509bc11 */ /* 0x000fe4000a0f0c06 */
[C---:B------:R-:W-:Y:S02]  /*02e0*/  @!P0 IADD3 R7, P5, R0.reuse, R13, RZ ;  /* 0x0000000d00078210 */ /* 0x040fe40007fbe0ff */
[----:B------:R-:W-:Y:S01]  /*02f0*/  @!P1 IADD3 R5, P4, R0, R15, RZ ;  /* 0x0000000f00059210 */ /* 0x000fe20007f9e0ff */
[----:B------:R0:W2:Y:S01]  /*0300*/  @!P3 LDG.E.U16 R12, desc[UR10][R8.64] ;  /* 0x0000000a080cb981 */ /* 0x0000a2000c1e1500 */
[-C--:B------:R-:W-:Y:S02]  /*0310*/  @!P0 LEA.HI.X.SX32 R14, R13, R11.reuse, 0x1, P5 ;  /* 0x0000000b0d0e8211 */ /* 0x080fe400028f0eff */
[----:B------:R-:W-:Y:S02]  /*0320*/  @!P1 LEA.HI.X.SX32 R16, R15, R11, 0x1, P4 ;  /* 0x0000000b0f109211 */ /* 0x000fe400020f0eff */
[----:B------:R-:W-:-:S02]  /*0330*/  @!P0 LEA R6, P5, R7, UR8, 0x1 ;  /* 0x0000000807068c11 */ /* 0x000fc4000f8a08ff */
[----:B------:R-:W-:Y:S02]  /*0340*/  @!P1 LEA R4, P4, R5, UR8, 0x1 ;  /* 0x0000000805049c11 */ /* 0x000fe4000f8808ff */
[----:B------:R-:W-:Y:S02]  /*0350*/  PRMT R18, RZ, 0x7610, R18 ;  /* 0x00007610ff127816 */ /* 0x000fe40000000012 */
[----:B------:R-:W-:Y:S02]  /*0360*/  @!P0 LEA.HI.X R7, R7, UR9, R14, 0x1, P5 ;  /* 0x0000000907078c11 */ /* 0x000fe4000a8f0c0e */
[----:B------:R-:W-:Y:S02]  /*0370*/  PRMT R19, RZ, 0x7610, R19 ;  /* 0x00007610ff137816 */ /* 0x000fe40000000013 */
[----:B------:R-:W-:Y:S01]  /*0380*/  @!P1 LEA.HI.X R5, R5, UR9, R16, 0x1, P4 ;  /* 0x0000000905059c11 */ /* 0x000fe2000a0f0c10 */
[----:B------:R-:W3:Y:S01]  /*0390*/  @!P2 LDG.E.U16 R18, desc[UR10][R2.64] ;  /* 0x0000000a0212a981 */ /* 0x000ee2000c1e1500 */
[----:B------:R-:W-:-:S03]  /*03a0*/  PRMT R14, RZ, 0x7610, R14 ;  /* 0x00007610ff0e7816 */ /* 0x000fc6000000000e */
[----:B------:R-:W4:Y:S04]  /*03b0*/  @!P1 LDG.E.U16 R19, desc[UR10][R4.64] ;  /* 0x0000000a04139981 */ /* 0x000f28000c1e1500 */
[----:B------:R1:W5:Y:S01]  /*03c0*/  @!P0 LDG.E.U16 R14, desc[UR10][R6.64] ;  /* 0x0000000a060e8981 */ /* 0x000362000c1e1500 */
[C---:B------:R-:W-:Y:S02]  /*03d0*/  @!P3 IADD3 R16, P4, R0.reuse, R21, RZ ;  /* 0x000000150010b210 */ /* 0x040fe40007f9e0ff */
[----:B------:R-:W-:Y:S02]  /*03e0*/  @!P2 IADD3 R22, P5, R0, R17, RZ ;  /* 0x000000110016a210 */ /* 0x000fe40007fbe0ff */
[----:B------:R-:W-:Y:S02]  /*03f0*/  @!P3 LEA.HI.X.SX32 R21, R21, R11, 0x1, P4 ;  /* 0x0000000b1515b211 */ /* 0x000fe400020f0eff */
[----:B0-----:R-:W-:-:S02]  /*0400*/  @!P3 LEA R8, P4, R16, UR6, 0x2 ;  /* 0x000000061008bc11 */ /* 0x001fc4000f8810ff */
[----:B------:R-:W-:Y:S02]  /*0410*/  @!P2 LEA.HI.X.SX32 R17, R17, R11, 0x1, P5 ;  /* 0x0000000b1111a211 */ /* 0x000fe400028f0eff */
[----:B------:R-:W-:Y:S02]  /*0420*/  @!P3 LEA.HI.X R9, R16, UR7, R21, 0x2, P4 ;  /* 0x000000071009bc11 */ /* 0x000fe4000a0f1415 */
[----:B------:R-:W-:Y:S02]  /*0430*/  @!P2 LEA R16, P5, R22, UR6, 0x2 ;  /* 0x000000061610ac11 */ /* 0x000fe4000f8a10ff */
[C---:B------:R-:W-:Y:S02]  /*0440*/  @!P1 IADD3 R21, P6, R0.reuse, R15, RZ ;  /* 0x0000000f00159210 */ /* 0x040fe40007fde0ff */
[----:B------:R-:W-:Y:S02]  /*0450*/  @!P0 IADD3 R23, P4, R0, R13, RZ ;  /* 0x0000000d00178210 */ /* 0x000fe40007f9e0ff */
[----:B------:R-:W-:-:S02]  /*0460*/  @!P2 LEA.HI.X R17, R22, UR7, R17, 0x2, P5 ;  /* 0x000000071611ac11 */ /* 0x000fc4000a8f1411 */
[-C--:B-1----:R-:W-:Y:S02]  /*0470*/  @!P1 LEA.HI.X.SX32 R6, R15, R11.reuse, 0x1, P6 ;  /* 0x0000000b0f069211 */ /* 0x082fe400030f0eff */
[----:B------:R-:W-:Y:S02]  /*0480*/  @!P1 LEA R2, P5, R21, UR6, 0x2 ;  /* 0x0000000615029c11 */ /* 0x000fe4000f8a10ff */
[----:B------:R-:W-:Y:S02]  /*0490*/  @!P0 LEA.HI.X.SX32 R22, R13, R11, 0x1, P4 ;  /* 0x0000000b0d168211 */ /* 0x000fe400020f0eff */
[----:B------:R-:W-:Y:S01]  /*04a0*/  @!P0 LEA R4, P4, R23, UR6, 0x2 ;  /* 0x0000000617048c11 */ /* 0x000fe2000f8810ff */
[----:B------:R-:W-:Y:S01]  /*04b0*/  ULEA UR4, UR5, UR4, 0x2 ;  /* 0x0000000405047291 */ /* 0x000fe2000f8e103f */
[----:B------:R-:W-:Y:S02]  /*04c0*/  @!P1 LEA.HI.X R3, R21, UR7, R6, 0x2, P5 ;  /* 0x0000000715039c11 */ /* 0x000fe4000a8f1406 */
[----:B------:R-:W-:Y:S01]  /*04d0*/  @!P0 LEA.HI.X R5, R23, UR7, R22, 0x2, P4 ;  /* 0x0000000717058c11 */ /* 0x000fe2000a0f1416 */
[----:B--2---:R-:W-:-:S05]  /*04e0*/  HADD2.F32 R7, -RZ, R12.H0_H0 ;  /* 0x2000000cff077230 */ /* 0x004fca0000004100 */
[----:B------:R1:W-:Y:S01]  /*04f0*/  @!P3 STG.E desc[UR10][R8.64], R7 ;  /* 0x000000070800b986 */ /* 0x0003e2000c10190a */
[----:B---3--:R-:W-:Y:S02]  /*0500*/  HADD2.F32 R13, -RZ, R18.H0_H0 ;  /* 0x20000012ff0d7230 */ /* 0x008fe40000004100 */
[----:B----4-:R-:W-:-:S03]  /*0510*/  HADD2.F32 R19, -RZ, R19.H0_H0 ;  /* 0x20000013ff137230 */ /* 0x010fc60000004100 */
[----:B------:R1:W-:Y:S01]  /*0520*/  @!P2 STG.E desc[UR10][R16.64], R13 ;  /* 0x0000000d1000a986 */ /* 0x0003e2000c10190a */
[----:B-----5:R-:W-:-:S03]  /*0530*/  HADD2.F32 R15, -RZ, R14.H0_H0 ;  /* 0x2000000eff0f7230 */ /* 0x020fc60000004100 */
[----:B------:R1:W-:Y:S04]  /*0540*/  @!P1 STG.E desc[UR10][R2.64], R19 ;  /* 0x0000001302009986 */ /* 0x0003e8000c10190a */
[----:B------:R1:W-:Y:S01]  /*0550*/  @!P0 STG.E desc[UR10][R4.64], R15 ;  /* 0x0000000f04008986 */ /* 0x0003e2000c10190a */
[----:B------:R-:W-:-:S13]  /*0560*/  ISETP.LE.AND P0, PT, R10, UR4, PT ;  /* 0x000000040a007c0c */ /* 0x000fda000bf03270 */
[----:B-1----:R-:W-:Y:S05]  /*0570*/  @!P0 BRA `(.L_x_16) ;  /* 0xfffffffc00148947 */ /* 0x002fea000383ffff */
[----:B------:R-:W-:Y:S05]  /*0580*/  EXIT ;  /* 0x000000000000794d */ /* 0x000fea0003800000 */
.L_x_17:
        /* <DEDUP_REMOVED lines=15> */
.L_x_580:


//--------------------- .text._Z25multi_tensor_apply_kernelI18TensorListMetadataILi2EE16MaybeCastFunctorILi2EfhEJEEvlPViT_T0_DpT1_ --------------------------
	.section	.text._Z25multi_tensor_apply_kernelI18TensorListMetadataILi2EE16MaybeCastFunctorILi2EfhEJEEvlPViT_T0_DpT1_,"ax",@progbits
	.align	128
        .global         _Z25multi_tensor_apply_kernelI18TensorListMetadataILi2EE16MaybeCastFunctorILi2EfhEJEEvlPViT_T0_DpT1_
        .type           _Z25multi_tensor_apply_kernelI18TensorListMetadataILi2EE16MaybeCastFunctorILi2EfhEJEEvlPViT_T0_DpT1_,@function
        .size           _Z25multi_tensor_apply_kernelI18TensorListMetadataILi2EE16MaybeCastFunctorILi2EfhEJEEvlPViT_T0_DpT1_,(.L_x_581 - _Z25multi_tensor_apply_kernelI18TensorListMetadataILi2EE16MaybeCastFunctorILi2EfhEJEEvlPViT_T0_DpT1_)
        .other          _Z25multi_tensor_apply_kernelI18TensorListMetadataILi2EE16MaybeCastFunctorILi2EfhEJEEvlPViT_T0_DpT1_,@"STO_CUDA_ENTRY STV_DEFAULT"
_Z25multi_tensor_apply_kernelI18TensorListMetadataILi2EE16MaybeCastFunctorILi2EfhEJEEvlPViT_T0_DpT1_:
.text._Z25multi_tensor_apply_kernelI18TensorListMetadataILi2EE16MaybeCastFunctorILi2EfhEJEEvlPViT_T0_DpT1_:
        /* <DEDUP_REMOVED lines=10> */
.L_x_18:
        /* <DEDUP_REMOVED lines=19> */
.L_x_19:
[----:B0-2---:R-:W-:Y:S02]  /*01d0*/  VIADD R15, R20, UR4 ;  /* 0x00000004140f7c36 */ /* 0x005fe40008000000 */
[----:B------:R-:W-:Y:S02]  /*01e0*/  IMAD.MOV.U32 R8, RZ, RZ, RZ ;  /* 0x000000ffff087224 */ /* 0x000fe400078e00ff */
        /* <DEDUP_REMOVED lines=8> */
[C---:B------:R-:W-:Y:S02]  /*0270*/  @!P2 LEA R18, P3, R3.reuse, UR8, 0x2 ;  /* 0x000000080312ac11 */ /* 0x040fe4000f8610ff */
[----:B------:R-:W-:Y:S02]  /*0280*/  @!P1 IADD3 R2, P4, R0, R11, RZ ;  /* 0x0000000b00029210 */ /* 0x000fe40007f9e0ff */
[----:B------:R-:W-:Y:S02]  /*0290*/  @!P2 LEA.HI.X R19, R3, UR9, R6, 0x2, P3 ;  /* 0x000000090313ac11 */ /* 0x000fe400098f1406 */
[----:B------:R-:W-:Y:S02]  /*02a0*/  ISETP.GE.AND P3, PT, R7, R4, PT ;  /* 0x000000040700720c */ /* 0x000fe40003f66270 */
[----:B------:R-:W-:Y:S01]  /*02b0*/  @!P1 LEA.HI.X.SX32 R13, R11, R5, 0x1, P4 ;  /* 0x000000050b0d9211 */ /* 0x000fe200020f0eff */
[----:B------:R-:W2:Y:S01]  /*02c0*/  @!P2 LDG.E R8, desc[UR10][R18.64] ;  /* 0x0000000a1208a981 */ /* 0x000ea2000c1e1900 */
[----:B------:R-:W-:-:S02]  /*02d0*/  @!P1 LEA R16, P4, R2, UR8, 0x2 ;  /* 0x0000000802109c11 */ /* 0x000fc4000f8810ff */
[----:B------:R-:W-:Y:S02]  /*02e0*/  @!P0 IADD3 R3, P5, R0, R9, RZ ;  /* 0x0000000900038210 */ /* 0x000fe40007fbe0ff */
[----:B------:R-:W-:Y:S02]  /*02f0*/  @!P1 LEA.HI.X R17, R2, UR9, R13, 0x2, P4 ;  /* 0x0000000902119c11 */ /* 0x000fe4000a0f140d */
[----:B------:R-:W-:Y:S02]  /*0300*/  @!P0 LEA.HI.X.SX32 R10, R9, R5, 0x1, P5 ;  /* 0x00000005090a8211 */ /* 0x000fe400028f0eff */
[C---:B------:R-:W-:Y:S01]  /*0310*/  @!P0 LEA R2, P4, R3.reuse, UR8, 0x2 ;  /* 0x0000000803028c11 */ /* 0x040fe2000f8810ff */
[----:B------:R-:W-:Y:S02]  /*0320*/  IMAD.MOV.U32 R6, RZ, RZ, RZ ;  /* 0x000000ffff067224 */ /* 0x000fe400078e00ff */
[----:B------:R-:W-:Y:S01]  /*0330*/  IMAD.MOV.U32 R14, RZ, RZ, RZ ;  /* 0x000000ffff0e7224 */ /* 0x000fe200078e00ff */
[----:B------:R-:W-:-:S02]  /*0340*/  @!P0 LEA.HI.X R3, R3, UR9, R10, 0x2, P4 ;  /* 0x0000000903038c11 */ /* 0x000fc4000a0f140a */
[----:B------:R-:W-:Y:S01]  /*0350*/  @!P3 IADD3 R10, P4, R0, R7, RZ ;  /* 0x00000007000ab210 */ /* 0x000fe20007f9e0ff */
[----:B------:R-:W3:Y:S03]  /*0360*/  @!P1 LDG.E R6, desc[UR10][R16.64] ;  /* 0x0000000a10069981 */ /* 0x000ee6000c1e1900 */
[----:B------:R-:W-:Y:S01]  /*0370*/  @!P3 LEA.HI.X.SX32 R13, R7, R5, 0x1, P4 ;  /* 0x00000005070db211 */ /* 0x000fe200020f0eff */
[----:B------:R0:W4:Y:S01]  /*0380*/  @!P0 LDG.E R14, desc[UR10][R2.64] ;  /* 0x0000000a020e8981 */ /* 0x000122000c1e1900 */
[----:B------:R-:W-:-:S04]  /*0390*/  @!P3 LEA R12, P4, R10, UR8, 0x2 ;  /* 0x000000080a0cbc11 */ /* 0x000fc8000f8810ff */
[----:B------:R-:W-:Y:S01]  /*03a0*/  @!P3 LEA.HI.X R13, R10, UR9, R13, 0x2, P4 ;  /* 0x000000090a0dbc11 */ /* 0x000fe2000a0f140d */
[----:B------:R-:W-:-:S06]  /*03b0*/  IMAD.MOV.U32 R10, RZ, RZ, RZ ;  /* 0x000000ffff0a7224 */ /* 0x000fcc00078e00ff */
[----:B------:R1:W5:Y:S01]  /*03c0*/  @!P3 LDG.E R10, desc[UR10][R12.64] ;  /* 0x0000000a0c0ab981 */ /* 0x000362000c1e1900 */
[----:B0-----:R-:W-:Y:S02]  /*03d0*/  @!P2 SHF.R.S32.HI R2, RZ, 0x1f, R15 ;  /* 0x0000001fff02a819 */ /* 0x001fe4000001140f */
[----:B-1----:R-:W-:-:S04]  /*03e0*/  @!P2 IADD3 R12, P4, P5, R15, UR6, R0 ;  /* 0x000000060f0cac10 */ /* 0x002fc8000fd9e000 */
[----:B------:R-:W-:Y:S02]  /*03f0*/  @!P2 IADD3.X R13, R2, UR7, R5, P4, P5 ;  /* 0x00000007020dac10 */ /* 0x000fe4000a7ea405 */
[----:B------:R-:W-:Y:S02]  /*0400*/  @!P1 IADD3 R2, P4, P5, R11, UR6, R0 ;  /* 0x000000060b029c10 */ /* 0x000fe4000fd9e000 */
[----:B------:R-:W-:Y:S02]  /*0410*/  @!P0 SHF.R.S32.HI R16, RZ, 0x1f, R9 ;  /* 0x0000001fff108819 */ /* 0x000fe40000011409 */
[----:B------:R-:W-:Y:S01]  /*0420*/  @!P3 SHF.R.S32.HI R18, RZ, 0x1f, R7 ;  /* 0x0000001fff12b819 */ /* 0x000fe20000011407 */
[----:B------:R-:W-:Y:S01]  /*0430*/  ULEA UR4, UR5, UR4, 0x2 ;  /* 0x0000000405047291 */ /* 0x000fe2000f8e103f */
[----:B--2---:R-:W-:-:S05]  /*0440*/  LOP3.LUT R19, R8, 0xff800000, RZ, 0xc0, !PT ;  /* 0xff80000008137812 */ /* 0x004fca00078ec0ff */
[----:B------:R-:W-:-:S06]  /*0450*/  FFMA.FTZ R19, R19, 0.125, R8 ;  /* 0x3e00000013137823 */ /* 0x000fcc0000010008 */
[----:B------:R-:W0:Y:S01]  /*0460*/  F2F.F16.F32 R19, R19 ;  /* 0x0000001300137304 */ /* 0x000e220000200800 */
[----:B---3--:R-:W-:Y:S02]  /*0470*/  LOP3.LUT R21, R6, 0xff800000, RZ, 0xc0, !PT ;  /* 0xff80000006157812 */ /* 0x008fe400078ec0ff */
[----:B----4-:R-:W-:-:S03]  /*0480*/  LOP3.LUT R17, R14, 0xff800000, RZ, 0xc0, !PT ;  /* 0xff8000000e117812 */ /* 0x010fc600078ec0ff */
[----:B------:R-:W-:Y:S02]  /*0490*/  FFMA.FTZ R6, R21, 0.125, R6 ;  /* 0x3e00000015067823 */ /* 0x000fe40000010006 */
[----:B------:R-:W-:-:S04]  /*04a0*/  FFMA.FTZ R17, R17, 0.125, R14 ;  /* 0x3e00000011117823 */ /* 0x000fc8000001000e */
[----:B------:R-:W1:Y:S01]  /*04b0*/  F2F.F16.F32 R6, R6 ;  /* 0x0000000600067304 */ /* 0x000e620000200800 */
[----:B0-----:R-:W-:Y:S02]  /*04c0*/  @!P2 SHF.R.U32.HI R15, RZ, 0x8, R19 ;  /* 0x00000008ff0fa819 */ /* 0x001fe40000011613 */
[----:B-----5:R-:W-:-:S05]  /*04d0*/  LOP3.LUT R3, R10, 0xff800000, RZ, 0xc0, !PT ;  /* 0xff8000000a037812 */ /* 0x020fca00078ec0ff */
[----:B------:R-:W0:Y:S01]  /*04e0*/  F2F.F16.F32 R17, R17 ;  /* 0x0000001100117304 */ /* 0x000e220000200800 */
[----:B------:R-:W-:Y:S01]  /*04f0*/  @!P1 SHF.R.S32.HI R8, RZ, 0x1f, R11 ;  /* 0x0000001fff089819 */ /* 0x000fe2000001140b */
[----:B------:R-:W-:Y:S01]  /*0500*/  FFMA.FTZ R14, R3, 0.125, R10 ;  /* 0x3e000000030e7823 */ /* 0x000fe2000001000a */
[----:B------:R2:W-:Y:S02]  /*0510*/  @!P2 STG.E.U8 desc[UR10][R12.64], R15 ;  /* 0x0000000f0c00a986 */ /* 0x0005e4000c10110a */
[----:B------:R-:W-:Y:S02]  /*0520*/  @!P1 IADD3.X R3, R8, UR7, R5, P4, P5 ;  /* 0x0000000708039c10 */ /* 0x000fe4000a7ea405 */
[--C-:B------:R-:W-:Y:S01]  /*0530*/  @!P0 IADD3 R8, P2, P4, R9, UR6, R0.reuse ;  /* 0x0000000609088c10 */ /* 0x100fe2000fc5e000 */
[----:B------:R-:W3:Y:S01]  /*0540*/  F2F.F16.F32 R14, R14 ;  /* 0x0000000e000e7304 */ /* 0x000ee20000200800 */
[----:B------:R-:W-:Y:S02]  /*0550*/  @!P3 IADD3 R10, P5, P6, R7, UR6, R0 ;  /* 0x00000006070abc10 */ /* 0x000fe4000febe000 */
[----:B-1----:R-:W-:-:S02]  /*0560*/  @!P1 SHF.R.U32.HI R7, RZ, 0x8, R6 ;  /* 0x00000008ff079819 */ /* 0x002fc40000011606 */
[----:B------:R-:W-:Y:S02]  /*0570*/  @!P0 IADD3.X R9, R16, UR7, R5, P2, P4 ;  /* 0x0000000710098c10 */ /* 0x000fe400097e8405 */
[----:B0-----:R-:W-:Y:S01]  /*0580*/  @!P0 SHF.R.U32.HI R17, RZ, 0x8, R17 ;  /* 0x00000008ff118819 */ /* 0x001fe20000011611 */
[----:B------:R2:W-:Y:S04]  /*0590*/  @!P1 STG.E.U8 desc[UR10][R2.64], R7 ;  /* 0x0000000702009986 */ /* 0x0005e8000c10110a */
[----:B------:R2:W-:Y:S01]  /*05a0*/  @!P0 STG.E.U8 desc[UR10][R8.64], R17 ;  /* 0x0000001108008986 */ /* 0x0005e2000c10110a */
[----:B------:R-:W-:Y:S02]  /*05b0*/  ISETP.LE.AND P0, PT, R4, UR4, PT ;  /* 0x0000000404007c0c */ /* 0x000fe4000bf03270 */
[----:B------:R-:W-:-:S02]  /*05c0*/  @!P3 IADD3.X R11, R18, UR7, R5, P5, P6 ;  /* 0x00000007120bbc10 */ /* 0x000fc4000afec405 */
[----:B---3--:R-:W-:-:S05]  /*05d0*/  @!P3 SHF.R.U32.HI R19, RZ, 0x8, R14 ;  /* 0x00000008ff13b819 */ /* 0x008fca000001160e */
[----:B------:R2:W-:Y:S04]  /*05e0*/  @!P3 STG.E.U8 desc[UR10][R10.64], R19 ;  /* 0x000000130a00b986 */ /* 0x0005e8000c10110a */
[----:B------:R-:W-:Y:S05]  /*05f0*/  @!P0 BRA `(.L_x_19) ;  /* 0xfffffff800f48947 */ /* 0x000fea000383ffff */
[----:B------:R-:W-:Y:S05]  /*0600*/  EXIT ;  /* 0x000000000000794d */ /* 0x000fea0003800000 */
.L_x_20:
        /* <DEDUP_REMOVED lines=15> */
.L_x_581:


//--------------------- .text._Z25multi_tensor_apply_kernelI18TensorListMetadataILi2EE16MaybeCastFunctorILi2EfN3c104HalfEEJEEvlPViT_T0_DpT1_ --------------------------
	.section	.text._Z25multi_tensor_apply_kernelI18TensorListMetadataILi2EE16MaybeCastFunctorILi2EfN3c104HalfEEJEEvlPViT_T0_DpT1_,"ax",@progbits
	.align	128
        .global         _Z25multi_tensor_apply_kernelI18TensorListMetadataILi2EE16MaybeCastFunctorILi2EfN3c104HalfEEJEEvlPViT_T0_DpT1_
        .type           _Z25multi_tensor_apply_kernelI18TensorListMetadataILi2EE16MaybeCastFunctorILi2EfN3c104HalfEEJEEvlPViT_T0_DpT1_,@function
        .size           _Z25multi_tensor_apply_kernelI18TensorListMetadataILi2EE16MaybeCastFunctorILi2EfN3c104HalfEEJEEvlPViT_T0_DpT1_,(.L_x_582 - _Z25multi_tensor_apply_kernelI18TensorListMetadataILi2EE16MaybeCastFunctorILi2EfN3c104HalfEEJEEvlPViT_T0_DpT1_)
        .other          _Z25multi_tensor_apply_kernelI18TensorListMetadataILi2EE16MaybeCastFunctorILi2EfN3c104HalfEEJEEvlPViT_T0_DpT1_,@"STO_CUDA_ENTRY STV_DEFAULT"
_Z25multi_tensor_apply_kernelI18TensorListMetadataILi2EE16MaybeCastFunctorILi2EfN3c104HalfEEJEEvlPViT_T0_DpT1_:
.text._Z25multi_tensor_apply_kernelI18TensorListMetadataILi2EE16MaybeCastFunctorILi2EfN3c104HalfEEJEEvlPViT_T0_DpT1_:
        /* <DEDUP_REMOVED lines=10> */
.L_x_21:
        /* <DEDUP_REMOVED lines=19> */
.L_x_22:
[----:B0-----:R-:W-:Y:S02]  /*01d0*/  VIADD R19, R16, UR4 ;  /* 0x0000000410137c36 */ /* 0x001fe40008000000 */
        /* <DEDUP_REMOVED lines=9> */
[----:B------:R-:W-:Y:S02]  /*0270*/  ISETP.GE.AND P0, PT, R13, R10, PT ;  /* 0x0000000a0d00720c */ /* 0x000fe40003f06270 */
[----:B------:R-:W-:Y:S02]  /*0280*/  @!P2 IADD3 R2, P5, R0, R17, RZ ;  /* 0x000000110002a210 */ /* 0x000fe40007fbe0ff */
[----:B------:R-:W-:Y:S02]  /*0290*/  @!P3 LEA R8, P4, R4, UR8, 0x2 ;  /* 0x000000080408bc11 */ /* 0x000fe4000f8810ff */
[----:B------:R-:W-:Y:S02]  /*02a0*/  @!P2 LEA.HI.X.SX32 R3, R17, R11, 0x1, P5 ;  /* 0x0000000b1103a211 */ /* 0x000fe400028f0eff */
[----:B------:R-:W-:-:S02]  /*02b0*/  @!P2 LEA R6, P5, R2, UR8, 0x2 ;  /* 0x000000080206ac11 */ /* 0x000fc4000f8a10ff */
[----:B------:R-:W-:Y:S02]  /*02c0*/  @!P3 LEA.HI.X R9, R4, UR9, R5, 0x2, P4 ;  /* 0x000000090409bc11 */ /* 0x000fe4000a0f1405 */
[----:B------:R-:W-:Y:S02]  /*02d0*/  @!P2 LEA.HI.X R7, R2, UR9, R3, 0x2, P5 ;  /* 0x000000090207ac11 */ /* 0x000fe4000a8f1403 */
[C---:B------:R-:W-:Y:S01]  /*02e0*/  @!P1 IADD3 R3, P5, R0.reuse, R15, RZ ;  /* 0x0000000f00039210 */ /* 0x040fe20007fbe0ff */
[----:B------:R-:W-:Y:S01]  /*02f0*/  IMAD.MOV.U32 R21, RZ, RZ, RZ ;  /* 0x000000ffff157224 */ /* 0x000fe200078e00ff */
[----:B------:R-:W-:Y:S01]  /*0300*/  @!P0 IADD3 R5, P4, R0, R13, RZ ;  /* 0x0000000d00058210 */ /* 0x000fe20007f9e0ff */
[----:B------:R-:W-:Y:S01]  /*0310*/  IMAD.MOV.U32 R23, RZ, RZ, RZ ;  /* 0x000000ffff177224 */ /* 0x000fe200078e00ff */
[----:B------:R-:W-:Y:S01]  /*0320*/  @!P1 LEA.HI.X.SX32 R14, R15, R11, 0x1, P5 ;  /* 0x0000000b0f0e9211 */ /* 0x000fe200028f0eff */
[----:B------:R0:W2:Y:S01]  /*0330*/  @!P3 LDG.E R12, desc[UR10][R8.64] ;  /* 0x0000000a080cb981 */ /* 0x0000a2000c1e1900 */
[----:B------:R-:W-:-:S02]  /*0340*/  @!P1 LEA R2, P5, R3, UR8, 0x2 ;  /* 0x0000000803029c11 */ /* 0x000fc4000f8a10ff */
[----:B------:R-:W-:Y:S01]  /*0350*/  @!P0 LEA.HI.X.SX32 R18, R13, R11, 0x1, P4 ;  /* 0x0000000b0d128211 */ /* 0x000fe200020f0eff */
[----:B------:R1:W2:Y:S01]  /*0360*/  @!P2 LDG.E R21, desc[UR10][R6.64] ;  /* 0x0000000a0615a981 */ /* 0x0002a2000c1e1900 */
[----:B------:R-:W-:Y:S02]  /*0370*/  @!P0 LEA R4, P4, R5, UR8, 0x2 ;  /* 0x0000000805048c11 */ /* 0x000fe4000f8810ff */
[----:B------:R-:W-:Y:S01]  /*0380*/  @!P1 LEA.HI.X R3, R3, UR9, R14, 0x2, P5 ;  /* 0x0000000903039c11 */ /* 0x000fe2000a8f140e */
[----:B------:R-:W-:Y:S01]  /*0390*/  IMAD.MOV.U32 R14, RZ, RZ, RZ ;  /* 0x000000ffff0e7224 */ /* 0x000fe200078e00ff */
[----:B------:R-:W-:-:S05]  /*03a0*/  @!P0 LEA.HI.X R5, R5, UR9, R18, 0x2, P4 ;  /* 0x0000000905058c11 */ /* 0x000fca000a0f1412 */
[----:B------:R3:W4:Y:S04]  /*03b0*/  @!P1 LDG.E R14, desc[UR10][R2.64] ;  /* 0x0000000a020e9981 */ /* 0x000728000c1e1900 */
[----:B------:R5:W4:Y:S01]  /*03c0*/  @!P0 LDG.E R23, desc[UR10][R4.64] ;  /* 0x0000000a04178981 */ /* 0x000b22000c1e1900 */
[C---:B0-----:R-:W-:Y:S02]  /*03d0*/  @!P3 IADD3 R9, P4, R0.reuse, R19, RZ ;  /* 0x000000130009b210 */ /* 0x041fe40007f9e0ff */
[----:B------:R-:W-:Y:S02]  /*03e0*/  @!P2 IADD3 R20, P5, R0, R17, RZ ;  /* 0x000000110014a210 */ /* 0x000fe40007fbe0ff */
[----:B------:R-:W-:Y:S02]  /*03f0*/  @!P3 LEA.HI.X.SX32 R18, R19, R11, 0x1, P4 ;  /* 0x0000000b1312b211 */ /* 0x000fe400020f0eff */
[----:B------:R-:W-:-:S02]  /*0400*/  @!P3 LEA R8, P4, R9, UR6, 0x1 ;  /* 0x000000060908bc11 */ /* 0x000fc4000f8808ff */
[----:B------:R-:W-:Y:S02]  /*0410*/  @!P2 LEA.HI.X.SX32 R17, R17, R11, 0x1, P5 ;  /* 0x0000000b1111a211 */ /* 0x000fe400028f0eff */
[----:B-1----:R-:W-:Y:S02]  /*0420*/  @!P2 LEA R6, P5, R20, UR6, 0x1 ;  /* 0x000000061406ac11 */ /* 0x002fe4000f8a08ff */
[----:B------:R-:W-:Y:S02]  /*0430*/  @!P3 LEA.HI.X R9, R9, UR7, R18, 0x1, P4 ;  /* 0x000000070909bc11 */ /* 0x000fe4000a0f0c12 */
[----:B------:R-:W-:Y:S02]  /*0440*/  @!P1 IADD3 R18, P4, R0, R15, RZ ;  /* 0x0000000f00129210 */ /* 0x000fe40007f9e0ff */
[----:B------:R-:W-:Y:S02]  /*0450*/  @!P2 LEA.HI.X R7, R20, UR7, R17, 0x1, P5 ;  /* 0x000000071407ac11 */ /* 0x000fe4000a8f0c11 */
[----:B------:R-:W-:-:S02]  /*0460*/  @!P0 IADD3 R17, P5, R0, R13, RZ ;  /* 0x0000000d00118210 */ /* 0x000fc40007fbe0ff */
[-C--:B------:R-:W-:Y:S02]  /*0470*/  @!P1 LEA.HI.X.SX32 R15, R15, R11.reuse, 0x1, P4 ;  /* 0x0000000b0f0f9211 */ /* 0x080fe400020f0eff */
[C---:B---3--:R-:W-:Y:S02]  /*0480*/  @!P1 LEA R2, P4, R18.reuse, UR6, 0x1 ;  /* 0x0000000612029c11 */ /* 0x048fe4000f8808ff */
[----:B------:R-:W-:Y:S02]  /*0490*/  @!P0 LEA.HI.X.SX32 R20, R13, R11, 0x1, P5 ;  /* 0x0000000b0d148211 */ /* 0x000fe400028f0eff */
[C---:B-----5:R-:W-:Y:S01]  /*04a0*/  @!P0 LEA R4, P5, R17.reuse, UR6, 0x1 ;  /* 0x0000000611048c11 */ /* 0x060fe2000f8a08ff */
[----:B------:R-:W-:Y:S01]  /*04b0*/  ULEA UR4, UR5, UR4, 0x2 ;  /* 0x0000000405047291 */ /* 0x000fe2000f8e103f */
[----:B------:R-:W-:Y:S02]  /*04c0*/  @!P1 LEA.HI.X R3, R18, UR7, R15, 0x1, P4 ;  /* 0x0000000712039c11 */ /* 0x000fe4000a0f0c0f */
[----:B------:R-:W-:-:S02]  /*04d0*/  @!P0 LEA.HI.X R5, R17, UR7, R20, 0x1, P5 ;  /* 0x0000000711058c11 */ /* 0x000fc4000a8f0c14 */
[----:B--2---:R-:W-:-:S04]  /*04e0*/  F2FP.F16.F32.PACK_AB R12, R21, R12 ;  /* 0x0000000c150c723e */ /* 0x004fc800000000ff */
[----:B------:R-:W-:Y:S01]  /*04f0*/  PRMT R13, R12, 0x7632, R13 ;  /* 0x000076320c0d7816 */ /* 0x000fe2000000000d */
[----:B------:R0:W-:Y:S01]  /*0500*/  @!P3 STG.E.U16 desc[UR10][R8.64], R12 ;  /* 0x0000000c0800b986 */ /* 0x0001e2000c10150a */
[----:B----4-:R-:W-:-:S03]  /*0510*/  F2FP.F16.F32.PACK_AB R14, R23, R14 ;  /* 0x0000000e170e723e */ /* 0x010fc600000000ff */
[----:B------:R1:W-:Y:S01]  /*0520*/  @!P2 STG.E.U16 desc[UR10][R6.64], R13 ;  /* 0x0000000d0600a986 */ /* 0x0003e2000c10150a */
[----:B0-----:R-:W-:-:S03]  /*0530*/  PRMT R9, R14, 0x7632, R9 ;  /* 0x000076320e097816 */ /* 0x001fc60000000009 */
[----:B------:R1:W-:Y:S04]  /*0540*/  @!P1 STG.E.U16 desc[UR10][R2.64], R14 ;  /* 0x0000000e02009986 */ /* 0x0003e8000c10150a */
[----:B------:R1:W-:Y:S01]  /*0550*/  @!P0 STG.E.U16 desc[UR10][R4.64], R9 ;  /* 0x0000000904008986 */ /* 0x0003e2000c10150a */
[----:B------:R-:W-:-:S13]  /*0560*/  ISETP.LE.AND P0, PT, R10, UR4, PT ;  /* 0x000000040a007c0c */ /* 0x000fda000bf03270 */
[----:B-1----:R-:W-:Y:S05]  /*0570*/  @!P0 BRA `(.L_x_22) ;  /* 0xfffffffc00148947 */ /* 0x002fea000383ffff */
[----:B------:R-:W-:Y:S05]  /*0580*/  EXIT ;  /* 0x000000000000794d */ /* 0x000fea0003800000 */
.L_x_23:
        /* <DEDUP_REMOVED lines=15> */
.L_x_582:


//--------------------- .text._Z25multi_tensor_apply_kernelI18TensorListMetadataILi2EE16MaybeCastFunctorILi2EffEJEEvlPViT_T0_DpT1_ --------------------------
	.section	.text._Z25multi_tensor_apply_kernelI18TensorListMetadataILi2EE16MaybeCastFunctorILi2EffEJEEvlPViT_T0_DpT1_,"ax",@progbits
	.align	128
        .global         _Z25multi_tensor_apply_kernelI18TensorListMetadataILi2EE16MaybeCastFunctorILi2EffEJEEvlPViT_T0_DpT1_
        .type           _Z25multi_tensor_apply_kernelI18TensorListMetadataILi2EE16MaybeCastFunctorILi2EffEJEEvlPViT_T0_DpT1_,@function
        .size           _Z25multi_tensor_apply_kernelI18TensorListMetadataILi2EE16MaybeCastFunctorILi2EffEJEEvlPViT_T0_DpT1_,(.L_x_583 - _Z25multi_tensor_apply_kernelI18TensorListMetadataILi2EE16MaybeCastFunctorILi2EffEJEEvlPViT_T0_DpT1_)
        .other          _Z25multi_tensor_apply_kernelI18TensorListMetadataILi2EE16MaybeCastFunctorILi2EffEJEEvlPViT_T0_DpT1_,@"STO_CUDA_ENTRY STV_DEFAULT"
_Z25multi_tensor_apply_kernelI18TensorListMetadataILi2EE16MaybeCastFunctorILi2EffEJEEvlPViT_T0_DpT1_:
.text._Z25multi_tensor_apply_kernelI18TensorListMetadataILi2EE16MaybeCastFunctorILi2EffEJEEvlPViT_T0_DpT1_:
        /* <DEDUP_REMOVED lines=10> */
.L_x_24:
        /* <DEDUP_REMOVED lines=19> */
.L_x_25:
[----:B0-----:R-:W-:Y:S02]  /*01d0*/  VIADD R21, R20, UR4 ;  /* 0x0000000414157c36 */ /* 0x001fe40008000000 */
[----:B------:R-:W-:Y:S02]  /*01e0*/  IMAD.MOV.U32 R13, RZ, RZ, RZ ;  /* 0x000000ffff0d7224 */ /* 0x000fe400078e00ff */
        /* <DEDUP_REMOVED lines=16> */
[----:B------:R-:W-:Y:S01]  /*02f0*/  IMAD.MOV.U32 R16, RZ, RZ, RZ ;  /* 0x000000ffff107224 */ /* 0x000fe200078e00ff */
[----:B------:R-:W-:Y:S01]  /*0300*/  @!P0 IADD3 R7, P5, R0, R15, RZ ;  /* 0x0000000f00078210 */ /* 0x000fe20007fbe0ff */
[----:B------:R0:W2:Y:S01]  /*0310*/  @!P3 LDG.E R13, desc[UR10][R8.64] ;  /* 0x0000000a080db981 */ /* 0x0000a2000c1e1900 */
[-C--:B------:R-:W-:Y:S02]  /*0320*/  @!P1 LEA.HI.X.SX32 R12, R17, R11.reuse, 0x1, P4 ;  /* 0x0000000b110c9211 */ /* 0x080fe400020f0eff */
[----:B------:R-:W-:Y:S02]  /*0330*/  @!P1 LEA R4, P4, R5, UR8, 0x2 ;  /* 0x0000000805049c11 */ /* 0x000fe4000f8810ff */
[----:B------:R-:W-:-:S02]  /*0340*/  @!P0 LEA.HI.X.SX32 R14, R15, R11, 0x1, P5 ;  /* 0x0000000b0f0e8211 */ /* 0x000fc400028f0eff */
[----:B------:R-:W-:Y:S02]  /*0350*/  @!P0 LEA R6, P5, R7, UR8, 0x2 ;  /* 0x0000000807068c11 */ /* 0x000fe4000f8a10ff */
[----:B------:R-:W-:Y:S01]  /*0360*/  @!P1 LEA.HI.X R5, R5, UR9, R12, 0x2, P4 ;  /* 0x0000000905059c11 */ /* 0x000fe2000a0f140c */
[----:B------:R-:W-:Y:S01]  /*0370*/  IMAD.MOV.U32 R12, RZ, RZ, RZ ;  /* 0x000000ffff0c7224 */ /* 0x000fe200078e00ff */
[----:B------:R-:W-:Y:S01]  /*0380*/  @!P0 LEA.HI.X R7, R7, UR9, R14, 0x2, P5 ;  /* 0x0000000907078c11 */ /* 0x000fe2000a8f140e */
[----:B------:R-:W-:Y:S02]  /*0390*/  IMAD.MOV.U32 R14, RZ, RZ, RZ ;  /* 0x000000ffff0e7224 */ /* 0x000fe400078e00ff */
[----:B------:R-:W3:Y:S04]  /*03a0*/  @!P1 LDG.E R16, desc[UR10][R4.64] ;  /* 0x0000000a04109981 */ /* 0x000ee8000c1e1900 */
[----:B------:R-:W4:Y:S04]  /*03b0*/  @!P2 LDG.E R12, desc[UR10][R2.64] ;  /* 0x0000000a020ca981 */ /* 0x000f28000c1e1900 */
[----:B------:R1:W5:Y:S01]  /*03c0*/  @!P0 LDG.E R14, desc[UR10][R6.64] ;  /* 0x0000000a060e8981 */ /* 0x000362000c1e1900 */
        /* <DEDUP_REMOVED lines=17> */
[----:B--2---:R1:W-:Y:S04]  /*04e0*/  @!P3 STG.E desc[UR10][R8.64], R13 ;  /* 0x0000000d0800b986 */ /* 0x0043e8000c10190a */
[----:B----4-:R1:W-:Y:S04]  /*04f0*/  @!P2 STG.E desc[UR10][R18.64], R12 ;  /* 0x0000000c1200a986 */ /* 0x0103e8000c10190a */
[----:B---3--:R1:W-:Y:S04]  /*0500*/  @!P1 STG.E desc[UR10][R2.64], R16 ;  /* 0x0000001002009986 */ /* 0x0083e8000c10190a */
[----:B-----5:R1:W-:Y:S01]  /*0510*/  @!P0 STG.E desc[UR10][R4.64], R14 ;  /* 0x0000000e04008986 */ /* 0x0203e2000c10190a */
[----:B------:R-:W-:-:S13]  /*0520*/  ISETP.LE.AND P0, PT, R10, UR4, PT ;  /* 0x000000040a007c0c */ /* 0x000fda000bf03270 */
[----:B-1----:R-:W-:Y:S05]  /*0530*/  @!P0 BRA `(.L_x_25) ;  /* 0xfffffffc00248947 */ /* 0x002fea000383ffff */
[----:B------:R-:W-:Y:S05]  /*0540*/  EXIT ;  /* 0x000000000000794d */ /* 0x000fea0003800000 */
.L_x_26:
        /* <DEDUP_REMOVED lines=11> */
.L_x_583:


//--------------------- .text._Z25multi_tensor_apply_kernelI18TensorListMetadataILi4EE11AdamFunctorILi4EddEJfffff10adamMode_tfEEvlPViT_T0_DpT1_ --------------------------
	.section	.text._Z25multi_tensor_apply_kernelI18TensorListMetadataILi4EE11AdamFunctorILi4EddEJfffff10adamMode_tfEEvlPViT_T0_DpT1_,"ax",@progbits
	.align	128
        .global         _Z25multi_tensor_apply_kernelI18TensorListMetadataILi4EE11AdamFunctorILi4EddEJfffff10adamMode_tfEEvlPViT_T0_DpT1_
        .type           _Z25multi_tensor_apply_kernelI18TensorListMetadataILi4EE11AdamFunctorILi4EddEJfffff10adamMode_tfEEvlPViT_T0_DpT1_,@function
        .size           _Z25multi_tensor_apply_kernelI18TensorListMetadataILi4EE11AdamFunctorILi4EddEJfffff10adamMode_tfEEvlPViT_T0_DpT1_,(.L_x_570 - _Z25multi_tensor_apply_kernelI18TensorListMetadataILi4EE11AdamFunctorILi4EddEJfffff10adamMode_tfEEvlPViT_T0_DpT1_)
        .other          _Z25multi_tensor_apply_kernelI18TensorListMetadataILi4EE11AdamFunctorILi4EddEJfffff10adamMode_tfEEvlPViT_T0_DpT1_,@"STO_CUDA_ENTRY STV_DEFAULT"
_Z25multi_tensor_apply_kernelI18TensorListMetadataILi4EE11AdamFunctorILi4EddEJfffff10adamMode_tfEEvlPViT_T0_DpT1_:
.text._Z25multi_tensor_apply_kernelI18TensorListMetadataILi4EE11AdamFunctorILi4EddEJfffff10adamMode_tfEEvlPViT_T0_DpT1_:
[----:B------:R-:W-:Y:S08]  /*0000*/  LDC R1, c[0x0][0x28] ;  /* 0x00000a00ff017b82 */ /* 0x000ff00000000800 */
[----:B------:R-:W0:Y:S01]  /*0010*/  S2UR UR5, SR_CTAID.X ;  /* 0x00000000000579c3 */ /* 0x000e220000002500 */
[----:B------:R-:W-:Y:S01]  /*0020*/  UMOV UR12, 0x10 ;  /* 0x00000010000c7882 */ /* 0x000fe20000000000 */
[----:B------:R-:W-:Y:S01]  /*0030*/  ULDC UR16, c[0x0][0x210] ;  /* 0x0000840000107ab9 */ /* 0x000fe20000000800 */
[----:B------:R-:W-:Y:S01]  /*0040*/  ULDC.64 UR14, c[0x0][0x208] ;  /* 0x00008200000e7ab9 */ /* 0x000fe20000000a00 */
[----:B0-----:R-:W-:-:S03]  /*0050*/  ULEA UR4, UR5, UR12, 0x2 ;  /* 0x0000000c05047291 */ /* 0x001fc6000f8e103f */
[----:B------:R-:W-:Y:S02]  /*0060*/  ULDC.U8 UR5, c[0x0][UR5+0x7c0] ;  /* 0x0001f00005057abb */ /* 0x000fe40008000000 */
[----:B------:R-:W-:-:S07]  /*0070*/  ULEA UR12, UR5, UR12, 0x3 ;  /* 0x0000000c050c7291 */ /* 0x000fce000f8e183f */
[----:B------:R-:W-:Y:S02]  /*0080*/  ULDC UR4, c[0x0][UR4+0x8f0] ;  /* 0x00023c0004047abb */ /* 0x000fe40008000800 */
[----:B------:R-:W-:-:S03]  /*0090*/  UIMAD UR4, UR4, UR16, URZ ;  /* 0x00000010040472a4 */ /* 0x000fc6000f8e023f */
[----:B------:R-:W-:Y:S01]  /*00a0*/  ULDC UR5, c[0x0][UR12+0x690] ;  /* 0x0001a4000c057abb */ /* 0x000fe20008000800 */
[----:B------:R-:W-:Y:S01]  /*00b0*/  ULDC.64 UR6, c[0x0][UR12+0x210] ;  /* 0x000084000c067abb */ /* 0x000fe20008000a00 */
[----:B------:R-:W-:Y:S02]  /*00c0*/  UIADD3 UR5, UR5, -UR4, URZ ;  /* 0x8000000405057290 */ /* 0x000fe4000fffe03f */
[----:B------:R-:W-:Y:S02]  /*00d0*/  UIMAD.WIDE UR6, UR4, 0x8, UR6 ;  /* 0x00000008040678a5 */ /* 0x000fe4000f8e0206 */
[----:B------:R-:W-:Y:S02]  /*00e0*/  ULOP3.LUT UP0, URZ, UR5, 0x3, UR16, 0xc8, !UPT ;  /* 0x00000003053f7892 */ /* 0x000fe4000f80c810 */
[----:B------:R-:W-:Y:S01]  /*00f0*/  ULOP3.LUT UP1, URZ, UR6, 0x1f, URZ, 0xc0, !UPT ;  /* 0x0000001f063f7892 */ /* 0x000fe2000f82c03f */
[----:B------:R-:W-:Y:S01]  /*0100*/  ULDC.64 UR8, c[0x0][UR12+0x330] ;  /* 0x0000cc000c087abb */ /* 0x000fe20008000a00 */
[----:B------:R-:W-:-:S02]  /*0110*/  ULDC.64 UR10, c[0x0][UR12+0x450] ;  /* 0x000114000c0a7abb */ /* 0x000fc40008000a00 */
[----:B------:R-:W-:Y:S01]  /*0120*/  UPLOP3.LUT UP0, UPT, UP0, UP1, UPT, 0xa8, 0x0 ;  /* 0x000000000000789c */ /* 0x000fe20000703570 */
[----:B------:R-:W-:Y:S01]  /*0130*/  ULDC.64 UR12, c[0x0][UR12+0x570] ;  /* 0x00015c000c0c7abb */ /* 0x000fe20008000a00 */
[----:B------:R-:W-:Y:S02]  /*0140*/  UIMAD.WIDE UR8, UR4, 0x8, UR8 ;  /* 0x00000008040878a5 */ /* 0x000fe4000f8e0208 */
[----:B------:R-:W-:Y:S02]  /*0150*/  UIMAD.WIDE UR10, UR4, 0x8, UR10 ;  /* 0x00000008040a78a5 */ /* 0x000fe4000f8e020a */
[----:B------:R-:W-:Y:S01]  /*0160*/  PLOP3.LUT P0, PT, PT, PT, UP0, 0x80, 0x0 ;  /* 0x000000000000781c */ /* 0x000fe20003f0f008 */
[----:B------:R-:W-:-:S12]  /*0170*/  UIMAD.WIDE UR12, UR4, 0x8, UR12 ;  /* 0x00000008040c78a5 */ /* 0x000fd8000f8e020c */
[----:B------:R-:W-:Y:S05]  /*0180*/  @P0 BRA `(.L_x_27) ;  /* 0x0000000000180947 */ /* 0x000fea0003800000 */
[----:B------:R-:W-:Y:S02]  /*0190*/  ULOP3.LUT UP0, URZ, UR8, 0x1f, URZ, 0xc0, !UPT ;  /* 0x0000001f083f7892 */ /* 0x000fe4000f80c03f */
[----:B------:R-:W-:Y:S02]  /*01a0*/  ULOP3.LUT UP1, URZ, UR10, 0x1f, URZ, 0xc0, !UPT ;  /* 0x0000001f0a3f7892 */ /* 0x000fe4000f82c03f */
[----:B------:R-:W-:-:S04]  /*01b0*/  ULOP3.LUT UP2, URZ, UR12, 0x1f, URZ, 0xc0, !UPT ;  /* 0x0000001f0c3f7892 */ /* 0x000fc8000f84c03f */
[----:B------:R-:W-:-:S06]  /*01c0*/  UPLOP3.LUT UP0, UPT, UP0, UP1, UP2, 0x1, 0x0 ;  /* 0x000000000000789c */ /* 0x000fcc0000702021 */
[----:B------:R-:W-:-:S13]  /*01d0*/  PLOP3.LUT P0, PT, PT, PT, UP0, 0x80, 0x0 ;  /* 0x000000000000781c */ /* 0x000fda0003f0f008 */
[----:B------:R-:W-:Y:S05]  /*01e0*/  @P0 BRA `(.L_x_28) ;  /* 0x0000002800fc0947 */ /* 0x000fea0003800000 */
.L_x_27:
[----:B------:R-:W-:-:S04]  /*01f0*/  UISETP.GE.AND UP0, UPT, UR16, 0x1, UPT ;  /* 0x000000011000788c */ /* 0x000fc8000bf06270 */
[----:B------:R-:W-:-:S06]  /*0200*/  UISETP.LT.OR UP0, UPT, UR5, 0x1, !UP0 ;  /* 0x000000010500788c */ /* 0x000fcc000c701670 */
[----:B------:R-:W-:-:S13]  /*0210*/  PLOP3.LUT P0, PT, PT, PT, UP0, 0x80, 0x0 ;  /* 0x000000000000781c */ /* 0x000fda0003f0f008 */
[----:B------:R-:W-:Y:S05]  /*0220*/  @P0 EXIT ;  /* 0x000000000000094d */ /* 0x000fea0003800000 */
[----:B------:R-:W0:Y:S01]  /*0230*/  LDC R2, c[0x0][0xe0c] ;  /* 0x00038300ff027b82 */ /* 0x000e220000000800 */
[----:B------:R-:W1:Y:S01]  /*0240*/  S2R R0, SR_TID.X ;  /* 0x0000000000007919 */ /* 0x000e620000002100 */
[----:B------:R-:W-:Y:S01]  /*0250*/  ULDC UR16, c[0x0][0x0] ;  /* 0x0000000000107ab9 */ /* 0x000fe20000000800 */
[----:B------:R-:W-:Y:S01]  /*0260*/  UMOV UR4, URZ ;  /* 0x0000003f00047c82 */ /* 0x000fe20008000000 */
[----:B------:R-:W-:Y:S01]  /*0270*/  ULDC UR20, c[0x0][0xe1c] ;  /* 0x0003870000147ab9 */ /* 0x000fe20000000800 */
[----:B------:R-:W-:Y:S01]  /*0280*/  ULDC UR22, c[0x0][0xe14] ;  /* 0x0003850000167ab9 */ /* 0x000fe20000000800 */
[----:B------:R-:W-:Y:S01]  /*0290*/  ULDC UR21, c[0x0][0x210] ;  /* 0x0000840000157ab9 */ /* 0x000fe20000000800 */
[----:B------:R-:W-:Y:S01]  /*02a0*/  ULDC UR17, c[0x0][0xe20] ;  /* 0x0003880000117ab9 */ /* 0x000fe20000000800 */
[----:B------:R-:W2:Y:S08]  /*02b0*/  LDC.64 R4, c[0x0][0xe10] ;  /* 0x00038400ff047b82 */ /* 0x000eb00000000a00 */
[----:B------:R-:W3:Y:S08]  /*02c0*/  LDC R86, c[0x0][0xe18] ;  /* 0x00038600ff567b82 */ /* 0x000ef00000000800 */
[----:B------:R-:W4:Y:S01]  /*02d0*/  LDC R74, c[0x0][0xe24] ;  /* 0x00038900ff4a7b82 */ /* 0x000f220000000800 */
[C---:B0-----:R-:W-:Y:S01]  /*02e0*/  FMUL.FTZ R84, R2.reuse, 1 ;  /* 0x3f80000002547820 */ /* 0x041fe20000410000 */
[----:B------:R-:W-:-:S04]  /*02f0*/  FADD.FTZ R2, -R2, 1 ;  /* 0x3f80000002027421 */ /* 0x000fc80000010100 */
[----:B------:R-:W-:Y:S01]  /*0300*/  FMUL.FTZ R2, R2, 1 ;  /* 0x3f80000002027820 */ /* 0x000fe20000410000 */
[----:B------:R-:W0:Y:S01]  /*0310*/  F2F.F64.F32 R84, R84 ;  /* 0x0000005400547310 */ /* 0x000e220000201800 */
[C---:B--2---:R-:W-:Y:S01]  /*0320*/  FADD.FTZ R3, -R4.reuse, 1 ;  /* 0x3f80000004037421 */ /* 0x044fe20000010100 */
[----:B------:R-:W-:Y:S01]  /*0330*/  FMUL.FTZ R80, R4, 1 ;  /* 0x3f80000004507820 */ /* 0x000fe20000410000 */
[----:B------:R-:W-:Y:S02]  /*0340*/  FMUL.FTZ R76, R5, 1 ;  /* 0x3f800000054c7820 */ /* 0x000fe40000410000 */
[----:B------:R-:W-:-:S03]  /*0350*/  FMUL.FTZ R3, R3, 1 ;  /* 0x3f80000003037820 */ /* 0x000fc60000410000 */
[----:B------:R-:W2:Y:S01]  /*0360*/  F2F.F64.F32 R80, R80 ;  /* 0x0000005000507310 */ /* 0x000ea20000201800 */
[----:B---3--:R-:W-:-:S07]  /*0370*/  FMUL.FTZ R86, R86, 1 ;  /* 0x3f80000056567820 */ /* 0x008fce0000410000 */
[----:B------:R-:W3:Y:S01]  /*0380*/  F2F.F64.F32 R76, R76 ;  /* 0x0000004c004c7310 */ /* 0x000ee20000201800 */
[----:B----4-:R-:W-:-:S07]  /*0390*/  FMUL.FTZ R74, R74, 1 ;  /* 0x3f8000004a4a7820 */ /* 0x010fce0000410000 */
[----:B------:R-:W4:Y:S08]  /*03a0*/  F2F.F64.F32 R86, R86 ;  /* 0x0000005600567310 */ /* 0x000f300000201800 */
[----:B------:R-:W0:Y:S08]  /*03b0*/  F2F.F64.F32 R74, R74 ;  /* 0x0000004a004a7310 */ /* 0x000e300000201800 */
[----:B------:R0:W0:Y:S08]  /*03c0*/  F2F.F64.F32 R82, R2 ;  /* 0x0000000200527310 */ /* 0x0000300000201800 */
[----:B-1234-:R0:W0:Y:S02]  /*03d0*/  F2F.F64.F32 R78, R3 ;  /* 0x00000003004e7310 */ /* 0x01e0240000201800 */
.L_x_76:
[----:B------:R-:W-:Y:S01]  /*03e0*/  VIADD R26, R0, UR4 ;  /* 0x00000004001a7c36 */ /* 0x000fe20008000000 */
[----:B-12345:R-:W-:Y:S01]  /*03f0*/  CS2R R4, SRZ ;  /* 0x0000000000047805 */ /* 0x03efe2000001ff00 */
[----:B0-----:R-:W-:Y:S01]  /*0400*/  IMAD.MOV.U32 R3, RZ, RZ, 0x8 ;  /* 0x00000008ff037424 */ /* 0x001fe200078e00ff */
[----:B------:R-:W-:Y:S01]  /*0410*/  CS2R R40, SRZ ;  /* 0x0000000000287805 */ /* 0x000fe2000001ff00 */
[C---:B------:R-:W-:Y:S01]  /*0420*/  VIADD R20, R26.reuse, UR16 ;  /* 0x000000101a147c36 */ /* 0x040fe20008000000 */
[----:B------:R-:W-:Y:S01]  /*0430*/  ISETP.GE.AND P3, PT, R26, UR21, PT ;  /* 0x000000151a007c0c */ /* 0x000fe2000bf66270 */
[----:B------:R-:W-:Y:S01]  /*0440*/  IMAD.MOV.U32 R11, RZ, RZ, 0x8 ;  /* 0x00000008ff0b7424 */ /* 0x000fe200078e00ff */
[----:B------:R-:W-:Y:S01]  /*0450*/  HFMA2.MMA R7, -RZ, RZ, 0, 4.76837158203125e-07 ;  /* 0x00000008ff077435 */ /* 0x000fe200000001ff */
[----:B------:R-:W-:Y:S01]  /*0460*/  IMAD.MOV.U32 R13, RZ, RZ, 0x8 ;  /* 0x00000008ff0d7424 */ /* 0x000fe200078e00ff */
[----:B------:R-:W-:Y:S02]  /*0470*/  IADD3 R14, R20, UR16, RZ ;  /* 0x00000010140e7c10 */ /* 0x000fe4000fffe0ff */
[----:B------:R-:W-:-:S02]  /*0480*/  CS2R R32, SRZ ;  /* 0x0000000000207805 */ /* 0x000fc4000001ff00 */
[----:B------:R-:W-:Y:S02]  /*0490*/  ISETP.LT.AND P3, PT, R26, UR5, !P3 ;  /* 0x000000051a007c0c */ /* 0x000fe4000df61270 */
[----:B------:R-:W-:Y:S02]  /*04a0*/  CS2R R50, SRZ ;  /* 0x0000000000327805 */ /* 0x000fe4000001ff00 */
[C---:B------:R-:W-:Y:S01]  /*04b0*/  ISETP.GE.AND P1, PT, R14.reuse, UR21, PT ;  /* 0x000000150e007c0c */ /* 0x040fe2000bf26270 */
[----:B------:R-:W-:Y:S01]  /*04c0*/  VIADD R8, R14, UR16 ;  /* 0x000000100e087c36 */ /* 0x000fe20008000000 */
[----:B------:R-:W-:Y:S02]  /*04d0*/  ISETP.GE.AND P0, PT, R20, UR21, PT ;  /* 0x0000001514007c0c */ /* 0x000fe4000bf06270 */
[----:B------:R-:W-:Y:S02]  /*04e0*/  ISETP.LT.AND P1, PT, R14, UR5, !P1 ;  /* 0x000000050e007c0c */ /* 0x000fe4000cf21270 */
[----:B------:R-:W-:-:S02]  /*04f0*/  ISETP.GE.AND P2, PT, R8, UR21, PT ;  /* 0x0000001508007c0c */ /* 0x000fc4000bf46270 */
[----:B------:R-:W-:Y:S02]  /*0500*/  ISETP.LT.AND P0, PT, R20, UR5, !P0 ;  /* 0x0000000514007c0c */ /* 0x000fe4000c701270 */
[----:B------:R-:W-:Y:S01]  /*0510*/  ISETP.LT.AND P2, PT, R8, UR5, !P2 ;  /* 0x0000000508007c0c */ /* 0x000fe2000d741270 */
[----:B------:R-:W-:Y:S01]  /*0520*/  @P3 IMAD.WIDE R2, R26, R3, UR12 ;  /* 0x0000000c1a023e25 */ /* 0x000fe2000f8e0203 */
[----:B------:R-:W-:-:S04]  /*0530*/  HFMA2.MMA R25, -RZ, RZ, 0, 4.76837158203125e-07 ;  /* 0x00000008ff197435 */ /* 0x000fc800000001ff */
[----:B------:R0:W5:Y:S01]  /*0540*/  @P3 LDG.E.64 R4, desc[UR14][R2.64] ;  /* 0x0000000e02043981 */ /* 0x000162000c1e1b00 */
[----:B------:R-:W-:Y:S01]  /*0550*/  @P1 IMAD.WIDE R10, R14, R11, UR12 ;  /* 0x0000000c0e0a1e25 */ /* 0x000fe2000f8e020b */
[----:B------:R-:W-:Y:S02]  /*0560*/  MOV R31, 0x8 ;  /* 0x00000008001f7802 */ /* 0x000fe40000000f00 */
[----:B------:R-:W-:Y:S01]  /*0570*/  MOV R19, 0x8 ;  /* 0x0000000800137802 */ /* 0x000fe20000000f00 */
[----:B------:R-:W-:Y:S01]  /*0580*/  IMAD.MOV.U32 R29, RZ, RZ, 0x8 ;  /* 0x00000008ff1d7424 */ /* 0x000fe200078e00ff */
[----:B------:R1:W5:Y:S01]  /*0590*/  @P1 LDG.E.64 R40, desc[UR14][R10.64] ;  /* 0x0000000e0a281981 */ /* 0x000362000c1e1b00 */
[----:B------:R-:W-:Y:S01]  /*05a0*/  @P2 IMAD.WIDE R12, R8, R13, UR12 ;  /* 0x0000000c080c2e25 */ /* 0x000fe2000f8e020d */
[----:B0-----:R-:W-:-:S03]  /*05b0*/  HFMA2.MMA R3, -RZ, RZ, 0, 4.76837158203125e-07 ;  /* 0x00000008ff037435 */ /* 0x001fc600000001ff */
[----:B------:R-:W-:Y:S01]  /*05c0*/  IMAD.MOV.U32 R23, RZ, RZ, 0x8 ;  /* 0x00000008ff177424 */ /* 0x000fe200078e00ff */
[----:B------:R0:W5:Y:S01]  /*05d0*/  @P2 LDG.E.64 R32, desc[UR14][R12.64] ;  /* 0x0000000e0c202981 */ /* 0x000162000c1e1b00 */
[----:B------:R-:W-:Y:S02]  /*05e0*/  IMAD.MOV.U32 R17, RZ, RZ, 0x8 ;  /* 0x00000008ff117424 */ /* 0x000fe400078e00ff */
[----:B------:R-:W-:Y:S02]  /*05f0*/  IMAD.MOV.U32 R27, RZ, RZ, 0x8 ;  /* 0x00000008ff1b7424 */ /* 0x000fe400078e00ff */
[----:B-1----:R-:W-:Y:S02]  /*0600*/  IMAD.MOV.U32 R11, RZ, RZ, 0x8 ;  /* 0x00000008ff0b7424 */ /* 0x002fe400078e00ff */
[----:B------:R-:W-:Y:S02]  /*0610*/  IMAD.MOV.U32 R21, RZ, RZ, 0x8 ;  /* 0x00000008ff157424 */ /* 0x000fe400078e00ff */
[----:B------:R-:W-:-:S02]  /*0620*/  IMAD.MOV.U32 R15, RZ, RZ, 0x8 ;  /* 0x00000008ff0f7424 */ /* 0x000fc400078e00ff */
[----:B------:R-:W-:Y:S01]  /*0630*/  IMAD.MOV.U32 R9, RZ, RZ, 0x8 ;  /* 0x00000008ff097424 */ /* 0x000fe200078e00ff */
[----:B------:R-:W-:Y:S01]  /*0640*/  CS2R R70, SRZ ;  /* 0x0000000000467805 */ /* 0x000fe2000001ff00 */
[----:B------:R-:W-:Y:S01]  /*0650*/  @P0 IMAD.WIDE R6, R20, R7, UR12 ;  /* 0x0000000c14060e25 */ /* 0x000fe2000f8e0207 */
[----:B------:R-:W-:Y:S02]  /*0660*/  CS2R R68, SRZ ;  /* 0x0000000000447805 */ /* 0x000fe4000001ff00 */
[----:B------:R-:W-:Y:S02]  /*0670*/  CS2R R66, SRZ ;  /* 0x0000000000427805 */ /* 0x000fe4000001ff00 */
[----:B------:R-:W-:Y:S02]  /*0680*/  CS2R R72, SRZ ;  /* 0x0000000000487805 */ /* 0x000fe4000001ff00 */
[----:B------:R-:W-:Y:S02]  /*0690*/  CS2R R54, SRZ ;  /* 0x0000000000367805 */ /* 0x000fe4000001ff00 */
[----:B------:R-:W-:-:S02]  /*06a0*/  CS2R R52, SRZ ;  /* 0x0000000000347805 */ /* 0x000fc4000001ff00 */
[----:B------:R-:W-:Y:S02]  /*06b0*/  CS2R R46, SRZ ;  /* 0x00000000002e7805 */ /* 0x000fe4000001ff00 */
[----:B------:R-:W-:Y:S02]  /*06c0*/  CS2R R44, SRZ ;  /* 0x00000000002c7805 */ /* 0x000fe4000001ff00 */
[----:B------:R-:W-:Y:S02]  /*06d0*/  CS2R R42, SRZ ;  /* 0x00000000002a7805 */ /* 0x000fe4000001ff00 */
[----:B------:R-:W-:Y:S02]  /*06e0*/  CS2R R48, SRZ ;  /* 0x0000000000307805 */ /* 0x000fe4000001ff00 */
[----:B------:R-:W-:Y:S02]  /*06f0*/  CS2R R38, SRZ ;  /* 0x0000000000267805 */ /* 0x000fe4000001ff00 */
[----:B------:R-:W-:Y:S01]  /*0700*/  CS2R R34, SRZ ;  /* 0x0000000000227805 */ /* 0x000fe2000001ff00 */
[C---:B------:R-:W-:Y:S01]  /*0710*/  IMAD.WIDE R30, R26.reuse, R31, UR6 ;  /* 0x000000061a1e7e25 */ /* 0x040fe2000f8e021f */
[----:B------:R1:W5:Y:S03]  /*0720*/  @P0 LDG.E.64 R50, desc[UR14][R6.64] ;  /* 0x0000000e06320981 */ /* 0x000366000c1e1b00 */
[----:B------:R-:W-:Y:S01]  /*0730*/  IMAD.WIDE R28, R26, R29, UR8 ;  /* 0x000000081a1c7e25 */ /* 0x000fe2000f8e021d */
[----:B------:R1:W5:Y:S03]  /*0740*/  @P3 LDG.E.64 R70, desc[UR14][R30.64] ;  /* 0x0000000e1e463981 */ /* 0x000366000c1e1b00 */
        /* <DEDUP_REMOVED lines=8> */
[C---:B0-----:R-:W-:Y:S01]  /*07d0*/  IMAD.WIDE R12, R8.reuse, R3, UR6 ;  /* 0x00000006080c7e25 */ /* 0x041fe2000f8e0203 */
[----:B------:R1:W5:Y:S03]  /*07e0*/  @P1 LDG.E.64 R44, desc[UR14][R16.64] ;  /* 0x0000000e102c1981 */ /* 0x000366000c1e1b00 */
[----:B------:R-:W-:Y:S01]  /*07f0*/  IMAD.WIDE R10, R8, R11, UR8 ;  /* 0x00000008080a7e25 */ /* 0x000fe2000f8e020b */
        /* <DEDUP_REMOVED lines=8> */
[----:B------:R1:W5:Y:S04]  /*0880*/  @P1 LDG.E.64 R42, desc[UR14][R14.64] ;  /* 0x0000000e0e2a1981 */ /* 0x000368000c1e1b00 */
[----:B------:R1:W5:Y:S01]  /*0890*/  @P2 LDG.E.64 R34, desc[UR14][R8.64] ;  /* 0x0000000e08222981 */ /* 0x000362000c1e1b00 */
[----:B------:R-:W-:Y:S01]  /*08a0*/  ISETP.NE.AND P4, PT, RZ, UR17, PT ;  /* 0x00000011ff007c0c */ /* 0x000fe2000bf85270 */
[----:B------:R-:W-:-:S12]  /*08b0*/  BSSY B0, `(.L_x_29) ;  /* 0x000024b000007945 */ /* 0x000fd80003800000 */
[----:B-1----:R-:W-:Y:S05]  /*08c0*/  @!P4 BRA `(.L_x_30) ;  /* 0x000000100094c947 */ /* 0x002fea0003800000 */
[----:B------:R-:W-:Y:S04]  /*08d0*/  BSSY B2, `(.L_x_31) ;  /* 0x0000047000027945 */ /* 0x000fe80003800000 */
[----:B------:R-:W-:Y:S05]  /*08e0*/  @!P3 BRA `(.L_x_32) ;  /* 0x000000040014b947 */ /* 0x000fea0003800000 */
[----:B------:R-:W0:Y:S01]  /*08f0*/  MUFU.RCP64H R3, R87 ;  /* 0x0000005700037308 */ /* 0x000e220000001800 */
[----:B------:R-:W-:Y:S01]  /*0900*/  MOV R2, 0x1 ;  /* 0x0000000100027802 */ /* 0x000fe20000000f00 */
[----:B------:R-:W-:Y:S01]  /*0910*/  BSSY B3, `(.L_x_33) ;  /* 0x0000012000037945 */ /* 0x000fe20003800000 */
[----:B-----5:R-:W-:-:S04]  /*0920*/  FSETP.GEU.AND P4, PT, |R5|, 6.5827683646048100446e-37, PT ;  /* 0x036000000500780b */ /* 0x020fc80003f8e200 */
[----:B0-----:R-:W-:-:S08]  /*0930*/  DFMA R6, -R86, R2, 1 ;  /* 0x3ff000005606742b */ /* 0x001fd00000000102 */
[----:B------:R-:W-:-:S08]  /*0940*/  DFMA R6, R6, R6, R6 ;  /* 0x000000060606722b */ /* 0x000fd00000000006 */
[----:B------:R-:W-:-:S08]  /*0950*/  DFMA R6, R2, R6, R2 ;  /* 0x000000060206722b */ /* 0x000fd00000000002 */
[----:B------:R-:W-:-:S08]  /*0960*/  DFMA R2, -R86, R6, 1 ;  /* 0x3ff000005602742b */ /* 0x000fd00000000106 */
[----:B------:R-:W-:-:S08]  /*0970*/  DFMA R2, R6, R2, R6 ;  /* 0x000000020602722b */ /* 0x000fd00000000006 */
[----:B------:R-:W-:-:S08]  /*0980*/  DMUL R6, R2, R4 ;  /* 0x0000000402067228 */ /* 0x000fd00000000000 */
[----:B------:R-:W-:-:S08]  /*0990*/  DFMA R36, -R86, R6, R4 ;  /* 0x000000065624722b */ /* 0x000fd00000000104 */
[----:B------:R-:W-:-:S10]  /*09a0*/  DFMA R2, R2, R36, R6 ;  /* 0x000000240202722b */ /* 0x000fd40000000006 */
[----:B------:R-:W-:-:S05]  /*09b0*/  FFMA R6, RZ, R87, R3 ;  /* 0x00000057ff067223 */ /* 0x000fca0000000003 */
[----:B------:R-:W-:-:S13]  /*09c0*/  FSETP.GT.AND P3, PT, |R6|, 1.469367938527859385e-39, PT ;  /* 0x001000000600780b */ /* 0x000fda0003f64200 */
[----:B------:R-:W-:Y:S05]  /*09d0*/  @P3 BRA P4, `(.L_x_34) ;  /* 0x0000000000143947 */ /* 0x000fea0002000000 */
[----:B------:R-:W-:Y:S01]  /*09e0*/  IMAD.MOV.U32 R2, RZ, RZ, R4 ;  /* 0x000000ffff027224 */ /* 0x000fe200078e0004 */
[----:B------:R-:W-:Y:S01]  /*09f0*/  MOV R3, R87 ;  /* 0x0000005700037202 */ /* 0x000fe20000000f00 */
[----:B------:R-:W-:Y:S01]  /*0a00*/  IMAD.MOV.U32 R6, RZ, RZ, R86 ;  /* 0x000000ffff067224 */ /* 0x000fe200078e0056 */
[----:B------:R-:W-:-:S07]  /*0a10*/  MOV R4, 0xa30 ;  /* 0x00000a3000047802 */ /* 0x000fce0000000f00 */
[----:B------:R-:W-:Y:S05]  /*0a20*/  CALL.REL.NOINC `($__internal_0_$__cuda_sm20_div_rn_f64_full) ;  /* 0x0000004800b47944 */ /* 0x000fea0003c00000 */
.L_x_34:
[----:B------:R-:W-:Y:S05]  /*0a30*/  BSYNC B3 ;  /* 0x0000000000037941 */ /* 0x000fea0003800000 */
.L_x_33:
[----:B------:R-:W-:Y:S02]  /*0a40*/  DMUL R4, R82, R2 ;  /* 0x0000000252047228 */ /* 0x000fe40000000000 */
[----:B------:R-:W-:Y:S02]  /*0a50*/  DMUL R66, R80, R66 ;  /* 0x0000004250427228 */ /* 0x000fe40000000000 */
[----:B------:R-:W-:-:S04]  /*0a60*/  DMUL R6, R78, R2 ;  /* 0x000000024e067228 */ /* 0x000fc80000000000 */
[----:B------:R-:W-:-:S04]  /*0a70*/  DFMA R68, R84, R68, R4 ;  /* 0x000000445444722b */ /* 0x000fc80000000004 */
[----:B------:R-:W-:-:S03]  /*0a80*/  DFMA R6, R6, R2, R66 ;  /* 0x000000020606722b */ /* 0x000fc60000000042 */
[----:B------:R-:W-:Y:S04]  /*0a90*/  STG.E.64 desc[UR14][R28.64], R68 ;  /* 0x000000441c007986 */ /* 0x000fe8000c101b0e */
[----:B------:R0:W-:Y:S04]  /*0aa0*/  STG.E.64 desc[UR14][R26.64], R6 ;  /* 0x000000061a007986 */ /* 0x0001e8000c101b0e */
[----:B------:R-:W2:Y:S01]  /*0ab0*/  LDG.E.64 R4, desc[UR14][R28.64] ;  /* 0x0000000e1c047981 */ /* 0x000ea2000c1e1b00 */
[----:B------:R-:W-:Y:S01]  /*0ac0*/  UMOV UR18, 0xf0000000 ;  /* 0xf000000000127882 */ /* 0x000fe20000000000 */
[----:B------:R-:W-:Y:S01]  /*0ad0*/  UMOV UR19, 0x380fffff ;  /* 0x380fffff00137882 */ /* 0x000fe20000000000 */
[----:B------:R-:W1:Y:S01]  /*0ae0*/  F2F.F32.F64 R56, R6 ;  /* 0x0000000600387310 */ /* 0x000e620000301000 */
[----:B------:R-:W-:Y:S01]  /*0af0*/  DSETP.GEU.AND P3, PT, |R6|, UR18, PT ;  /* 0x0000001206007e2a */ /* 0x000fe2000bf6e200 */
[----:B------:R-:W-:-:S13]  /*0b00*/  BSSY B3, `(.L_x_35) ;  /* 0x0000019000037945 */ /* 0x000fda0003800000 */
[----:B-1----:R-:W-:-:S06]  /*0b10*/  @!P3 FMUL R56, R56, 1.175494350822287508e-38 ;  /* 0x008000003838b820 */ /* 0x002fcc0000400000 */
[----:B------:R-:W1:Y:S02]  /*0b20*/  MUFU.SQRT R56, R56 ;  /* 0x0000003800387308 */ /* 0x000e640000002000 */
[----:B-1----:R-:W-:-:S04]  /*0b30*/  FADD.FTZ R2, R56, UR22 ;  /* 0x0000001638027e21 */ /* 0x002fc80008010000 */
[----:B------:R-:W-:Y:S01]  /*0b40*/  FMUL.FTZ R36, R2, 1 ;  /* 0x3f80000002247820 */ /* 0x000fe20000410000 */
[----:B------:R-:W-:-:S05]  /*0b50*/  IMAD.MOV.U32 R2, RZ, RZ, 0x1 ;  /* 0x00000001ff027424 */ /* 0x000fca00078e00ff */
[----:B------:R-:W1:Y:S08]  /*0b60*/  F2F.F64.F32 R36, R36 ;  /* 0x0000002400247310 */ /* 0x000e700000201800 */
[----:B-1----:R-:W0:Y:S02]  /*0b70*/  MUFU.RCP64H R3, R37 ;  /* 0x0000002500037308 */ /* 0x002e240000001800 */
[----:B0-----:R-:W-:-:S08]  /*0b80*/  DFMA R26, -R36, R2, 1 ;  /* 0x3ff00000241a742b */ /* 0x001fd00000000102 */
[----:B------:R-:W-:-:S08]  /*0b90*/  DFMA R26, R26, R26, R26 ;  /* 0x0000001a1a1a722b */ /* 0x000fd0000000001a */
[----:B------:R-:W-:-:S08]  /*0ba0*/  DFMA R26, R2, R26, R2 ;  /* 0x0000001a021a722b */ /* 0x000fd00000000002 */
[----:B------:R-:W-:-:S08]  /*0bb0*/  DFMA R2, -R36, R26, 1 ;  /* 0x3ff000002402742b */ /* 0x000fd0000000011a */
[----:B------:R-:W-:-:S08]  /*0bc0*/  DFMA R2, R26, R2, R26 ;  /* 0x000000021a02722b */ /* 0x000fd0000000001a */
[----:B--2---:R-:W-:Y:S01]  /*0bd0*/  DMUL R6, R4, R2 ;  /* 0x0000000204067228 */ /* 0x004fe20000000000 */
[----:B------:R-:W-:-:S07]  /*0be0*/  FSETP.GEU.AND P4, PT, |R5|, 6.5827683646048100446e-37, PT ;  /* 0x036000000500780b */ /* 0x000fce0003f8e200 */
        /* <DEDUP_REMOVED lines=10> */
.L_x_36:
[----:B------:R-:W-:Y:S05]  /*0c90*/  BSYNC B3 ;  /* 0x0000000000037941 */ /* 0x000fea0003800000 */
.L_x_35:
[----:B------:R-:W-:Y:S01]  /*0ca0*/  DFMA R2, R74, R70, R2 ;  /* 0x000000464a02722b */ /* 0x000fe20000000002 */
[----:B------:R-:W-:Y:S01]  /*0cb0*/  UMOV UR18, 0xf0000000 ;  /* 0xf000000000127882 */ /* 0x000fe20000000000 */
[----:B------:R-:W-:-:S04]  /*0cc0*/  UMOV UR19, 0x380fffff ;  /* 0x380fffff00137882 */ /* 0x000fc80000000000 */
[----:B------:R-:W0:Y:S02]  /*0cd0*/  F2F.F32.F64 R4, R2 ;  /* 0x0000000200047310 */ /* 0x000e240000301000 */
[----:B------:R-:W-:-:S14]  /*0ce0*/  DSETP.GEU.AND P3, PT, |R2|, UR18, PT ;  /* 0x0000001202007e2a */ /* 0x000fdc000bf6e200 */
[----:B0-----:R-:W-:-:S04]  /*0cf0*/  @!P3 FMUL R4, R4, 1.175494350822287508e-38 ;  /* 0x008000000404b820 */ /* 0x001fc80000400000 */
[----:B------:R-:W-:-:S04]  /*0d00*/  FMUL.FTZ R6, R4, UR20 ;  /* 0x0000001404067c20 */ /* 0x000fc80008410000 */
[----:B------:R-:W0:Y:S02]  /*0d10*/  F2F.F64.F32 R4, R6 ;  /* 0x0000000600047310 */ /* 0x000e240000201800 */
[----:B0-----:R-:W-:-:S07]  /*0d20*/  DADD R4, -R4, R70 ;  /* 0x0000000004047229 */ /* 0x001fce0000000146 */
[----:B------:R0:W-:Y:S04]  /*0d30*/  STG.E.64 desc[UR14][R30.64], R4 ;  /* 0x000000041e007986 */ /* 0x0001e8000c101b0e */
.L_x_32:
[----:B------:R-:W-:Y:S05]  /*0d40*/  BSYNC B2 ;  /* 0x0000000000027941 */ /* 0x000fea0003800000 */
.L_x_31:
[----:B------:R-:W-:Y:S04]  /*0d50*/  BSSY B2, `(.L_x_37) ;  /* 0x0000049000027945 */ /* 0x000fe80003800000 */
[----:B------:R-:W-:Y:S05]  /*0d60*/  @!P0 BRA `(.L_x_38) ;  /* 0x00000004001c8947 */ /* 0x000fea0003800000 */
[----:B------:R-:W0:Y:S01]  /*0d70*/  MUFU.RCP64H R3, R87 ;  /* 0x0000005700037308 */ /* 0x000e220000001800 */
[----:B------:R-:W-:Y:S01]  /*0d80*/  IMAD.MOV.U32 R2, RZ, RZ, 0x1 ;  /* 0x00000001ff027424 */ /* 0x000fe200078e00ff */
[----:B-----5:R-:W-:Y:S01]  /*0d90*/  FSETP.GEU.AND P3, PT, |R51|, 6.5827683646048100446e-37, PT ;  /* 0x036000003300780b */ /* 0x020fe20003f6e200 */
[----:B------:R-:W-:Y:S04]  /*0da0*/  BSSY B3, `(.L_x_39) ;  /* 0x0000012000037945 */ /* 0x000fe80003800000 */
        /* <DEDUP_REMOVED lines=11> */
[----:B------:R-:W-:Y:S01]  /*0e60*/  MOV R2, R50 ;  /* 0x0000003200027202 */ /* 0x000fe20000000f00 */
[----:B------:R-:W-:Y:S01]  /*0e70*/  IMAD.MOV.U32 R5, RZ, RZ, R51 ;  /* 0x000000ffff057224 */ /* 0x000fe200078e0033 */
[----:B------:R-:W-:Y:S01]  /*0e80*/  MOV R3, R87 ;  /* 0x0000005700037202 */ /* 0x000fe20000000f00 */
[----:B------:R-:W-:Y:S01]  /*0e90*/  IMAD.MOV.U32 R6, RZ, RZ, R86 ;  /* 0x000000ffff067224 */ /* 0x000fe200078e0056 */
[----:B------:R-:W-:-:S07]  /*0ea0*/  MOV R4, 0xec0 ;  /* 0x00000ec000047802 */ /* 0x000fce0000000f00 */
[----:B------:R-:W-:Y:S05]  /*0eb0*/  CALL.REL.NOINC `($__internal_0_$__cuda_sm20_div_rn_f64_full) ;  /* 0x0000004400907944 */ /* 0x000fea0003c00000 */
.L_x_40:
[----:B------:R-:W-:Y:S05]  /*0ec0*/  BSYNC B3 ;  /* 0x0000000000037941 */ /* 0x000fea0003800000 */
.L_x_39:
[----:B------:R-:W-:Y:S02]  /*0ed0*/  DMUL R4, R82, R2 ;  /* 0x0000000252047228 */ /* 0x000fe40000000000 */
[----:B------:R-:W-:Y:S02]  /*0ee0*/  DMUL R52, R80, R52 ;  /* 0x0000003450347228 */ /* 0x000fe40000000000 */
[----:B------:R-:W-:-:S04]  /*0ef0*/  DMUL R6, R78, R2 ;  /* 0x000000024e067228 */ /* 0x000fc80000000000 */
[----:B------:R-:W-:-:S04]  /*0f00*/  DFMA R4, R84, R54, R4 ;  /* 0x000000365404722b */ /* 0x000fc80000000004 */
[----:B------:R-:W-:-:S03]  /*0f10*/  DFMA R6, R6, R2, R52 ;  /* 0x000000020606722b */ /* 0x000fc60000000034 */
[----:B------:R0:W-:Y:S04]  /*0f20*/  STG.E.64 desc[UR14][R22.64], R4 ;  /* 0x0000000416007986 */ /* 0x0001e8000c101b0e */
[----:B------:R1:W-:Y:S04]  /*0f30*/  STG.E.64 desc[UR14][R20.64], R6 ;  /* 0x0000000614007986 */ /* 0x0003e8000c101b0e */
[----:B------:R-:W2:Y:S01]  /*0f40*/  LDG.E.64 R28, desc[UR14][R22.64] ;  /* 0x0000000e161c7981 */ /* 0x000ea2000c1e1b00 */
[----:B------:R-:W-:Y:S01]  /*0f50*/  UMOV UR18, 0xf0000000 ;  /* 0xf000000000127882 */ /* 0x000fe20000000000 */
[----:B------:R-:W-:Y:S01]  /*0f60*/  UMOV UR19, 0x380fffff ;  /* 0x380fffff00137882 */ /* 0x000fe20000000000 */
[----:B------:R-:W3:Y:S01]  /*0f70*/  F2F.F32.F64 R30, R6 ;  /* 0x00000006001e7310 */ /* 0x000ee20000301000 */
[----:B------:R-:W-:Y:S01]  /*0f80*/  DSETP.GEU.AND P0, PT, |R6|, UR18, PT ;  /* 0x0000001206007e2a */ /* 0x000fe2000bf0e200 */
[----:B------:R-:W-:-:S13]  /*0f90*/  BSSY B3, `(.L_x_41) ;  /* 0x000001a000037945 */ /* 0x000fda0003800000 */
[----:B---3--:R-:W-:-:S06]  /*0fa0*/  @!P0 FMUL R30, R30, 1.175494350822287508e-38 ;  /* 0x008000001e1e8820 */ /* 0x008fcc0000400000 */
[----:B------:R-:W3:Y:S02]  /*0fb0*/  MUFU.SQRT R30, R30 ;  /* 0x0000001e001e7308 */ /* 0x000ee40000002000 */
[----:B---3--:R-:W-:-:S04]  /*0fc0*/  FADD.FTZ R2, R30, UR22 ;  /* 0x000000161e027e21 */ /* 0x008fc80008010000 */
[----:B------:R-:W-:Y:S01]  /*0fd0*/  FMUL.FTZ R26, R2, 1 ;  /* 0x3f800000021a7820 */ /* 0x000fe20000410000 */
[----:B------:R-:W-:-:S05]  /*0fe0*/  IMAD.MOV.U32 R2, RZ, RZ, 0x1 ;  /* 0x00000001ff027424 */ /* 0x000fca00078e00ff */
[----:B------:R-:W3:Y:S08]  /*0ff0*/  F2F.F64.F32 R26, R26 ;  /* 0x0000001a001a7310 */ /* 0x000ef00000201800 */
[----:B---3--:R-:W0:Y:S02]  /*1000*/  MUFU.RCP64H R3, R27 ;  /* 0x0000001b00037308 */ /* 0x008e240000001800 */
[----:B0-----:R-:W-:-:S08]  /*1010*/  DFMA R4, -R26, R2, 1 ;  /* 0x3ff000001a04742b */ /* 0x001fd00000000102 */
[----:B------:R-:W-:-:S08]  /*1020*/  DFMA R4, R4, R4, R4 ;  /* 0x000000040404722b */ /* 0x000fd00000000004 */
[----:B------:R-:W-:-:S08]  /*1030*/  DFMA R4, R2, R4, R2 ;  /* 0x000000040204722b */ /* 0x000fd00000000002 */
[----:B------:R-:W-:-:S08]  /*1040*/  DFMA R2, -R26, R4, 1 ;  /* 0x3ff000001a02742b */ /* 0x000fd00000000104 */
[----:B------:R-:W-:-:S08]  /*1050*/  DFMA R2, R4, R2, R4 ;  /* 0x000000020402722b */ /* 0x000fd00000000004 */
[----:B--2---:R-:W-:Y:S01]  /*1060*/  DMUL R4, R28, R2 ;  /* 0x000000021c047228 */ /* 0x004fe20000000000 */
[----:B------:R-:W-:-:S07]  /*1070*/  FSETP.GEU.AND P3, PT, |R29|, 6.5827683646048100446e-37, PT ;  /* 0x036000001d00780b */ /* 0x000fce0003f6e200 */
[----:B-1----:R-:W-:-:S08]  /*1080*/  DFMA R6, -R26, R4, R28 ;  /* 0x000000041a06722b */ /* 0x002fd0000000011c */
[----:B------:R-:W-:-:S10]  /*1090*/  DFMA R2, R2, R6, R4 ;  /* 0x000000060202722b */ /* 0x000fd40000000004 */
[----:B------:R-:W-:-:S05]  /*10a0*/  FFMA R4, RZ, R27, R3 ;  /* 0x0000001bff047223 */ /* 0x000fca0000000003 */
[----:B------:R-:W-:-:S13]  /*10b0*/  FSETP.GT.AND P0, PT, |R4|, 1.469367938527859385e-39, PT ;  /* 0x001000000400780b */ /* 0x000fda0003f04200 */
[----:B------:R-:W-:Y:S05]  /*10c0*/  @P0 BRA P3, `(.L_x_42) ;  /* 0x0000000000180947 */ /* 0x000fea0001800000 */
[----:B------:R-:W-:Y:S01]  /*10d0*/  IMAD.MOV.U32 R2, RZ, RZ, R28 ;  /* 0x000000ffff027224 */ /* 0x000fe200078e001c */
[----:B------:R-:W-:Y:S01]  /*10e0*/  MOV R5, R29 ;  /* 0x0000001d00057202 */ /* 0x000fe20000000f00 */
[----:B------:R-:W-:Y:S01]  /*10f0*/  IMAD.MOV.U32 R6, RZ, RZ, R26 ;  /* 0x000000ffff067224 */ /* 0x000fe200078e001a */
[----:B------:R-:W-:Y:S01]  /*1100*/  MOV R4, 0x1130 ;  /* 0x0000113000047802 */ /* 0x000fe20000000f00 */
[----:B------:R-:W-:-:S07]  /*1110*/  IMAD.MOV.U32 R3, RZ, RZ, R27 ;  /* 0x000000ffff037224 */ /* 0x000fce00078e001b */
[----:B------:R-:W-:Y:S05]  /*1120*/  CALL.REL.NOINC `($__internal_0_$__cuda_sm20_div_rn_f64_full) ;  /* 0x0000004000f47944 */ /* 0x000fea0003c00000 */
.L_x_42:
[----:B------:R-:W-:Y:S05]  /*1130*/  BSYNC B3 ;  /* 0x0000000000037941 */ /* 0x000fea0003800000 */
.L_x_41:
        /* <DEDUP_REMOVED lines=10> */
.L_x_38:
[----:B------:R-:W-:Y:S05]  /*11e0*/  BSYNC B2 ;  /* 0x0000000000027941 */ /* 0x000fea0003800000 */
.L_x_37:
[----:B------:R-:W-:Y:S04]  /*11f0*/  BSSY B2, `(.L_x_43) ;  /* 0x0000049000027945 */ /* 0x000fe80003800000 */
[----:B------:R-:W-:Y:S05]  /*1200*/  @!P1 BRA `(.L_x_44) ;  /* 0x00000004001c9947 */ /* 0x000fea0003800000 */
[----:B------:R-:W0:Y:S01]  /*1210*/  MUFU.RCP64H R3, R87 ;  /* 0x0000005700037308 */ /* 0x000e220000001800 */
[----:B------:R-:W-:Y:S01]  /*1220*/  MOV R2, 0x1 ;  /* 0x0000000100027802 */ /* 0x000fe20000000f00 */
[----:B------:R-:W-:Y:S01]  /*1230*/  BSSY B3, `(.L_x_45) ;  /* 0x0000013000037945 */ /* 0x000fe20003800000 */
[----:B-----5:R-:W-:-:S04]  /*1240*/  FSETP.GEU.AND P1, PT, |R41|, 6.5827683646048100446e-37, PT ;  /* 0x036000002900780b */ /* 0x020fc80003f2e200 */
[----:B01----:R-:W-:-:S08]  /*1250*/  DFMA R4, -R86, R2, 1 ;  /* 0x3ff000005604742b */ /* 0x003fd00000000102 */
        /* <DEDUP_REMOVED lines=16> */
.L_x_46:
[----:B------:R-:W-:Y:S05]  /*1360*/  BSYNC B3 ;  /* 0x0000000000037941 */ /* 0x000fea0003800000 */
.L_x_45:
        /* <DEDUP_REMOVED lines=38> */
.L_x_48:
[----:B------:R-:W-:Y:S05]  /*15d0*/  BSYNC B3 ;  /* 0x0000000000037941 */ /* 0x000fea0003800000 */
.L_x_47:
        /* <DEDUP_REMOVED lines=10> */
.L_x_44:
[----:B------:R-:W-:Y:S05]  /*1680*/  BSYNC B2 ;  /* 0x0000000000027941 */ /* 0x000fea0003800000 */
.L_x_43:
[----:B------:R-:W-:Y:S05]  /*1690*/  @!P2 BRA `(.L_x_49) ;  /* 0x0000001400b0a947 */ /* 0x000fea0003800000 */
[----:B------:R-:W0:Y:S01]  /*16a0*/  MUFU.RCP64H R3, R87 ;  /* 0x0000005700037308 */ /* 0x000e220000001800 */
[----:B------:R-:W-:Y:S01]  /*16b0*/  IMAD.MOV.U32 R2, RZ, RZ, 0x1 ;  /* 0x00000001ff027424 */ /* 0x000fe200078e00ff */
[----:B-----5:R-:W-:Y:S01]  /*16c0*/  FSETP.GEU.AND P1, PT, |R33|, 6.5827683646048100446e-37, PT ;  /* 0x036000002100780b */ /* 0x020fe20003f2e200 */
[----:B------:R-:W-:Y:S04]  /*16d0*/  BSSY B2, `(.L_x_50) ;  /* 0x0000012000027945 */ /* 0x000fe80003800000 */
[----:B012---:R-:W-:-:S08]  /*16e0*/  DFMA R4, -R86, R2, 1 ;  /* 0x3ff000005604742b */ /* 0x007fd00000000102 */
        /* <DEDUP_REMOVED lines=16> */
.L_x_51:
[----:B------:R-:W-:Y:S05]  /*17f0*/  BSYNC B2 ;  /* 0x0000000000027941 */ /* 0x000fea0003800000 */
.L_x_50:
        /* <DEDUP_REMOVED lines=17> */
[----:B------:R-:W-:-:S05]  /*1910*/  MOV R2, 0x1 ;  /* 0x0000000100027802 */ /* 0x000fca0000000f00 */
        /* <DEDUP_REMOVED lines=20> */
.L_x_53:
[----:B------:R-:W-:Y:S05]  /*1a60*/  BSYNC B2 ;  /* 0x0000000000027941 */ /* 0x000fea0003800000 */
.L_x_52:
        /* <DEDUP_REMOVED lines=9> */
[----:B------:R4:W-:Y:S01]  /*1b00*/  STG.E.64 desc[UR14][R12.64], R4 ;  /* 0x000000040c007986 */ /* 0x0009e2000c101b0e */
[----:B------:R-:W-:Y:S05]  /*1b10*/  BRA `(.L_x_49) ;  /* 0x0000001000907947 */ /* 0x000fea0003800000 */
.L_x_30:
        /* <DEDUP_REMOVED lines=19> */
[----:B------:R-:W-:Y:S01]  /*1c50*/  MOV R4, 0x1c80 ;  /* 0x00001c8000047802 */ /* 0x000fe20000000f00 */
[----:B------:R-:W-:-:S07]  /*1c60*/  IMAD.MOV.U32 R3, RZ, RZ, R87 ;  /* 0x000000ffff037224 */ /* 0x000fce00078e0057 */
[----:B------:R-:W-:Y:S05]  /*1c70*/  CALL.REL.NOINC `($__internal_0_$__cuda_sm20_div_rn_f64_full) ;  /* 0x0000003800207944 */ /* 0x000fea0003c00000 */
.L_x_57:
[----:B------:R-:W-:Y:S05]  /*1c80*/  BSYNC B3 ;  /* 0x0000000000037941 */ /* 0x000fea0003800000 */
.L_x_56:
        /* <DEDUP_REMOVED lines=8> */
[----:B------:R-:W-:Y:S01]  /*1d10*/  DADD R2, R76, R6 ;  /* 0x000000004c027229 */ /* 0x000fe20000000006 */
[----:B------:R-:W-:Y:S01]  /*1d20*/  UMOV UR18, 0xf0000000 ;  /* 0xf000000000127882 */ /* 0x000fe20000000000 */
[----:B------:R-:W-:Y:S01]  /*1d30*/  UMOV UR19, 0x380fffff ;  /* 0x380fffff00137882 */ /* 0x000fe20000000000 */
[----:B------:R-:W-:Y:S01]  /*1d40*/  MOV R36, 0x1 ;  /* 0x0000000100247802 */ /* 0x000fe20000000f00 */
[----:B------:R-:W-:Y:S02]  /*1d50*/  BSSY B3, `(.L_x_58) ;  /* 0x0000019000037945 */ /* 0x000fe40003800000 */
[----:B------:R-:W1:Y:S02]  /*1d60*/  F2F.F32.F64 R58, R2 ;  /* 0x00000002003a7310 */ /* 0x000e640000301000 */
[----:B------:R-:W-:-:S14]  /*1d70*/  DSETP.GEU.AND P3, PT, |R2|, UR18, PT ;  /* 0x0000001202007e2a */ /* 0x000fdc000bf6e200 */
[----:B-1----:R-:W-:-:S06]  /*1d80*/  @!P3 FMUL R58, R58, 1.175494350822287508e-38 ;  /* 0x008000003a3ab820 */ /* 0x002fcc0000400000 */
[----:B------:R-:W1:Y:S02]  /*1d90*/  MUFU.SQRT R58, R58 ;  /* 0x0000003a003a7308 */ /* 0x000e640000002000 */
[----:B-1----:R-:W-:-:S06]  /*1da0*/  FMUL.FTZ R56, R58, 1 ;  /* 0x3f8000003a387820 */ /* 0x002fcc0000410000 */
        /* <DEDUP_REMOVED lines=19> */
.L_x_59:
[----:B------:R-:W-:Y:S05]  /*1ee0*/  BSYNC B3 ;  /* 0x0000000000037941 */ /* 0x000fea0003800000 */
.L_x_58:
        /* <DEDUP_REMOVED lines=10> */
.L_x_55:
[----:B------:R-:W-:Y:S05]  /*1f90*/  BSYNC B2 ;  /* 0x0000000000027941 */ /* 0x000fea0003800000 */
.L_x_54:
        /* <DEDUP_REMOVED lines=20> */
[----:B------:R-:W-:Y:S02]  /*20e0*/  MOV R3, R87 ;  /* 0x0000005700037202 */ /* 0x000fe40000000f00 */
[----:B------:R-:W-:-:S07]  /*20f0*/  MOV R4, 0x2110 ;  /* 0x0000211000047802 */ /* 0x000fce0000000f00 */
[----:B------:R-:W-:Y:S05]  /*2100*/  CALL.REL.NOINC `($__internal_0_$__cuda_sm20_div_rn_f64_full) ;  /* 0x0000003000fc7944 */ /* 0x000fea0003c00000 */
.L_x_63:
[----:B------:R-:W-:Y:S05]  /*2110*/  BSYNC B3 ;  /* 0x0000000000037941 */ /* 0x000fea0003800000 */
.L_x_62:
        /* <DEDUP_REMOVED lines=8> */
[----:B------:R-:W-:Y:S01]  /*21a0*/  DADD R2, R76, R6 ;  /* 0x000000004c027229 */ /* 0x000fe20000000006 */
[----:B------:R-:W-:Y:S01]  /*21b0*/  UMOV UR18, 0xf0000000 ;  /* 0xf000000000127882 */ /* 0x000fe20000000000 */
[----:B------:R-:W-:Y:S01]  /*21c0*/  UMOV UR19, 0x380fffff ;  /* 0x380fffff00137882 */ /* 0x000fe20000000000 */
[----:B------:R-:W-:Y:S01]  /*21d0*/  BSSY B3, `(.L_x_64) ;  /* 0x000001b000037945 */ /* 0x000fe20003800000 */
[----:B0-----:R-:W-:-:S02]  /*21e0*/  IMAD.MOV.U32 R4, RZ, RZ, 0x1 ;  /* 0x00000001ff047424 */ /* 0x001fc400078e00ff */
[----:B------:R-:W0:Y:S02]  /*21f0*/  F2F.F32.F64 R30, R2 ;  /* 0x00000002001e7310 */ /* 0x000e240000301000 */
[----:B------:R-:W-:-:S14]  /*2200*/  DSETP.GEU.AND P0, PT, |R2|, UR18, PT ;  /* 0x0000001202007e2a */ /* 0x000fdc000bf0e200 */
[----:B0-----:R-:W-:-:S06]  /*2210*/  @!P0 FMUL R30, R30, 1.175494350822287508e-38 ;  /* 0x008000001e1e8820 */ /* 0x001fcc0000400000 */
[----:B------:R-:W0:Y:S02]  /*2220*/  MUFU.SQRT R30, R30 ;  /* 0x0000001e001e7308 */ /* 0x000e240000002000 */
[----:B0-----:R-:W-:-:S06]  /*2230*/  FMUL.FTZ R26, R30, 1 ;  /* 0x3f8000001e1a7820 */ /* 0x001fcc0000410000 */
[----:B------:R-:W0:Y:S08]  /*2240*/  F2F.F64.F32 R26, R26 ;  /* 0x0000001a001a7310 */ /* 0x000e300000201800 */
[----:B0-----:R-:W1:Y:S02]  /*2250*/  MUFU.RCP64H R5, R27 ;  /* 0x0000001b00057308 */ /* 0x001e640000001800 */
[----:B-1----:R-:W-:-:S08]  /*2260*/  DFMA R6, -R26, R4, 1 ;  /* 0x3ff000001a06742b */ /* 0x002fd00000000104 */
        /* <DEDUP_REMOVED lines=17> */
.L_x_65:
[----:B------:R-:W-:Y:S05]  /*2380*/  BSYNC B3 ;  /* 0x0000000000037941 */ /* 0x000fea0003800000 */
.L_x_64:
        /* <DEDUP_REMOVED lines=10> */
.L_x_61:
[----:B------:R-:W-:Y:S05]  /*2430*/  BSYNC B2 ;  /* 0x0000000000027941 */ /* 0x000fea0003800000 */
.L_x_60:
        /* <DEDUP_REMOVED lines=23> */
.L_x_69:
[----:B------:R-:W-:Y:S05]  /*25b0*/  BSYNC B3 ;  /* 0x0000000000037941 */ /* 0x000fea0003800000 */
.L_x_68:
        /* <DEDUP_REMOVED lines=38> */
.L_x_71:
[----:B------:R-:W-:Y:S05]  /*2820*/  BSYNC B3 ;  /* 0x0000000000037941 */ /* 0x000fea0003800000 */
.L_x_70:
        /* <DEDUP_REMOVED lines=10> */
.L_x_67:
[----:B------:R-:W-:Y:S05]  /*28d0*/  BSYNC B2 ;  /* 0x0000000000027941 */ /* 0x000fea0003800000 */
.L_x_66:
[----:B------:R-:W-:Y:S05]  /*28e0*/  @!P2 BRA `(.L_x_49) ;  /* 0x00000004001ca947 */ /* 0x000fea0003800000 */
[----:B------:R-:W0:Y:S01]  /*28f0*/  MUFU.RCP64H R3, R87 ;  /* 0x0000005700037308 */ /* 0x000e220000001800 */
[----:B------:R-:W-:Y:S01]  /*2900*/  MOV R2, 0x1 ;  /* 0x0000000100027802 */ /* 0x000fe20000000f00 */
[----:B------:R-:W-:Y:S01]  /*2910*/  BSSY B2, `(.L_x_72) ;  /* 0x0000013000027945 */ /* 0x000fe20003800000 */
[----:B-----5:R-:W-:-:S04]  /*2920*/  FSETP.GEU.AND P1, PT, |R33|, 6.5827683646048100446e-37, PT ;  /* 0x036000002100780b */ /* 0x020fc80003f2e200 */
        /* <DEDUP_REMOVED lines=17> */
.L_x_73:
[----:B------:R-:W-:Y:S05]  /*2a40*/  BSYNC B2 ;  /* 0x0000000000027941 */ /* 0x000fea0003800000 */
.L_x_72:
        /* <DEDUP_REMOVED lines=38> */
.L_x_75:
[----:B------:R-:W-:Y:S05]  /*2cb0*/  BSYNC B2 ;  /* 0x0000000000027941 */ /* 0x000fea0003800000 */
.L_x_74:
        /* <DEDUP_REMOVED lines=10> */
.L_x_49:
[----:B------:R-:W-:Y:S05]  /*2d60*/  BSYNC B0 ;  /* 0x0000000000007941 */ /* 0x000fea0003800000 */
.L_x_29:
[----:B------:R-:W0:Y:S01]  /*2d70*/  LDC R2, c[0x0][0x210] ;  /* 0x00008400ff027b82 */ /* 0x000e220000000800 */
[----:B------:R-:W-:-:S06]  /*2d80*/  ULEA UR4, UR16, UR4, 0x2 ;  /* 0x0000000410047291 */ /* 0x000fcc000f8e103f */
[----:B------:R-:W-:-:S04]  /*2d90*/  MOV R3, UR4 ;  /* 0x0000000400037c02 */ /* 0x000fc80008000f00 */
[----:B------:R-:W-:Y:S02]  /*2da0*/  ISETP.LT.AND P1, PT, R3, UR5, PT ;  /* 0x0000000503007c0c */ /* 0x000fe4000bf21270 */
[----:B0-----:R-:W-:-:S13]  /*2db0*/  ISETP.LE.AND P0, PT, R2, UR4, PT ;  /* 0x0000000402007c0c */ /* 0x001fda000bf03270 */
[----:B------:R-:W-:Y:S05]  /*2dc0*/  @!P0 BRA P1, `(.L_x_76) ;  /* 0xffffffd400848947 */ /* 0x000fea000083ffff */
[----:B------:R-:W-:Y:S05]  /*2dd0*/  EXIT ;  /* 0x000000000000794d */ /* 0x000fea0003800000 */
.L_x_28:
[----:B------:R-:W0:Y:S02]  /*2de0*/  S2R R0, SR_TID.X ;  /* 0x0000000000007919 */ /* 0x000e240000002100 */
[----:B0-----:R-:W-:-:S05]  /*2df0*/  IMAD.SHL.U32 R2, R0, 0x4, RZ ;  /* 0x0000000400027824 */ /* 0x001fca00078e00ff */
[----:B------:R-:W-:-:S04]  /*2e00*/  ISETP.GE.AND P0, PT, R2, UR16, PT ;  /* 0x0000001002007c0c */ /* 0x000fc8000bf06270 */
[----:B------:R-:W-:-:S13]  /*2e10*/  ISETP.GE.OR P0, PT, R2, UR5, P0 ;  /* 0x0000000502007c0c */ /* 0x000fda0008706670 */
[----:B------:R-:W-:Y:S05]  /*2e20*/  @P0 EXIT ;  /* 0x000000000000094d */ /* 0x000fea0003800000 */
[----:B------:R-:W0:Y:S01]  /*2e30*/  LDC R3, c[0x0][0xe0c] ;  /* 0x00038300ff037b82 */ /* 0x000e220000000800 */
[----:B------:R-:W-:Y:S01]  /*2e40*/  ULDC UR4, c[0x0][0x0] ;  /* 0x0000000000047ab9 */ /* 0x000fe20000000800 */
[----:B------:R-:W-:Y:S01]  /*2e50*/  ULDC UR18, c[0x0][0xe1c] ;  /* 0x0003870000127ab9 */ /* 0x000fe20000000800 */
[----:B------:R-:W-:Y:S01]  /*2e60*/  ULDC UR19, c[0x0][0xe14] ;  /* 0x0003850000137ab9 */ /* 0x000fe20000000800 */
[----:B------:R-:W-:-:S04]  /*2e70*/  ULDC UR20, c[0x0][0x210] ;  /* 0x0000840000147ab9 */ /* 0x000fc80000000800 */
[----:B------:R-:W1:Y:S08]  /*2e80*/  LDC R4, c[0x0][0xe10] ;  /* 0x00038400ff047b82 */ /* 0x000e700000000800 */
[----:B------:R-:W2:Y:S08]  /*2e90*/  LDC.64 R6, c[0x0][0xe20] ;  /* 0x00038800ff067b82 */ /* 0x000eb00000000a00 */
[----:B------:R-:W3:Y:S01]  /*2ea0*/  LDC R2, c[0x0][0xe18] ;  /* 0x00038600ff027b82 */ /* 0x000ee20000000800 */
[C---:B0-----:R-:W-:Y:S01]  /*2eb0*/  FMUL.FTZ R14, R3.reuse, 1 ;  /* 0x3f800000030e7820 */ /* 0x041fe20000410000 */
[----:B------:R-:W-:-:S04]  /*2ec0*/  FADD.FTZ R3, -R3, 1 ;  /* 0x3f80000003037421 */ /* 0x000fc80000010100 */
[----:B------:R-:W-:Y:S01]  /*2ed0*/  FMUL.FTZ R3, R3, 1 ;  /* 0x3f80000003037820 */ /* 0x000fe20000410000 */
[----:B------:R-:W0:Y:S01]  /*2ee0*/  F2F.F64.F32 R14, R14 ;  /* 0x0000000e000e7310 */ /* 0x000e220000201800 */
[C---:B-1----:R-:W-:Y:S01]  /*2ef0*/  FMUL.FTZ R12, R4.reuse, 1 ;  /* 0x3f800000040c7820 */ /* 0x042fe20000410000 */
[----:B------:R-:W-:-:S04]  /*2f00*/  FADD.FTZ R4, -R4, 1 ;  /* 0x3f80000004047421 */ /* 0x000fc80000010100 */
[----:B------:R-:W-:Y:S02]  /*2f10*/  FMUL.FTZ R4, R4, 1 ;  /* 0x3f80000004047820 */ /* 0x000fe40000410000 */
[----:B------:R-:W1:Y:S01]  /*2f20*/  F2F.F64.F32 R12, R12 ;  /* 0x0000000c000c7310 */ /* 0x000e620000201800 */
[----:B--2---:R-:W-:Y:S01]  /*2f30*/  FMUL.FTZ R44, R7, 1 ;  /* 0x3f800000072c7820 */ /* 0x004fe20000410000 */
[----:B------:R-:W-:-:S06]  /*2f40*/  ISETP.NE.AND P0, PT, R6, RZ, PT ;  /* 0x000000ff0600720c */ /* 0x000fcc0003f05270 */
[----:B------:R-:W2:Y:S01]  /*2f50*/  F2F.F64.F32 R44, R44 ;  /* 0x0000002c002c7310 */ /* 0x000ea20000201800 */
[----:B---3--:R-:W-:-:S07]  /*2f60*/  FMUL.FTZ R2, R2, 1 ;  /* 0x3f80000002027820 */ /* 0x008fce0000410000 */
[----:B------:R3:W4:Y:S08]  /*2f70*/  F2F.F64.F32 R46, R2 ;  /* 0x00000002002e7310 */ /* 0x0007300000201800 */
[----:B------:R3:W0:Y:S08]  /*2f80*/  F2F.F64.F32 R10, R3 ;  /* 0x00000003000a7310 */ /* 0x0006300000201800 */
[----:B------:R3:W0:Y:S01]  /*2f90*/  F2F.F64.F32 R8, R4 ;  /* 0x0000000400087310 */ /* 0x0006220000201800 */
[----:B-12-4-:R-:W-:Y:S05]  /*2fa0*/  @!P0 BRA `(.L_x_77) ;  /* 0x0000001000a08947 */ /* 0x016fea0003800000 */
.L_x_94:
[----:B-1----:R-:W-:-:S05]  /*2fb0*/  MOV R33, 0x20 ;  /* 0x0000002000217802 */ /* 0x002fca0000000f00 */
[----:B------:R-:W-:-:S05]  /*2fc0*/  IMAD.WIDE R32, R0, R33, UR12 ;  /* 0x0000000c00207e25 */ /* 0x000fca000f8e0221 */
[----:B------:R-:W2:Y:S01]  /*2fd0*/  LDG.E.128 R24, desc[UR14][R32.64] ;  /* 0x0000000e20187981 */ /* 0x000ea2000c1e1d00 */
[----:B---3--:R-:W1:Y:S01]  /*2fe0*/  MUFU.RCP64H R3, R47 ;  /* 0x0000002f00037308 */ /* 0x008e620000001800 */
[----:B------:R-:W-:Y:S01]  /*2ff0*/  IMAD.MOV.U32 R2, RZ, RZ, 0x1 ;  /* 0x00000001ff027424 */ /* 0x000fe200078e00ff */
[----:B------:R-:W-:Y:S01]  /*3000*/  HFMA2.MMA R49, -RZ, RZ, 0, 1.9073486328125e-06 ;  /* 0x00000020ff317435 */ /* 0x000fe200000001ff */
[----:B------:R-:W-:Y:S01]  /*3010*/  MOV R53, 0x20 ;  /* 0x0000002000357802 */ /* 0x000fe20000000f00 */
[----:B------:R-:W-:Y:S01]  /*3020*/  IMAD.MOV.U32 R51, RZ, RZ, 0x20 ;  /* 0x00000020ff337424 */ /* 0x000fe200078e00ff */
[----:B------:R-:W-:Y:S03]  /*3030*/  BSSY B0, `(.L_x_78) ;  /* 0x0000016000007945 */ /* 0x000fe60003800000 */
[----:B------:R-:W-:-:S04]  /*3040*/  IMAD.WIDE R52, R0, R53, UR6 ;  /* 0x0000000600347e25 */ /* 0x000fc8000f8e0235 */
[----:B------:R-:W-:-:S04]  /*3050*/  IMAD.WIDE R50, R0, R51, UR8 ;  /* 0x0000000800327e25 */ /* 0x000fc8000f8e0233 */
[----:B------:R-:W-:Y:S01]  /*3060*/  IMAD.WIDE R48, R0, R49, UR10 ;  /* 0x0000000a00307e25 */ /* 0x000fe2000f8e0231 */
        /* <DEDUP_REMOVED lines=17> */
[----:B0-----:R-:W-:Y:S05]  /*3180*/  CALL.REL.NOINC `($__internal_0_$__cuda_sm20_div_rn_f64_full) ;  /* 0x0000002000dc7944 */ /* 0x001fea0003c00000 */
.L_x_79:
[----:B------:R-:W-:Y:S05]  /*3190*/  BSYNC B0 ;  /* 0x0000000000007941 */ /* 0x000fea0003800000 */
.L_x_78:
[----:B------:R-:W2:Y:S04]  /*31a0*/  LDG.E.128 R16, desc[UR14][R48.64] ;  /* 0x0000000e30107981 */ /* 0x000ea8000c1e1d00 */
[----:B------:R-:W3:Y:S01]  /*31b0*/  LDG.E.128 R20, desc[UR14][R50.64] ;  /* 0x0000000e32147981 */ /* 0x000ee2000c1e1d00 */
[----:B0-----:R-:W-:Y:S01]  /*31c0*/  DMUL R4, R8, R2 ;  /* 0x0000000208047228 */ /* 0x001fe20000000000 */
[----:B------:R-:W-:Y:S01]  /*31d0*/  UMOV UR16, 0xf0000000 ;  /* 0xf000000000107882 */ /* 0x000fe20000000000 */
[----:B------:R-:W-:Y:S01]  /*31e0*/  UMOV UR17, 0x380fffff ;  /* 0x380fffff00117882 */ /* 0x000fe20000000000 */
[----:B------:R-:W-:Y:S01]  /*31f0*/  BSSY B0, `(.L_x_80) ;  /* 0x0000020000007945 */ /* 0x000fe20003800000 */
[----:B--2---:R-:W-:Y:S02]  /*3200*/  DMUL R16, R12, R16 ;  /* 0x000000100c107228 */ /* 0x004fe40000000000 */
[----:B---3--:R-:W-:-:S06]  /*3210*/  DMUL R20, R14, R20 ;  /* 0x000000140e147228 */ /* 0x008fcc0000000000 */
[-C--:B------:R-:W-:Y:S02]  /*3220*/  DFMA R16, R4, R2.reuse, R16 ;  /* 0x000000020410722b */ /* 0x080fe40000000010 */
[----:B------:R-:W-:-:S04]  /*3230*/  DFMA R20, R10, R2, R20 ;  /* 0x000000020a14722b */ /* 0x000fc80000000014 */
[----:B------:R-:W0:Y:S02]  /*3240*/  F2F.F32.F64 R28, R16 ;  /* 0x00000010001c7310 */ /* 0x000e240000301000 */
[----:B------:R-:W-:-:S04]  /*3250*/  DSETP.GEU.AND P0, PT, |R16|, UR16, PT ;  /* 0x0000001010007e2a */ /* 0x000fc8000bf0e200 */
[----:B------:R-:W-:-:S10]  /*3260*/  FSETP.GEU.AND P1, PT, |R21|, 6.5827683646048100446e-37, PT ;  /* 0x036000001500780b */ /* 0x000fd40003f2e200 */
[----:B0-----:R-:W-:-:S06]  /*3270*/  @!P0 FMUL R28, R28, 1.175494350822287508e-38 ;  /* 0x008000001c1c8820 */ /* 0x001fcc0000400000 */
[----:B------:R-:W0:Y:S02]  /*3280*/  MUFU.SQRT R28, R28 ;  /* 0x0000001c001c7308 */ /* 0x000e240000002000 */
[----:B0-----:R-:W-:-:S04]  /*3290*/  FADD.FTZ R4, R28, UR19 ;  /* 0x000000131c047e21 */ /* 0x001fc80008010000 */
[----:B------:R-:W-:Y:S01]  /*32a0*/  FMUL.FTZ R24, R4, 1 ;  /* 0x3f80000004187820 */ /* 0x000fe20000410000 */
[----:B------:R-:W-:-:S05]  /*32b0*/  IMAD.MOV.U32 R4, RZ, RZ, 0x1 ;  /* 0x00000001ff047424 */ /* 0x000fca00078e00ff */
[----:B------:R-:W0:Y:S08]  /*32c0*/  F2F.F64.F32 R24, R24 ;  /* 0x0000001800187310 */ /* 0x000e300000201800 */
[----:B0-----:R-:W0:Y:S02]  /*32d0*/  MUFU.RCP64H R5, R25 ;  /* 0x0000001900057308 */ /* 0x001e240000001800 */
        /* <DEDUP_REMOVED lines=17> */
.L_x_81:
[----:B------:R-:W-:Y:S05]  /*33f0*/  BSYNC B0 ;  /* 0x0000000000007941 */ /* 0x000fea0003800000 */
.L_x_80:
[----:B------:R-:W2:Y:S01]  /*3400*/  LDG.E.128 R28, desc[UR14][R52.64] ;  /* 0x0000000e341c7981 */ /* 0x000ea2000c1e1d00 */
[----:B------:R-:W0:Y:S01]  /*3410*/  MUFU.RCP64H R5, R47 ;  /* 0x0000002f00057308 */ /* 0x000e220000001800 */
[----:B------:R-:W-:Y:S01]  /*3420*/  MOV R4, 0x1 ;  /* 0x0000000100047802 */ /* 0x000fe20000000f00 */
[----:B------:R-:W-:Y:S01]  /*3430*/  UMOV UR16, 0xf0000000 ;  /* 0xf000000000107882 */ /* 0x000fe20000000000 */
[----:B------:R-:W-:Y:S01]  /*3440*/  UMOV UR17, 0x380fffff ;  /* 0x380fffff00117882 */ /* 0x000fe20000000000 */
[----:B------:R-:W-:Y:S01]  /*3450*/  FSETP.GEU.AND P1, PT, |R27|, 6.5827683646048100446e-37, PT ;  /* 0x036000001b00780b */ /* 0x000fe20003f2e200 */
[----:B------:R-:W-:Y:S02]  /*3460*/  BSSY B0, `(.L_x_82) ;  /* 0x0000019000007945 */ /* 0x000fe40003800000 */
[----:B0-----:R-:W-:-:S08]  /*3470*/  DFMA R6, -R46, R4, 1 ;  /* 0x3ff000002e06742b */ /* 0x001fd00000000104 */
[----:B------:R-:W-:-:S08]  /*3480*/  DFMA R6, R6, R6, R6 ;  /* 0x000000060606722b */ /* 0x000fd00000000006 */
[----:B------:R-:W-:-:S08]  /*3490*/  DFMA R6, R4, R6, R4 ;  /* 0x000000060406722b */ /* 0x000fd00000000004 */
[----:B------:R-:W-:-:S08]  /*34a0*/  DFMA R24, -R46, R6, 1 ;  /* 0x3ff000002e18742b */ /* 0x000fd00000000106 */
[----:B------:R-:W-:Y:S02]  /*34b0*/  DFMA R24, R6, R24, R6 ;  /* 0x000000180618722b */ /* 0x000fe40000000006 */
[----:B--2---:R-:W-:-:S06]  /*34c0*/  DFMA R4, R44, R28, R2 ;  /* 0x0000001c2c04722b */ /* 0x004fcc0000000002 */
[----:B------:R-:W-:Y:S01]  /*34d0*/  DMUL R2, R24, R26 ;  /* 0x0000001a18027228 */ /* 0x000fe20000000000 */
[----:B------:R-:W0:Y:S01]  /*34e0*/  F2F.F32.F64 R34, R4 ;  /* 0x0000000400227310 */ /* 0x000e220000301000 */
[----:B------:R-:W-:-:S06]  /*34f0*/  DSETP.GEU.AND P0, PT, |R4|, UR16, PT ;  /* 0x0000001004007e2a */ /* 0x000fcc000bf0e200 */
[----:B------:R-:W-:-:S08]  /*3500*/  DFMA R6, -R46, R2, R26 ;  /* 0x000000022e06722b */ /* 0x000fd0000000011a */
[----:B------:R-:W-:Y:S01]  /*3510*/  DFMA R2, R24, R6, R2 ;  /* 0x000000061802722b */ /* 0x000fe20000000002 */
[----:B0-----:R-:W-:-:S04]  /*3520*/  @!P0 FMUL R34, R34, 1.175494350822287508e-38 ;  /* 0x0080000022228820 */ /* 0x001fc80000400000 */
[----:B------:R-:W-:-:S05]  /*3530*/  FMUL.FTZ R34, R34, UR18 ;  /* 0x0000001222227c20 */ /* 0x000fca0008410000 */
[----:B------:R-:W-:Y:S01]  /*3540*/  FFMA R24, RZ, R47, R3 ;  /* 0x0000002fff187223 */ /* 0x000fe20000000003 */
[----:B------:R-:W0:Y:S04]  /*3550*/  F2F.F64.F32 R6, R34 ;  /* 0x0000002200067310 */ /* 0x000e280000201800 */
[----:B------:R-:W-:Y:S01]  /*3560*/  FSETP.GT.AND P0, PT, |R24|, 1.469367938527859385e-39, PT ;  /* 0x001000001800780b */ /* 0x000fe20003f04200 */
[----:B0-----:R-:W-:-:S12]  /*3570*/  DADD R28, R28, -R6 ;  /* 0x000000001c1c7229 */ /* 0x001fd80000000806 */
[----:B------:R-:W-:Y:S05]  /*3580*/  @P0 BRA P1, `(.L_x_83) ;  /* 0x0000000000180947 */ /* 0x000fea0000800000 */
[----:B------:R-:W-:Y:S01]  /*3590*/  IMAD.MOV.U32 R2, RZ, RZ, R26 ;  /* 0x000000ffff027224 */ /* 0x000fe200078e001a */
[----:B------:R-:W-:Y:S01]  /*35a0*/  MOV R5, R27 ;  /* 0x0000001b00057202 */ /* 0x000fe20000000f00 */
[----:B------:R-:W-:Y:S01]  /*35b0*/  IMAD.MOV.U32 R6, RZ, RZ, R46 ;  /* 0x000000ffff067224 */ /* 0x000fe200078e002e */
[----:B------:R-:W-:Y:S02]  /*35c0*/  MOV R3, R47 ;  /* 0x0000002f00037202 */ /* 0x000fe40000000f00 */
[----:B------:R-:W-:-:S07]  /*35d0*/  MOV R4, 0x35f0 ;  /* 0x000035f000047802 */ /* 0x000fce0000000f00 */
[----:B------:R-:W-:Y:S05]  /*35e0*/  CALL.REL.NOINC `($__internal_0_$__cuda_sm20_div_rn_f64_full) ;  /* 0x0000001c00c47944 */ /* 0x000fea0003c00000 */
.L_x_83:
[----:B------:R-:W-:Y:S05]  /*35f0*/  BSYNC B0 ;  /* 0x0000000000007941 */ /* 0x000fea0003800000 */
.L_x_82:
[----:B------:R-:W-:Y:S01]  /*3600*/  DMUL R18, R12, R18 ;  /* 0x000000120c127228 */ /* 0x000fe20000000000 */
[----:B------:R-:W-:Y:S01]  /*3610*/  UMOV UR16, 0xf0000000 ;  /* 0xf000000000107882 */ /* 0x000fe20000000000 */
[----:B------:R-:W-:Y:S01]  /*3620*/  DMUL R4, R8, R2 ;  /* 0x0000000208047228 */ /* 0x000fe20000000000 */
[----:B------:R-:W-:Y:S01]  /*3630*/  UMOV UR17, 0x380fffff ;  /* 0x380fffff00117882 */ /* 0x000fe20000000000 */
[----:B------:R-:W-:Y:S01]  /*3640*/  DMUL R22, R14, R22 ;  /* 0x000000160e167228 */ /* 0x000fe20000000000 */
[----:B------:R-:W-:Y:S05]  /*3650*/  BSSY B0, `(.L_x_84) ;  /* 0x000001e000007945 */ /* 0x000fea0003800000 */
[----:B------:R-:W-:-:S02]  /*3660*/  DFMA R18, R4, R2, R18 ;  /* 0x000000020412722b */ /* 0x000fc40000000012 */
        /* <DEDUP_REMOVED lines=28> */
.L_x_85:
[----:B------:R-:W-:Y:S05]  /*3830*/  BSYNC B0 ;  /* 0x0000000000007941 */ /* 0x000fea0003800000 */
.L_x_84:
[----:B------:R-:W2:Y:S01]  /*3840*/  LDG.E.128 R24, desc[UR14][R32.64+0x10] ;  /* 0x0000100e20187981 */ /* 0x000ea2000c1e1d00 */
[----:B------:R-:W0:Y:S01]  /*3850*/  MUFU.RCP64H R5, R47 ;  /* 0x0000002f00057308 */ /* 0x000e220000001800 */
[----:B------:R-:W-:Y:S01]  /*3860*/  MOV R4, 0x1 ;  /* 0x0000000100047802 */ /* 0x000fe20000000f00 */
[----:B------:R-:W-:Y:S01]  /*3870*/  UMOV UR16, 0xf0000000 ;  /* 0xf000000000107882 */ /* 0x000fe20000000000 */
[----:B------:R-:W-:Y:S01]  /*3880*/  UMOV UR17, 0x380fffff ;  /* 0x380fffff00117882 */ /* 0x000fe20000000000 */
[----:B------:R-:W-:Y:S03]  /*3890*/  BSSY B0, `(.L_x_86) ;  /* 0x000001a000007945 */ /* 0x000fe60003800000 */
[----:B0-----:R-:W-:-:S08]  /*38a0*/  DFMA R6, -R46, R4, 1 ;  /* 0x3ff000002e06742b */ /* 0x001fd00000000104 */
[----:B------:R-:W-:-:S08]  /*38b0*/  DFMA R6, R6, R6, R6 ;  /* 0x000000060606722b */ /* 0x000fd00000000006 */
[----:B------:R-:W-:Y:S02]  /*38c0*/  DFMA R6, R4, R6, R4 ;  /* 0x000000060406722b */ /* 0x000fe40000000004 */
[----:B------:R-:W-:-:S06]  /*38d0*/  DFMA R4, R44, R30, R2 ;  /* 0x0000001e2c04722b */ /* 0x000fcc0000000002 */
[----:B------:R-:W-:Y:S01]  /*38e0*/  DFMA R34, -R46, R6, 1 ;  /* 0x3ff000002e22742b */ /* 0x000fe20000000106 */
[----:B------:R-:W0:Y:S01]  /*38f0*/  F2F.F32.F64 R36, R4 ;  /* 0x0000000400247310 */ /* 0x000e220000301000 */
[----:B------:R-:W-:-:S06]  /*3900*/  DSETP.GEU.AND P0, PT, |R4|, UR16, PT ;  /* 0x0000001004007e2a */ /* 0x000fcc000bf0e200 */
[----:B------:R-:W-:-:S08]  /*3910*/  DFMA R34, R6, R34, R6 ;  /* 0x000000220622722b */ /* 0x000fd00000000006 */
[----:B0-----:R-:W-:-:S04]  /*3920*/  @!P0 FMUL R36, R36, 1.175494350822287508e-38 ;  /* 0x0080000024248820 */ /* 0x001fc80000400000 */
[----:B------:R-:W-:Y:S01]  /*3930*/  FMUL.FTZ R36, R36, UR18 ;  /* 0x0000001224247c20 */ /* 0x000fe20008410000 */
[----:B--2---:R-:W-:Y:S01]  /*3940*/  DMUL R2, R34, R24 ;  /* 0x0000001822027228 */ /* 0x004fe20000000000 */
[----:B------:R-:W-:-:S07]  /*3950*/  FSETP.GEU.AND P1, PT, |R25|, 6.5827683646048100446e-37, PT ;  /* 0x036000001900780b */ /* 0x000fce0003f2e200 */
[----:B------:R-:W-:-:S08]  /*3960*/  DFMA R6, -R46, R2, R24 ;  /* 0x000000022e06722b */ /* 0x000fd00000000118 */
[----:B------:R-:W-:Y:S02]  /*3970*/  DFMA R2, R34, R6, R2 ;  /* 0x000000062202722b */ /* 0x000fe40000000002 */
[----:B------:R-:W0:Y:S08]  /*3980*/  F2F.F64.F32 R6, R36 ;  /* 0x0000002400067310 */ /* 0x000e300000201800 */
[----:B------:R-:W-:-:S05]  /*3990*/  FFMA R32, RZ, R47, R3 ;  /* 0x0000002fff207223 */ /* 0x000fca0000000003 */
        /* <DEDUP_REMOVED lines=9> */
.L_x_87:
[----:B------:R-:W-:Y:S05]  /*3a30*/  BSYNC B0 ;  /* 0x0000000000007941 */ /* 0x000fea0003800000 */
.L_x_86:
[----:B------:R-:W2:Y:S04]  /*3a40*/  LDG.E.128 R32, desc[UR14][R48.64+0x10] ;  /* 0x0000100e30207981 */ /* 0x000ea8000c1e1d00 */
[----:B------:R-:W3:Y:S01]  /*3a50*/  LDG.E.128 R36, desc[UR14][R50.64+0x10] ;  /* 0x0000100e32247981 */ /* 0x000ee2000c1e1d00 */
[----:B------:R-:W-:Y:S01]  /*3a60*/  DMUL R4, R8, R2 ;  /* 0x0000000208047228 */ /* 0x000fe20000000000 */
        /* <DEDUP_REMOVED lines=34> */
.L_x_89:
[----:B------:R-:W-:Y:S05]  /*3c90*/  BSYNC B0 ;  /* 0x0000000000007941 */ /* 0x000fea0003800000 */
.L_x_88:
        /* <DEDUP_REMOVED lines=31> */
.L_x_91:
[----:B------:R-:W-:Y:S05]  /*3e90*/  BSYNC B0 ;  /* 0x0000000000007941 */ /* 0x000fea0003800000 */
.L_x_90:
        /* <DEDUP_REMOVED lines=35> */
.L_x_93:
[----:B------:R-:W-:Y:S05]  /*40d0*/  BSYNC B0 ;  /* 0x0000000000007941 */ /* 0x000fea0003800000 */
.L_x_92:
[----:B------:R-:W-:Y:S01]  /*40e0*/  DFMA R2, R44, R42, R2 ;  /* 0x0000002a2c02722b */ /* 0x000fe20000000002 */
[----:B------:R-:W-:Y:S01]  /*40f0*/  UMOV UR16, 0xf0000000 ;  /* 0xf000000000107882 */ /* 0x000fe20000000000 */
[----:B------:R-:W-:Y:S01]  /*4100*/  UMOV UR17, 0x380fffff ;  /* 0x380fffff00117882 */ /* 0x000fe20000000000 */
[----:B------:R-:W-:Y:S01]  /*4110*/  IADD3 R0, R0, UR4, RZ ;  /* 0x0000000400007c10 */ /* 0x000fe2000fffe0ff */
[----:B------:R1:W-:Y:S02]  /*4120*/  STG.E.128 desc[UR14][R52.64], R28 ;  /* 0x0000001c34007986 */ /* 0x0003e4000c101d0e */
[----:B------:R0:W2:Y:S02]  /*4130*/  F2F.F32.F64 R4, R2 ;  /* 0x0000000200047310 */ /* 0x0000a40000301000 */
[----:B------:R-:W-:Y:S01]  /*4140*/  DSETP.GEU.AND P0, PT, |R2|, UR16, PT ;  /* 0x0000001002007e2a */ /* 0x000fe2000bf0e200 */
[----:B0-----:R-:W-:-:S05]  /*4150*/  IMAD.SHL.U32 R2, R0, 0x4, RZ ;  /* 0x0000000400027824 */ /* 0x001fca00078e00ff */
[----:B------:R-:W-:-:S08]  /*4160*/  ISETP.LT.AND P1, PT, R2, UR5, PT ;  /* 0x0000000502007c0c */ /* 0x000fd0000bf21270 */
[----:B--2---:R-:W-:Y:S01]  /*4170*/  @!P0 FMUL R4, R4, 1.175494350822287508e-38 ;  /* 0x0080000004048820 */ /* 0x004fe20000400000 */
[----:B------:R-:W-:-:S03]  /*4180*/  ISETP.GE.AND P0, PT, R2, UR20, PT ;  /* 0x0000001402007c0c */ /* 0x000fc6000bf06270 */
[----:B------:R-:W-:-:S06]  /*4190*/  FMUL.FTZ R4, R4, UR18 ;  /* 0x0000001204047c20 */ /* 0x000fcc0008410000 */
[----:B------:R-:W0:Y:S02]  /*41a0*/  F2F.F64.F32 R4, R4 ;  /* 0x0000000400047310 */ /* 0x000e240000201800 */
[----:B0-----:R-:W-:-:S07]  /*41b0*/  DADD R42, R42, -R4 ;  /* 0x000000002a2a7229 */ /* 0x001fce0000000804 */
[----:B------:R1:W-:Y:S04]  /*41c0*/  STG.E.128 desc[UR14][R52.64+0x10], R40 ;  /* 0x0000102834007986 */ /* 0x0003e8000c101d0e */
[----:B------:R1:W-:Y:S04]  /*41d0*/  STG.E.128 desc[UR14][R50.64], R20 ;  /* 0x0000001432007986 */ /* 0x0003e8000c101d0e */
[----:B------:R1:W-:Y:S04]  /*41e0*/  STG.E.128 desc[UR14][R50.64+0x10], R32 ;  /* 0x0000102032007986 */ /* 0x0003e8000c101d0e */
[----:B------:R1:W-:Y:S04]  /*41f0*/  STG.E.128 desc[UR14][R48.64], R16 ;  /* 0x0000001030007986 */ /* 0x0003e8000c101d0e */
[----:B------:R1:W-:Y:S01]  /*4200*/  STG.E.128 desc[UR14][R48.64+0x10], R24 ;  /* 0x0000101830007986 */ /* 0x0003e2000c101d0e */
[----:B------:R-:W-:Y:S05]  /*4210*/  @!P0 BRA P1, `(.L_x_94) ;  /* 0xffffffec00648947 */ /* 0x000fea000083ffff */
[----:B------:R-:W-:Y:S05]  /*4220*/  EXIT ;  /* 0x000000000000794d */ /* 0x000fea0003800000 */
.L_x_77:
[----:B---3--:R-:W1:Y:S01]  /*4230*/  LDC R2, c[0x0][0xe14] ;  /* 0x00038500ff027b82 */ /* 0x008e620000000800 */
[----:B------:R-:W-:Y:S01]  /*4240*/  ULDC UR18, c[0x0][0xe1c] ;  /* 0x0003870000127ab9 */ /* 0x000fe20000000800 */
[----:B------:R-:W-:Y:S01]  /*4250*/  ULDC UR19, c[0x0][0x210] ;  /* 0x0000840000137ab9 */ /* 0x000fe20000000800 */
[----:B-1----:R-:W-:-:S04]  /*4260*/  FMUL.FTZ R2, R2, 1 ;  /* 0x3f80000002027820 */ /* 0x002fc80000410000 */
[----:B------:R1:W2:Y:S03]  /*4270*/  F2F.F64.F32 R48, R2 ;  /* 0x0000000200307310 */ /* 0x0002a60000201800 */
.L_x_111:
[----:B---3--:R-:W-:-:S05]  /*4280*/  MOV R33, 0x20 ;  /* 0x0000002000217802 */ /* 0x008fca0000000f00 */
[----:B------:R-:W-:-:S05]  /*4290*/  IMAD.WIDE R32, R0, R33, UR12 ;  /* 0x0000000c00207e25 */ /* 0x000fca000f8e0221 */
[----:B------:R-:W3:Y:S01]  /*42a0*/  LDG.E.128 R24, desc[UR14][R32.64] ;  /* 0x0000000e20187981 */ /* 0x000ee2000c1e1d00 */
[----:B------:R-:W4:Y:S01]  /*42b0*/  MUFU.RCP64H R3, R47 ;  /* 0x0000002f00037308 */ /* 0x000f220000001800 */
[----:B-1----:R-:W-:Y:S01]  /*42c0*/  IMAD.MOV.U32 R2, RZ, RZ, 0x1 ;  /* 0x00000001ff027424 */ /* 0x002fe200078e00ff */
[----:B------:R-:W-:Y:S01]  /*42d0*/  HFMA2.MMA R51, -RZ, RZ, 0, 1.9073486328125e-06 ;  /* 0x00000020ff337435 */ /* 0x000fe200000001ff */
[----:B------:R-:W-:Y:S01]  /*42e0*/  MOV R55, 0x20 ;  /* 0x0000002000377802 */ /* 0x000fe20000000f00 */
[----:B------:R-:W-:Y:S01]  /*42f0*/  IMAD.MOV.U32 R53, RZ, RZ, 0x20 ;  /* 0x00000020ff357424 */ /* 0x000fe200078e00ff */
[----:B------:R-:W-:Y:S03]  /*4300*/  BSSY B0, `(.L_x_95) ;  /* 0x0000016000007945 */ /* 0x000fe60003800000 */
[----:B------:R-:W-:-:S04]  /*4310*/  IMAD.WIDE R54, R0, R55, UR6 ;  /* 0x0000000600367e25 */ /* 0x000fc8000f8e0237 */
[----:B------:R-:W-:-:S04]  /*4320*/  IMAD.WIDE R52, R0, R53, UR8 ;  /* 0x0000000800347e25 */ /* 0x000fc8000f8e0235 */
[----:B------:R-:W-:Y:S01]  /*4330*/  IMAD.WIDE R50, R0, R51, UR10 ;  /* 0x0000000a00327e25 */ /* 0x000fe2000f8e0233 */
[----:B----4-:R-:W-:-:S08]  /*4340*/  DFMA R4, -R46, R2, 1 ;  /* 0x3ff000002e04742b */ /* 0x010fd00000000102 */
[----:B------:R-:W-:-:S08]  /*4350*/  DFMA R4, R4, R4, R4 ;  /* 0x000000040404722b */ /* 0x000fd00000000004 */
[----:B------:R-:W-:-:S08]  /*4360*/  DFMA R4, R2, R4, R2 ;  /* 0x000000040204722b */ /* 0x000fd00000000002 */
[----:B------:R-:W-:-:S08]  /*4370*/  DFMA R2, -R46, R4, 1 ;  /* 0x3ff000002e02742b */ /* 0x000fd00000000104 */
[----:B------:R-:W-:-:S08]  /*4380*/  DFMA R6, R4, R2, R4 ;  /* 0x000000020406722b */ /* 0x000fd00000000004 */
[----:B---3--:R-:W-:Y:S01]  /*4390*/  DMUL R2, R6, R24 ;  /* 0x0000001806027228 */ /* 0x008fe20000000000 */
        /* <DEDUP_REMOVED lines=11> */
[----:B0-2---:R-:W-:Y:S05]  /*4450*/  CALL.REL.NOINC `($__internal_0_$__cuda_sm20_div_rn_f64_full) ;  /* 0x0000001000287944 */ /* 0x005fea0003c00000 */
.L_x_96:
[----:B------:R-:W-:Y:S05]  /*4460*/  BSYNC B0 ;  /* 0x0000000000007941 */ /* 0x000fea0003800000 */
.L_x_95:
[----:B------:R-:W3:Y:S04]  /*4470*/  LDG.E.128 R16, desc[UR14][R50.64] ;  /* 0x0000000e32107981 */ /* 0x000ee8000c1e1d00 */
[----:B------:R-:W4:Y:S01]  /*4480*/  LDG.E.128 R20, desc[UR14][R52.64] ;  /* 0x0000000e34147981 */ /* 0x000f22000c1e1d00 */
[----:B0-----:R-:W-:Y:S01]  /*4490*/  DMUL R4, R8, R2 ;  /* 0x0000000208047228 */ /* 0x001fe20000000000 */
[----:B------:R-:W-:Y:S01]  /*44a0*/  UMOV UR16, 0xf0000000 ;  /* 0xf000000000107882 */ /* 0x000fe20000000000 */
[----:B------:R-:W-:Y:S01]  /*44b0*/  UMOV UR17, 0x380fffff ;  /* 0x380fffff00117882 */ /* 0x000fe20000000000 */
[----:B------:R-:W-:Y:S01]  /*44c0*/  IMAD.MOV.U32 R6, RZ, RZ, 0x1 ;  /* 0x00000001ff067424 */ /* 0x000fe200078e00ff */
[----:B------:R-:W-:Y:S01]  /*44d0*/  BSSY B0, `(.L_x_97) ;  /* 0x000001f000007945 */ /* 0x000fe20003800000 */
[----:B---3--:R-:W-:-:S02]  /*44e0*/  DMUL R16, R12, R16 ;  /* 0x000000100c107228 */ /* 0x008fc40000000000 */
[----:B----4-:R-:W-:-:S06]  /*44f0*/  DMUL R20, R14, R20 ;  /* 0x000000140e147228 */ /* 0x010fcc0000000000 */
[-C--:B------:R-:W-:Y:S02]  /*4500*/  DFMA R16, R4, R2.reuse, R16 ;  /* 0x000000020410722b */ /* 0x080fe40000000010 */
[----:B------:R-:W-:-:S06]  /*4510*/  DFMA R20, R10, R2, R20 ;  /* 0x000000020a14722b */ /* 0x000fcc0000000014 */
[----:B--2---:R-:W-:-:S06]  /*4520*/  DADD R4, R48, R16 ;  /* 0x0000000030047229 */ /* 0x004fcc0000000010 */
[----:B------:R-:W0:Y:S01]  /*4530*/  F2F.F32.F64 R30, R4 ;  /* 0x00000004001e7310 */ /* 0x000e220000301000 */
[----:B------:R-:W-:Y:S01]  /*4540*/  FSETP.GEU.AND P1, PT, |R21|, 6.5827683646048100446e-37, PT ;  /* 0x036000001500780b */ /* 0x000fe20003f2e200 */
[----:B------:R-:W-:-:S14]  /*4550*/  DSETP.GEU.AND P0, PT, |R4|, UR16, PT ;  /* 0x0000001004007e2a */ /* 0x000fdc000bf0e200 */
[----:B0-----:R-:W-:-:S06]  /*4560*/  @!P0 FMUL R30, R30, 1.175494350822287508e-38 ;  /* 0x008000001e1e8820 */ /* 0x001fcc0000400000 */
[----:B------:R-:W0:Y:S02]  /*4570*/  MUFU.SQRT R30, R30 ;  /* 0x0000001e001e7308 */ /* 0x000e240000002000 */
[----:B0-----:R-:W-:-:S06]  /*4580*/  FMUL.FTZ R28, R30, 1 ;  /* 0x3f8000001e1c7820 */ /* 0x001fcc0000410000 */
        /* <DEDUP_REMOVED lines=19> */
.L_x_98:
[----:B------:R-:W-:Y:S05]  /*46c0*/  BSYNC B0 ;  /* 0x0000000000007941 */ /* 0x000fea0003800000 */
.L_x_97:
        /* <DEDUP_REMOVED lines=31> */
.L_x_100:
[----:B------:R-:W-:Y:S05]  /*48c0*/  BSYNC B0 ;  /* 0x0000000000007941 */ /* 0x000fea0003800000 */
.L_x_99:
[----:B------:R-:W-:Y:S01]  /*48d0*/  DMUL R18, R12, R18 ;  /* 0x000000120c127228 */ /* 0x000fe20000000000 */
[----:B------:R-:W-:Y:S01]  /*48e0*/  UMOV UR16, 0xf0000000 ;  /* 0xf000000000107882 */ /* 0x000fe20000000000 */
[----:B------:R-:W-:Y:S01]  /*48f0*/  DMUL R4, R8, R2 ;  /* 0x0000000208047228 */ /* 0x000fe20000000000 */
[----:B------:R-:W-:Y:S01]  /*4900*/  UMOV UR17, 0x380fffff ;  /* 0x380fffff00117882 */ /* 0x000fe20000000000 */
[----:B------:R-:W-:Y:S01]  /*4910*/  IMAD.MOV.U32 R6, RZ, RZ, 0x1 ;  /* 0x00000001ff067424 */ /* 0x000fe200078e00ff */
[----:B------:R-:W-:Y:S01]  /*4920*/  DMUL R22, R14, R22 ;  /* 0x000000160e167228 */ /* 0x000fe20000000000 */
[----:B------:R-:W-:Y:S04]  /*4930*/  BSSY B0, `(.L_x_101) ;  /* 0x000001d000007945 */ /* 0x000fe80003800000 */
[----:B------:R-:W-:-:S03]  /*4940*/  DFMA R18, R4, R2, R18 ;  /* 0x000000020412722b */ /* 0x000fc60000000012 */
[----:B------:R-:W-:-:S05]  /*4950*/  DFMA R22, R10, R2, R22 ;  /* 0x000000020a16722b */ /* 0x000fca0000000016 */
[----:B------:R-:W-:-:S05]  /*4960*/  DADD R4, R48, R18 ;  /* 0x0000000030047229 */ /* 0x000fca0000000012 */
[----:B------:R-:W-:Y:S01]  /*4970*/  FSETP.GEU.AND P1, PT, |R23|, 6.5827683646048100446e-37, PT ;  /* 0x036000001700780b */ /* 0x000fe20003f2e200 */
[----:B------:R-:W0:Y:S02]  /*4980*/  F2F.F32.F64 R34, R4 ;  /* 0x0000000400227310 */ /* 0x000e240000301000 */
        /* <DEDUP_REMOVED lines=23> */
.L_x_102:
[----:B------:R-:W-:Y:S05]  /*4b00*/  BSYNC B0 ;  /* 0x0000000000007941 */ /* 0x000fea0003800000 */
.L_x_101:
        /* <DEDUP_REMOVED lines=31> */
.L_x_104:
[----:B------:R-:W-:Y:S05]  /*4d00*/  BSYNC B0 ;  /* 0x0000000000007941 */ /* 0x000fea0003800000 */
.L_x_103:
[----:B------:R-:W2:Y:S04]  /*4d10*/  LDG.E.128 R32, desc[UR14][R50.64+0x10] ;  /* 0x0000100e32207981 */ /* 0x000ea8000c1e1d00 */
[----:B------:R-:W3:Y:S01]  /*4d20*/  LDG.E.128 R36, desc[UR14][R52.64+0x10] ;  /* 0x0000100e34247981 */ /* 0x000ee2000c1e1d00 */
[----:B------:R-:W-:Y:S01]  /*4d30*/  DMUL R4, R8, R2 ;  /* 0x0000000208047228 */ /* 0x000fe20000000000 */
[----:B------:R-:W-:Y:S01]  /*4d40*/  UMOV UR16, 0xf0000000 ;  /* 0xf000000000107882 */ /* 0x000fe20000000000 */
[----:B------:R-:W-:Y:S01]  /*4d50*/  UMOV UR17, 0x380fffff ;  /* 0x380fffff00117882 */ /* 0x000fe20000000000 */
[----:B------:R-:W-:Y:S01]  /*4d60*/  IMAD.MOV.U32 R6, RZ, RZ, 0x1 ;  /* 0x00000001ff067424 */ /* 0x000fe200078e00ff */
[----:B------:R-:W-:Y:S01]  /*4d70*/  BSSY B0, `(.L_x_105) ;  /* 0x000001f000007945 */ /* 0x000fe20003800000 */
[----:B--2---:R-:W-:-:S08]  /*4d80*/  DMUL R24, R12, R32 ;  /* 0x000000200c187228 */ /* 0x004fd00000000000 */
[----:B------:R-:W-:-:S08]  /*4d90*/  DFMA R24, R4, R2, R24 ;  /* 0x000000020418722b */ /* 0x000fd00000000018 */
[----:B------:R-:W-:-:S06]  /*4da0*/  DADD R4, R48, R24 ;  /* 0x0000000030047229 */ /* 0x000fcc0000000018 */
        /* <DEDUP_REMOVED lines=9> */
[----:B------:R-:W-:Y:S02]  /*4e40*/  DFMA R6, R6, R32, R6 ;  /* 0x000000200606722b */ /* 0x000fe40000000006 */
[----:B---3--:R-:W-:-:S06]  /*4e50*/  DMUL R32, R14, R36 ;  /* 0x000000240e207228 */ /* 0x008fcc0000000000 */
[----:B------:R-:W-:Y:S02]  /*4e60*/  DFMA R4, -R40, R6, 1 ;  /* 0x3ff000002804742b */ /* 0x000fe40000000106 */
[----:B------:R-:W-:-:S06]  /*4e70*/  DFMA R32, R10, R2, R32 ;  /* 0x000000020a20722b */ /* 0x000fcc0000000020 */
[----:B------:R-:W-:-:S04]  /*4e80*/  DFMA R4, R6, R4, R6 ;  /* 0x000000040604722b */ /* 0x000fc80000000006 */
[----:B------:R-:W-:-:S04]  /*4e90*/  FSETP.GEU.AND P1, PT, |R33|, 6.5827683646048100446e-37, PT ;  /* 0x036000002100780b */ /* 0x000fc80003f2e200 */
        /* <DEDUP_REMOVED lines=12> */
.L_x_106:
[----:B------:R-:W-:Y:S05]  /*4f60*/  BSYNC B0 ;  /* 0x0000000000007941 */ /* 0x000fea0003800000 */
.L_x_105:
        /* <DEDUP_REMOVED lines=31> */
.L_x_108:
[----:B------:R-:W-:Y:S05]  /*5160*/  BSYNC B0 ;  /* 0x0000000000007941 */ /* 0x000fea0003800000 */
.L_x_107:
[----:B------:R-:W-:Y:S01]  /*5170*/  DMUL R26, R12, R34 ;  /* 0x000000220c1a7228 */ /* 0x000fe20000000000 */
[----:B------:R-:W-:Y:S01]  /*5180*/  UMOV UR16, 0xf0000000 ;  /* 0xf000000000107882 */ /* 0x000fe20000000000 */
[-C--:B------:R-:W-:Y:S01]  /*5190*/  DMUL R4, R8, R2.reuse ;  /* 0x0000000208047228 */ /* 0x080fe20000000000 */
[----:B------:R-:W-:Y:S01]  /*51a0*/  UMOV UR17, 0x380fffff ;  /* 0x380fffff00117882 */ /* 0x000fe20000000000 */
[----:B------:R-:W-:Y:S01]  /*51b0*/  IMAD.MOV.U32 R6, RZ, RZ, 0x1 ;  /* 0x00000001ff067424 */ /* 0x000fe200078e00ff */
[----:B------:R-:W-:Y:S05]  /*51c0*/  BSSY B0, `(.L_x_109) ;  /* 0x000001e000007945 */ /* 0x000fea0003800000 */
        /* <DEDUP_REMOVED lines=12> */
[----:B------:R-:W-:-:S06]  /*5290*/  DMUL R34, R14, R38 ;  /* 0x000000260e227228 */ /* 0x000fcc0000000000 */
        /* <DEDUP_REMOVED lines=16> */
.L_x_110:
[----:B------:R-:W-:Y:S05]  /*53a0*/  BSYNC B0 ;  /* 0x0000000000007941 */ /* 0x000fea0003800000 */
.L_x_109:
[----:B------:R-:W-:Y:S01]  /*53b0*/  DFMA R2, R44, R42, R2 ;  /* 0x0000002a2c02722b */ /* 0x000fe20000000002 */
[----:B------:R-:W-:Y:S01]  /*53c0*/  UMOV UR16, 0xf0000000 ;  /* 0xf000000000107882 */ /* 0x000fe20000000000 */
[----:B------:R-:W-:Y:S01]  /*53d0*/  UMOV UR17, 0x380fffff ;  /* 0x380fffff00117882 */ /* 0x000fe20000000000 */
[----:B------:R-:W-:Y:S01]  /*53e0*/  IADD3 R0, R0, UR4, RZ ;  /* 0x0000000400007c10 */ /* 0x000fe2000fffe0ff */
[----:B------:R3:W-:Y:S02]  /*53f0*/  STG.E.128 desc[UR14][R54.64], R28 ;  /* 0x0000001c36007986 */ /* 0x0007e4000c101d0e */
[----:B------:R0:W1:Y:S02]  /*5400*/  F2F.F32.F64 R4, R2 ;  /* 0x0000000200047310 */ /* 0x0000640000301000 */
[----:B------:R-:W-:Y:S01]  /*5410*/  DSETP.GEU.AND P0, PT, |R2|, UR16, PT ;  /* 0x0000001002007e2a */ /* 0x000fe2000bf0e200 */
[----:B0-----:R-:W-:-:S05]  /*5420*/  IMAD.SHL.U32 R2, R0, 0x4, RZ ;  /* 0x0000000400027824 */ /* 0x001fca00078e00ff */
[----:B------:R-:W-:-:S08]  /*5430*/  ISETP.LT.AND P1, PT, R2, UR5, PT ;  /* 0x0000000502007c0c */ /* 0x000fd0000bf21270 */
[----:B-1----:R-:W-:Y:S01]  /*5440*/  @!P0 FMUL R4, R4, 1.175494350822287508e-38 ;  /* 0x0080000004048820 */ /* 0x002fe20000400000 */
        /* <DEDUP_REMOVED lines=11> */
        .weak           $__internal_0_$__cuda_sm20_div_rn_f64_full
        .type           $__internal_0_$__cuda_sm20_div_rn_f64_full,@function
        .size           $__internal_0_$__cuda_sm20_div_rn_f64_full,(.L_x_570 - $__internal_0_$__cuda_sm20_div_rn_f64_full)
$__internal_0_$__cuda_sm20_div_rn_f64_full:
[C---:B------:R-:W-:Y:S01]  /*5500*/  FSETP.GEU.AND P3, PT, |R3|.reuse, 1.469367938527859385e-39, PT ;  /* 0x001000000300780b */ /* 0x040fe20003f6e200 */
[----:B------:R-:W-:Y:S01]  /*5510*/  IMAD.MOV.U32 R37, RZ, RZ, R3 ;  /* 0x000000ffff257224 */ /* 0x000fe200078e0003 */
[-C--:B------:R-:W-:Y:S01]  /*5520*/  MOV R36, R6.reuse ;  /* 0x0000000600247202 */ /* 0x080fe20000000f00 */
[----:B------:R-:W-:Y:S01]  /*5530*/  IMAD.MOV.U32 R58, RZ, RZ, 0x1 ;  /* 0x00000001ff3a7424 */ /* 0x000fe200078e00ff */
[----:B------:R-:W-:Y:S01]  /*5540*/  LOP3.LUT R7, R3, 0x800fffff, RZ, 0xc0, !PT ;  /* 0x800fffff03077812 */ /* 0x000fe200078ec0ff */
[----:B------:R-:W-:Y:S01]  /*5550*/  IMAD.MOV.U32 R60, RZ, RZ, R2 ;  /* 0x000000ffff3c7224 */ /* 0x000fe200078e0002 */
[----:B------:R-:W-:Y:S01]  /*5560*/  MOV R56, R6 ;  /* 0x0000000600387202 */ /* 0x000fe20000000f00 */
[----:B------:R-:W-:Y:S01]  /*5570*/  BSSY B1, `(.L_x_112) ;  /* 0x0000059000017945 */ /* 0x000fe20003800000 */
[----:B------:R-:W-:Y:S02]  /*5580*/  LOP3.LUT R57, R7, 0x3ff00000, RZ, 0xfc, !PT ;  /* 0x3ff0000007397812 */ /* 0x000fe400078efcff */
[----:B------:R-:W-:-:S02]  /*5590*/  MOV R61, R5 ;  /* 0x00000005003d7202 */ /* 0x000fc40000000f00 */
[----:B------:R-:W-:Y:S01]  /*55a0*/  LOP3.LUT R5, R3, 0x7ff00000, RZ, 0xc0, !PT ;  /* 0x7ff0000003057812 */ /* 0x000fe200078ec0ff */
[----:B------:R-:W-:Y:S01]  /*55b0*/  @!P3 DMUL R56, R36, 8.98846567431157953865e+307 ;  /* 0x7fe000002438b828 */ /* 0x000fe20000000000 */
[C---:B------:R-:W-:Y:S02]  /*55c0*/  FSETP.GEU.AND P5, PT, |R61|.reuse, 1.469367938527859385e-39, PT ;  /* 0x001000003d00780b */ /* 0x040fe40003fae200 */
[----:B------:R-:W-:Y:S02]  /*55d0*/  LOP3.LUT R2, R61, 0x7ff00000, RZ, 0xc0, !PT ;  /* 0x7ff000003d027812 */ /* 0x000fe400078ec0ff */
[----:B------:R-:W-:Y:S01]  /*55e0*/  MOV R3, 0x1ca00000 ;  /* 0x1ca0000000037802 */ /* 0x000fe20000000f00 */
[----:B------:R-:W0:Y:S01]  /*55f0*/  MUFU.RCP64H R59, R57 ;  /* 0x00000039003b7308 */ /* 0x000e220000001800 */
[----:B------:R-:W-:-:S03]  /*5600*/  ISETP.GE.U32.AND P4, PT, R2, R5, PT ;  /* 0x000000050200720c */ /* 0x000fc60003f86070 */
[----:B------:R-:W-:Y:S02]  /*5610*/  @!P3 LOP3.LUT R5, R57, 0x7ff00000, RZ, 0xc0, !PT ;  /* 0x7ff000003905b812 */ /* 0x000fe400078ec0ff */
[----:B------:R-:W-:Y:S02]  /*5620*/  SEL R6, R3, 0x63400000, !P4 ;  /* 0x6340000003067807 */ /* 0x000fe40006000000 */
[----:B------:R-:W-:-:S04]  /*5630*/  @!P5 LOP3.LUT R7, R37, 0x7ff00000, RZ, 0xc0, !PT ;  /* 0x7ff000002507d812 */ /* 0x000fc800078ec0ff */
[----:B------:R-:W-:-:S04]  /*5640*/  @!P5 ISETP.GE.U32.AND P6, PT, R2, R7, PT ;  /* 0x000000070200d20c */ /* 0x000fc80003fc6070 */
[----:B------:R-:W-:Y:S01]  /*5650*/  @!P5 SEL R7, R3, 0x63400000, !P6 ;  /* 0x634000000307d807 */ /* 0x000fe20007000000 */
[----:B0-----:R-:W-:-:S03]  /*5660*/  DFMA R62, R58, -R56, 1 ;  /* 0x3ff000003a3e742b */ /* 0x001fc60000000838 */
[----:B------:R-:W-:-:S04]  /*5670*/  @!P5 LOP3.LUT R7, R7, 0x80000000, R61, 0xf8, !PT ;  /* 0x800000000707d812 */ /* 0x000fc800078ef83d */
[----:B------:R-:W-:Y:S01]  /*5680*/  @!P5 LOP3.LUT R7, R7, 0x100000, RZ, 0xfc, !PT ;  /* 0x001000000707d812 */ /* 0x000fe200078efcff */
[----:B------:R-:W-:-:S08]  /*5690*/  DFMA R62, R62, R62, R62 ;  /* 0x0000003e3e3e722b */ /* 0x000fd0000000003e */
[----:B------:R-:W-:Y:S01]  /*56a0*/  DFMA R58, R58, R62, R58 ;  /* 0x0000003e3a3a722b */ /* 0x000fe2000000003a */
[----:B------:R-:W-:Y:S01]  /*56b0*/  LOP3.LUT R63, R6, 0x800fffff, R61, 0xf8, !PT ;  /* 0x800fffff063f7812 */ /* 0x000fe200078ef83d */
[----:B------:R-:W-:Y:S01]  /*56c0*/  IMAD.MOV.U32 R62, RZ, RZ, R60 ;  /* 0x000000ffff3e7224 */ /* 0x000fe200078e003c */
[----:B------:R-:W-:-:S05]  /*56d0*/  @!P5 MOV R6, RZ ;  /* 0x000000ff0006d202 */ /* 0x000fca0000000f00 */
[----:B------:R-:W-:Y:S02]  /*56e0*/  DFMA R64, R58, -R56, 1 ;  /* 0x3ff000003a40742b */ /* 0x000fe40000000838 */
[----:B------:R-:W-:-:S06]  /*56f0*/  @!P5 DFMA R62, R62, 2, -R6 ;  /* 0x400000003e3ed82b */ /* 0x000fcc0000000806 */
[----:B------:R-:W-:-:S08]  /*5700*/  DFMA R64, R58, R64, R58 ;  /* 0x000000403a40722b */ /* 0x000fd0000000003a */
[----:B------:R-:W-:-:S08]  /*5710*/  DMUL R6, R64, R62 ;  /* 0x0000003e40067228 */ /* 0x000fd00000000000 */
[----:B------:R-:W-:-:S08]  /*5720*/  DFMA R58, R6, -R56, R62 ;  /* 0x80000038063a722b */ /* 0x000fd0000000003e */
[----:B------:R-:W-:Y:S01]  /*5730*/  DFMA R58, R64, R58, R6 ;  /* 0x0000003a403a722b */ /* 0x000fe20000000006 */
[----:B------:R-:W-:Y:S01]  /*5740*/  IMAD.MOV.U32 R6, RZ, RZ, R2 ;  /* 0x000000ffff067224 */ /* 0x000fe200078e0002 */
[----:B------:R-:W-:-:S04]  /*5750*/  @!P5 LOP3.LUT R6, R63, 0x7ff00000, RZ, 0xc0, !PT ;  /* 0x7ff000003f06d812 */ /* 0x000fc800078ec0ff */
[----:B------:R-:W-:-:S04]  /*5760*/  IADD3 R7, R6, -0x1, RZ ;  /* 0xffffffff06077810 */ /* 0x000fc80007ffe0ff */
[----:B------:R-:W-:Y:S01]  /*5770*/  ISETP.GT.U32.AND P3, PT, R7, 0x7feffffe, PT ;  /* 0x7feffffe0700780c */ /* 0x000fe20003f64070 */
[----:B------:R-:W-:-:S05]  /*5780*/  VIADD R7, R5, 0xffffffff ;  /* 0xffffffff05077836 */ /* 0x000fca0000000000 */
[----:B------:R-:W-:-:S13]  /*5790*/  ISETP.GT.U32.OR P3, PT, R7, 0x7feffffe, P3 ;  /* 0x7feffffe0700780c */ /* 0x000fda0001f64470 */
[----:B------:R-:W-:Y:S05]  /*57a0*/  @P3 BRA `(.L_x_113) ;  /* 0x0000000000743947 */ /* 0x000fea0003800000 */
[----:B------:R-:W-:-:S04]  /*57b0*/  LOP3.LUT R5, R37, 0x7ff00000, RZ, 0xc0, !PT ;  /* 0x7ff0000025057812 */ /* 0x000fc800078ec0ff */
[CC--:B------:R-:W-:Y:S02]  /*57c0*/  VIADDMNMX R6, R2.reuse, -R5.reuse, 0xb9600000, !PT ;  /* 0xb960000002067446 */ /* 0x0c0fe40007800905 */
[----:B------:R-:W-:Y:S02]  /*57d0*/  ISETP.GE.U32.AND P3, PT, R2, R5, PT ;  /* 0x000000050200720c */ /* 0x000fe40003f66070 */
[----:B------:R-:W-:Y:S02]  /*57e0*/  VIMNMX R2, R6, 0x46a00000, PT ;  /* 0x46a0000006027848 */ /* 0x000fe40003fe0100 */
[----:B------:R-:W-:Y:S02]  /*57f0*/  SEL R3, R3, 0x63400000, !P3 ;  /* 0x6340000003037807 */ /* 0x000fe40005800000 */
[----:B------:R-:W-:Y:S02]  /*5800*/  MOV R6, RZ ;  /* 0x000000ff00067202 */ /* 0x000fe40000000f00 */
[----:B------:R-:W-:-:S05]  /*5810*/  IADD3 R2, -R3, R2, RZ ;  /* 0x0000000203027210 */ /* 0x000fca0007ffe1ff */
[----:B------:R-:W-:-:S06]  /*5820*/  VIADD R7, R2, 0x7fe00000 ;  /* 0x7fe0000002077836 */ /* 0x000fcc0000000000 */
[----:B------:R-:W-:-:S10]  /*5830*/  DMUL R64, R58, R6 ;  /* 0x000000063a407228 */ /* 0x000fd40000000000 */
[----:B------:R-:W-:-:S13]  /*5840*/  FSETP.GTU.AND P3, PT, |R65|, 1.469367938527859385e-39, PT ;  /* 0x001000004100780b */ /* 0x000fda0003f6c200 */
[----:B------:R-:W-:Y:S05]  /*5850*/  @P3 BRA `(.L_x_114) ;  /* 0x0000000000a83947 */ /* 0x000fea0003800000 */
[----:B------:R-:W-:Y:S01]  /*5860*/  DFMA R56, R58, -R56, R62 ;  /* 0x800000383a38722b */ /* 0x000fe2000000003e */
[----:B------:R-:W-:-:S09]  /*5870*/  IMAD.MOV.U32 R36, RZ, RZ, RZ ;  /* 0x000000ffff247224 */ /* 0x000fd200078e00ff */
[C---:B------:R-:W-:Y:S02]  /*5880*/  FSETP.NEU.AND P3, PT, R57.reuse, RZ, PT ;  /* 0x000000ff3900720b */ /* 0x040fe40003f6d000 */
[----:B------:R-:W-:-:S04]  /*5890*/  LOP3.LUT R3, R57, 0x80000000, R37, 0x48, !PT ;  /* 0x8000000039037812 */ /* 0x000fc800078e4825 */
[----:B------:R-:W-:-:S07]  /*58a0*/  LOP3.LUT R37, R3, R7, RZ, 0xfc, !PT ;  /* 0x0000000703257212 */ /* 0x000fce00078efcff */
[----:B------:R-:W-:Y:S05]  /*58b0*/  @!P3 BRA `(.L_x_114) ;  /* 0x000000000090b947 */ /* 0x000fea0003800000 */
[C---:B------:R-:W-:Y:S01]  /*58c0*/  IADD3 R7, -R2.reuse, RZ, RZ ;  /* 0x000000ff02077210 */ /* 0x040fe20007ffe1ff */
[----:B------:R-:W-:Y:S01]  /*58d0*/  IMAD.MOV.U32 R6, RZ, RZ, RZ ;  /* 0x000000ffff067224 */ /* 0x000fe200078e00ff */
[----:B------:R-:W-:-:S05]  /*58e0*/  IADD3 R2, -R2, -0x43300000, RZ ;  /* 0xbcd0000002027810 */ /* 0x000fca0007ffe1ff */
[----:B------:R-:W-:Y:S02]  /*58f0*/  DFMA R6, R64, -R6, R58 ;  /* 0x800000064006722b */ /* 0x000fe4000000003a */
[----:B------:R-:W-:-:S08]  /*5900*/  DMUL.RP R58, R58, R36 ;  /* 0x000000243a3a7228 */ /* 0x000fd00000008000 */
[----:B------:R-:W-:Y:S02]  /*5910*/  FSETP.NEU.AND P3, PT, |R7|, R2, PT ;  /* 0x000000020700720b */ /* 0x000fe40003f6d200 */
[----:B------:R-:W-:Y:S02]  /*5920*/  LOP3.LUT R3, R59, R3, RZ, 0x3c, !PT ;  /* 0x000000033b037212 */ /* 0x000fe400078e3cff */
[----:B------:R-:W-:Y:S02]  /*5930*/  FSEL R2, R58, R64, !P3 ;  /* 0x000000403a027208 */ /* 0x000fe40005800000 */
[----:B------:R-:W-:Y:S02]  /*5940*/  FSEL R3, R3, R65, !P3 ;  /* 0x0000004103037208 */ /* 0x000fe40005800000 */
[----:B------:R-:W-:-:S03]  /*5950*/  MOV R64, R2 ;  /* 0x0000000200407202 */ /* 0x000fc60000000f00 */
[----:B------:R-:W-:Y:S01]  /*5960*/  IMAD.MOV.U32 R65, RZ, RZ, R3 ;  /* 0x000000ffff417224 */ /* 0x000fe200078e0003 */
[----:B------:R-:W-:Y:S06]  /*5970*/  BRA `(.L_x_114) ;  /* 0x0000000000607947 */ /* 0x000fec0003800000 */
.L_x_113:
[----:B------:R-:W-:-:S14]  /*5980*/  DSETP.NAN.AND P3, PT, R60, R60, PT ;  /* 0x0000003c3c00722a */ /* 0x000fdc0003f68000 */
[----:B------:R-:W-:Y:S05]  /*5990*/  @P3 BRA `(.L_x_115) ;  /* 0x00000000004c3947 */ /* 0x000fea0003800000 */
[----:B------:R-:W-:-:S14]  /*59a0*/  DSETP.NAN.AND P3, PT, R36, R36, PT ;  /* 0x000000242400722a */ /* 0x000fdc0003f68000 */
[----:B------:R-:W-:Y:S05]  /*59b0*/  @P3 BRA `(.L_x_116) ;  /* 0x0000000000343947 */ /* 0x000fea0003800000 */
[----:B------:R-:W-:Y:S01]  /*59c0*/  ISETP.NE.AND P3, PT, R6, R5, PT ;  /* 0x000000050600720c */ /* 0x000fe20003f65270 */
[----:B------:R-:W-:Y:S01]  /*59d0*/  IMAD.MOV.U32 R65, RZ, RZ, -0x80000 ;  /* 0xfff80000ff417424 */ /* 0x000fe200078e00ff */
[----:B------:R-:W-:-:S11]  /*59e0*/  MOV R64, 0x0 ;  /* 0x0000000000407802 */ /* 0x000fd60000000f00 */
[----:B------:R-:W-:Y:S05]  /*59f0*/  @!P3 BRA `(.L_x_114) ;  /* 0x000000000040b947 */ /* 0x000fea0003800000 */
[----:B------:R-:W-:Y:S02]  /*5a00*/  ISETP.NE.AND P3, PT, R6, 0x7ff00000, PT ;  /* 0x7ff000000600780c */ /* 0x000fe40003f65270 */
[----:B------:R-:W-:Y:S02]  /*5a10*/  LOP3.LUT R3, R61, 0x80000000, R37, 0x48, !PT ;  /* 0x800000003d037812 */ /* 0x000fe400078e4825 */
[----:B------:R-:W-:-:S13]  /*5a20*/  ISETP.EQ.OR P3, PT, R5, RZ, !P3 ;  /* 0x000000ff0500720c */ /* 0x000fda0005f62670 */
[----:B------:R-:W-:Y:S01]  /*5a30*/  @P3 LOP3.LUT R2, R3, 0x7ff00000, RZ, 0xfc, !PT ;  /* 0x7ff0000003023812 */ /* 0x000fe200078efcff */
[----:B------:R-:W-:Y:S01]  /*5a40*/  @!P3 IMAD.MOV.U32 R65, RZ, RZ, R3 ;  /* 0x000000ffff41b224 */ /* 0x000fe200078e0003 */
[----:B------:R-:W-:Y:S02]  /*5a50*/  @!P3 MOV R64, RZ ;  /* 0x000000ff0040b202 */ /* 0x000fe40000000f00 */
[----:B------:R-:W-:Y:S01]  /*5a60*/  @P3 MOV R64, RZ ;  /* 0x000000ff00403202 */ /* 0x000fe20000000f00 */
[----:B------:R-:W-:Y:S01]  /*5a70*/  @P3 IMAD.MOV.U32 R65, RZ, RZ, R2 ;  /* 0x000000ffff413224 */ /* 0x000fe200078e0002 */
[----:B------:R-:W-:Y:S06]  /*5a80*/  BRA `(.L_x_114) ;  /* 0x00000000001c7947 */ /* 0x000fec0003800000 */
.L_x_116:
[----:B------:R-:W-:Y:S02]  /*5a90*/  LOP3.LUT R3, R37, 0x80000, RZ, 0xfc, !PT ;  /* 0x0008000025037812 */ /* 0x000fe400078efcff */
[----:B------:R-:W-:-:S03]  /*5aa0*/  MOV R64, R36 ;  /* 0x0000002400407202 */ /* 0x000fc60000000f00 */
[----:B------:R-:W-:Y:S01]  /*5ab0*/  IMAD.MOV.U32 R65, RZ, RZ, R3 ;  /* 0x000000ffff417224 */ /* 0x000fe200078e0003 */
[----:B------:R-:W-:Y:S06]  /*5ac0*/  BRA `(.L_x_114) ;  /* 0x00000000000c7947 */ /* 0x000fec0003800000 */
.L_x_115:
[----:B------:R-:W-:Y:S02]  /*5ad0*/  LOP3.LUT R3, R61, 0x80000, RZ, 0xfc, !PT ;  /* 0x000800003d037812 */ /* 0x000fe400078efcff */
[----:B------:R-:W-:-:S03]  /*5ae0*/  MOV R64, R60 ;  /* 0x0000003c00407202 */ /* 0x000fc60000000f00 */
[----:B------:R-:W-:-:S07]  /*5af0*/  IMAD.MOV.U32 R65, RZ, RZ, R3 ;  /* 0x000000ffff417224 */ /* 0x000fce00078e0003 */
.L_x_114:
[----:B------:R-:W-:Y:S05]  /*5b00*/  BSYNC B1 ;  /* 0x0000000000017941 */ /* 0x000fea0003800000 */
.L_x_112:
[----:B------:R-:W-:Y:S01]  /*5b10*/  HFMA2.MMA R5, -RZ, RZ, 0, 0 ;  /* 0x00000000ff057435 */ /* 0x000fe200000001ff */
[----:B------:R-:W-:Y:S01]  /*5b20*/  MOV R2, R64 ;  /* 0x0000004000027202 */ /* 0x000fe20000000f00 */
[----:B------:R-:W-:-:S04]  /*5b30*/  IMAD.MOV.U32 R3, RZ, RZ, R65 ;  /* 0x000000ffff037224 */ /* 0x000fc800078e0041 */
[----:B------:R-:W-:Y:S05]  /*5b40*/  RET.REL.NODEC R4 `(_Z25multi_tensor_apply_kernelI18TensorListMetadataILi4EE11AdamFunctorILi4EddEJfffff10adamMode_tfEEvlPViT_T0_DpT1_) ;  /* 0xffffffa4042c7950 */ /* 0x000fea0003c3ffff */
.L_x_117:
        /* <DEDUP_REMOVED lines=11> */
.L_x_570:


//--------------------- .text._Z25multi_tensor_apply_kernelI18TensorListMetadataILi5EE11AdamFunctorILi5EddEJfffff10adamMode_tfEEvlPViT_T0_DpT1_ --------------------------
	.section	.text._Z25multi_tensor_apply_kernelI18TensorListMetadataILi5EE11AdamFunctorILi5EddEJfffff10adamMode_tfEEvlPViT_T0_DpT1_,"ax",@progbits
	.align	128
        .global         _Z25multi_tensor_apply_kernelI18TensorListMetadataILi5EE11AdamFunctorILi5EddEJfffff10adamMode_tfEEvlPViT_T0_DpT1_
        .type           _Z25multi_tensor_apply_kernelI18TensorListMetadataILi5EE11AdamFunctorILi5EddEJfffff10adamMode_tfEEvlPViT_T0_DpT1_,@function
        .size           _Z25multi_tensor_apply_kernelI18TensorListMetadataILi5EE11AdamFunctorILi5EddEJfffff10adamMode_tfEEvlPViT_T0_DpT1_,(.L_x_571 - _Z25multi_tensor_apply_kernelI18TensorListMetadataILi5EE11AdamFunctorILi5EddEJfffff10adamMode_tfEEvlPViT_T0_DpT1_)
        .other          _Z25multi_tensor_apply_kernelI18TensorListMetadataILi5EE11AdamFunctorILi5EddEJfffff10adamMode_tfEEvlPViT_T0_DpT1_,@"STO_CUDA_ENTRY STV_DEFAULT"
_Z25multi_tensor_apply_kernelI18TensorListMetadataILi5EE11AdamFunctorILi5EddEJfffff10adamMode_tfEEvlPViT_T0_DpT1_:
.text._Z25multi_tensor_apply_kernelI18TensorListMetadataILi5EE11AdamFunctorILi5EddEJfffff10adamMode_tfEEvlPViT_T0_DpT1_:
        /* <DEDUP_REMOVED lines=12> */
[----:B------:R-:W-:Y:S01]  /*00c0*/  ULDC.64 UR8, c[0x0][UR14+0x300] ;  /* 0x0000c0000e087abb */ /* 0x000fe20008000a00 */
[----:B------:R-:W-:Y:S02]  /*00d0*/  UIMAD.WIDE UR6, UR4, 0x8, UR6 ;  /* 0x00000008040678a5 */ /* 0x000fe4000f8e0206 */
[----:B------:R-:W-:Y:S02]  /*00e0*/  UIADD3 UR5, UR5, -UR4, URZ ;  /* 0x8000000405057290 */ /* 0x000fe4000fffe03f */
[----:B------:R-:W-:Y:S02]  /*00f0*/  UIMAD.WIDE UR8, UR4, 0x8, UR8 ;  /* 0x00000008040878a5 */ /* 0x000fe4000f8e0208 */
[----:B------:R-:W-:Y:S02]  /*0100*/  ULOP3.LUT UP0, URZ, UR5, 0x3, UR18, 0xc8, !UPT ;  /* 0x00000003053f7892 */ /* 0x000fe4000f80c812 */
[----:B------:R-:W-:-:S02]  /*0110*/  ULOP3.LUT UP1, URZ, UR6, 0x1f, URZ, 0xc0, !UPT ;  /* 0x0000001f063f7892 */ /* 0x000fc4000f82c03f */
[----:B------:R-:W-:Y:S01]  /*0120*/  ULOP3.LUT UP2, URZ, UR8, 0x1f, URZ, 0xc0, !UPT ;  /* 0x0000001f083f7892 */ /* 0x000fe2000f84c03f */
[----:B------:R-:W-:Y:S01]  /*0130*/  ULDC.64 UR10, c[0x0][UR14+0x3f0] ;  /* 0x0000fc000e0a7abb */ /* 0x000fe20008000a00 */
[----:B------:R-:W-:Y:S02]  /*0140*/  ULDC.64 UR12, c[0x0][UR14+0x4e0] ;  /* 0x000138000e0c7abb */ /* 0x000fe40008000a00 */
[----:B------:R-:W-:Y:S01]  /*0150*/  UPLOP3.LUT UP0, UPT, UP0, UP1, UP2, 0xfe, 0x0 ;  /* 0x000000000000789c */ /* 0x000fe20000703f26 */
        /* <DEDUP_REMOVED lines=12> */
.L_x_118:
        /* <DEDUP_REMOVED lines=31> */
.L_x_167:
[----:B------:R-:W-:Y:S01]  /*0410*/  VIADD R13, R0, UR4 ;  /* 0x00000004000d7c36 */ /* 0x000fe20008000000 */
[----:B------:R-:W-:Y:S01]  /*0420*/  HFMA2.MMA R7, -RZ, RZ, 0, 4.76837158203125e-07 ;  /* 0x00000008ff077435 */ /* 0x000fe200000001ff */
[----:B------:R-:W-:Y:S01]  /*0430*/  IMAD.MOV.U32 R9, RZ, RZ, 0x8 ;  /* 0x00000008ff097424 */ /* 0x000fe200078e00ff */
[----:B------:R-:W-:Y:S01]  /*0440*/  CS2R R62, SRZ ;  /* 0x00000000003e7805 */ /* 0x000fe2000001ff00 */
[C---:B------:R-:W-:Y:S01]  /*0450*/  VIADD R30, R13.reuse, UR18 ;  /* 0x000000120d1e7c36 */ /* 0x040fe20008000000 */
[----:B------:R-:W-:Y:S01]  /*0460*/  ISETP.GE.AND P3, PT, R13, UR23, PT ;  /* 0x000000170d007c0c */ /* 0x000fe2000bf66270 */
[----:B------:R-:W-:Y:S01]  /*0470*/  IMAD.MOV.U32 R11, RZ, RZ, 0x8 ;  /* 0x00000008ff0b7424 */ /* 0x000fe200078e00ff */
[----:B------:R-:W-:Y:S01]  /*0480*/  CS2R R72, SRZ ;  /* 0x0000000000487805 */ /* 0x000fe2000001ff00 */
[----:B------:R-:W-:Y:S01]  /*0490*/  IMAD.MOV.U32 R4, RZ, RZ, 0x8 ;  /* 0x00000008ff047424 */ /* 0x000fe200078e00ff */
[----:B------:R-:W-:Y:S02]  /*04a0*/  IADD3 R24, R30, UR18, RZ ;  /* 0x000000121e187c10 */ /* 0x000fe4000fffe0ff */
[----:B0-----:R-:W-:-:S02]  /*04b0*/  CS2R R2, SRZ ;  /* 0x0000000000027805 */ /* 0x001fc4000001ff00 */
[----:B------:R-:W-:Y:S02]  /*04c0*/  ISETP.GE.AND P0, PT, R30, UR23, PT ;  /* 0x000000171e007c0c */ /* 0x000fe4000bf06270 */
[----:B------:R-:W-:Y:S02]  /*04d0*/  CS2R R46, SRZ ;  /* 0x00000000002e7805 */ /* 0x000fe4000001ff00 */
[C---:B------:R-:W-:Y:S01]  /*04e0*/  ISETP.GE.AND P1, PT, R24.reuse, UR23, PT ;  /* 0x0000001718007c0c */ /* 0x040fe2000bf26270 */
[----:B------:R-:W-:Y:S01]  /*04f0*/  VIADD R18, R24, UR18 ;  /* 0x0000001218127c36 */ /* 0x000fe20008000000 */
[----:B------:R-:W-:Y:S02]  /*0500*/  ISETP.LT.AND P0, PT, R30, UR5, !P0 ;  /* 0x000000051e007c0c */ /* 0x000fe4000c701270 */
[----:B------:R-:W-:Y:S02]  /*0510*/  ISETP.LT.AND P1, PT, R24, UR5, !P1 ;  /* 0x0000000518007c0c */ /* 0x000fe4000cf21270 */
[----:B------:R-:W-:Y:S01]  /*0520*/  ISETP.GE.AND P2, PT, R18, UR23, PT ;  /* 0x0000001712007c0c */ /* 0x000fe2000bf46270 */
[----:B------:R-:W-:Y:S01]  /*0530*/  HFMA2.MMA R29, -RZ, RZ, 0, 4.76837158203125e-07 ;  /* 0x00000008ff1d7435 */ /* 0x000fe200000001ff */
[----:B------:R-:W-:-:S02]  /*0540*/  ISETP.LT.AND P3, PT, R13, UR5, !P3 ;  /* 0x000000050d007c0c */ /* 0x000fc4000df61270 */
[----:B------:R-:W-:Y:S01]  /*0550*/  ISETP.LT.AND P2, PT, R18, UR5, !P2 ;  /* 0x0000000512007c0c */ /* 0x000fe2000d741270 */
[----:B------:R-:W-:Y:S01]  /*0560*/  HFMA2.MMA R40, -RZ, RZ, 0, 4.76837158203125e-07 ;  /* 0x00000008ff287435 */ /* 0x000fe200000001ff */
[----:B------:R-:W-:Y:S01]  /*0570*/  MOV R35, 0x8 ;  /* 0x0000000800237802 */ /* 0x000fe20000000f00 */
[----:B------:R-:W-:Y:S01]  /*0580*/  IMAD.MOV.U32 R33, RZ, RZ, 0x8 ;  /* 0x00000008ff217424 */ /* 0x000fe200078e00ff */
[----:B------:R-:W-:Y:S01]  /*0590*/  MOV R23, 0x8 ;  /* 0x0000000800177802 */ /* 0x000fe20000000f00 */
[----:B------:R-:W-:Y:S02]  /*05a0*/  IMAD.MOV.U32 R27, RZ, RZ, 0x8 ;  /* 0x00000008ff1b7424 */ /* 0x000fe400078e00ff */
[----:B------:R-:W-:Y:S02]  /*05b0*/  IMAD.MOV.U32 R21, RZ, RZ, 0x8 ;  /* 0x00000008ff157424 */ /* 0x000fe400078e00ff */
[----:B------:R-:W-:Y:S02]  /*05c0*/  IMAD.MOV.U32 R31, RZ, RZ, 0x8 ;  /* 0x00000008ff1f7424 */ /* 0x000fe400078e00ff */
[----:B------:R-:W-:-:S02]  /*05d0*/  IMAD.MOV.U32 R25, RZ, RZ, 0x8 ;  /* 0x00000008ff197424 */ /* 0x000fc400078e00ff */
[----:B------:R-:W-:Y:S02]  /*05e0*/  IMAD.MOV.U32 R19, RZ, RZ, 0x8 ;  /* 0x00000008ff137424 */ /* 0x000fe400078e00ff */
[----:B------:R-:W-:Y:S02]  /*05f0*/  IMAD.MOV.U32 R38, RZ, RZ, 0x8 ;  /* 0x00000008ff267424 */ /* 0x000fe400078e00ff */
[----:B------:R-:W-:Y:S01]  /*0600*/  IMAD.MOV.U32 R36, RZ, RZ, 0x8 ;  /* 0x00000008ff247424 */ /* 0x000fe200078e00ff */
[----:B------:R-:W-:Y:S01]  /*0610*/  CS2R R84, SRZ ;  /* 0x0000000000547805 */ /* 0x000fe2000001ff00 */
[----:B------:R-:W-:Y:S01]  /*0620*/  @P0 IMAD.WIDE R6, R30, R7, UR12 ;  /* 0x0000000c1e060e25 */ /* 0x000fe2000f8e0207 */
[----:B------:R-:W-:Y:S02]  /*0630*/  CS2R R76, SRZ ;  /* 0x00000000004c7805 */ /* 0x000fe4000001ff00 */
[----:B------:R-:W-:Y:S02]  /*0640*/  CS2R R74, SRZ ;  /* 0x00000000004a7805 */ /* 0x000fe4000001ff00 */
[----:B------:R-:W-:Y:S01]  /*0650*/  CS2R R68, SRZ ;  /* 0x0000000000447805 */ /* 0x000fe2000001ff00 */
[----:B------:R-:W-:Y:S01]  /*0660*/  @P1 IMAD.WIDE R8, R24, R9, UR12 ;  /* 0x0000000c18081e25 */ /* 0x000fe2000f8e0209 */
[----:B------:R-:W-:-:S02]  /*0670*/  CS2R R66, SRZ ;  /* 0x0000000000427805 */ /* 0x000fc4000001ff00 */
[----:B------:R-:W-:Y:S02]  /*0680*/  CS2R R64, SRZ ;  /* 0x0000000000407805 */ /* 0x000fe4000001ff00 */
[----:B------:R-:W-:Y:S01]  /*0690*/  CS2R R70, SRZ ;  /* 0x0000000000467805 */ /* 0x000fe2000001ff00 */
[----:B------:R-:W-:Y:S01]  /*06a0*/  @P2 IMAD.WIDE R10, R18, R11, UR12 ;  /* 0x0000000c120a2e25 */ /* 0x000fe2000f8e020b */
[----:B------:R-:W-:Y:S02]  /*06b0*/  CS2R R48, SRZ ;  /* 0x0000000000307805 */ /* 0x000fe4000001ff00 */
[----:B------:R-:W-:Y:S02]  /*06c0*/  CS2R R42, SRZ ;  /* 0x00000000002a7805 */ /* 0x000fe4000001ff00 */
[----:B------:R-:W-:Y:S02]  /*06d0*/  CS2R R82, SRZ ;  /* 0x0000000000527805 */ /* 0x000fe4000001ff00 */
[----:B------:R-:W-:-:S02]  /*06e0*/  CS2R R80, SRZ ;  /* 0x0000000000507805 */ /* 0x000fc4000001ff00 */
[----:B------:R-:W-:Y:S01]  /*06f0*/  CS2R R78, SRZ ;  /* 0x00000000004e7805 */ /* 0x000fe2000001ff00 */
[C---:B------:R-:W-:Y:S01]  /*0700*/  IMAD.WIDE R34, R30.reuse, R35, UR6 ;  /* 0x000000061e227e25 */ /* 0x040fe2000f8e0223 */
[----:B------:R-:W5:Y:S03]  /*0710*/  @P1 LDG.E.64 R62, desc[UR16][R8.64] ;  /* 0x00000010083e1981 */ /* 0x000f66000c1e1b00 */
[----:B------:R-:W-:Y:S01]  /*0720*/  IMAD.WIDE R32, R30, R33, UR8 ;  /* 0x000000081e207e25 */ /* 0x000fe2000f8e0221 */
[----:B------:R-:W5:Y:S03]  /*0730*/  @P0 LDG.E.64 R84, desc[UR16][R34.64] ;  /* 0x0000001022540981 */ /* 0x000f66000c1e1b00 */
        /* <DEDUP_REMOVED lines=10> */
[C---:B------:R-:W-:Y:S01]  /*07e0*/  IMAD.WIDE R38, R13.reuse, R38, UR8 ;  /* 0x000000080d267e25 */ /* 0x040fe2000f8e0226 */
[----:B------:R-:W5:Y:S03]  /*07f0*/  @P3 LDG.E.64 R82, desc[UR16][R40.64] ;  /* 0x0000001028523981 */ /* 0x000f66000c1e1b00 */
[C---:B------:R-:W-:Y:S01]  /*0800*/  IMAD.WIDE R36, R13.reuse, R36, UR10 ;  /* 0x0000000a0d247e25 */ /* 0x040fe2000f8e0224 */
[----:B------:R-:W5:Y:S03]  /*0810*/  @P3 LDG.E.64 R80, desc[UR16][R38.64] ;  /* 0x0000001026503981 */ /* 0x000f66000c1e1b00 */
[----:B------:R-:W-:Y:S01]  /*0820*/  IMAD.WIDE R30, R30, R31, UR10 ;  /* 0x0000000a1e1e7e25 */ /* 0x000fe2000f8e021f */
[----:B------:R-:W5:Y:S03]  /*0830*/  @P3 LDG.E.64 R78, desc[UR16][R36.64] ;  /* 0x00000010244e3981 */ /* 0x000f66000c1e1b00 */
[----:B------:R-:W-:Y:S01]  /*0840*/  IMAD.WIDE R24, R24, R25, UR10 ;  /* 0x0000000a18187e25 */ /* 0x000fe2000f8e0219 */
[----:B------:R-:W5:Y:S03]  /*0850*/  @P0 LDG.E.64 R74, desc[UR16][R30.64] ;  /* 0x000000101e4a0981 */ /* 0x000f66000c1e1b00 */
[----:B------:R-:W-:Y:S01]  /*0860*/  IMAD.WIDE R18, R18, R19, UR10 ;  /* 0x0000000a12127e25 */ /* 0x000fe2000f8e0213 */
[----:B------:R-:W5:Y:S03]  /*0870*/  @P1 LDG.E.64 R64, desc[UR16][R24.64] ;  /* 0x0000001018401981 */ /* 0x000f66000c1e1b00 */
[C---:B------:R-:W-:Y:S01]  /*0880*/  @P3 IMAD.WIDE R4, R13.reuse, R4, UR12 ;  /* 0x0000000c0d043e25 */ /* 0x040fe2000f8e0204 */
[----:B------:R-:W5:Y:S01]  /*0890*/  @P2 LDG.E.64 R42, desc[UR16][R18.64] ;  /* 0x00000010122a2981 */ /* 0x000f62000c1e1b00 */
[----:B------:R-:W-:-:S03]  /*08a0*/  LEA R16, P4, R13, UR14, 0x3 ;  /* 0x0000000e0d107c11 */ /* 0x000fc6000f8818ff */
[----:B------:R0:W5:Y:S04]  /*08b0*/  @P0 LDG.E.64 R72, desc[UR16][R6.64] ;  /* 0x0000001006480981 */ /* 0x000168000c1e1b00 */
[----:B------:R1:W5:Y:S01]  /*08c0*/  @P3 LDG.E.64 R2, desc[UR16][R4.64] ;  /* 0x0000001004023981 */ /* 0x000362000c1e1b00 */
[----:B------:R-:W-:Y:S03]  /*08d0*/  BSSY B0, `(.L_x_120) ;  /* 0x000025d000007945 */ /* 0x000fe60003800000 */
[----:B------:R2:W5:Y:S01]  /*08e0*/  @P2 LDG.E.64 R46, desc[UR16][R10.64] ;  /* 0x000000100a2e2981 */ /* 0x000562000c1e1b00 */
[----:B0-----:R-:W-:Y:S02]  /*08f0*/  SHF.R.S32.HI R6, RZ, 0x1f, R13 ;  /* 0x0000001fff067819 */ /* 0x001fe4000001140d */
[----:B-1----:R-:W-:-:S02]  /*0900*/  IADD3 R4, R13, UR18, RZ ;  /* 0x000000120d047c10 */ /* 0x002fc4000fffe0ff */
[----:B------:R-:W-:Y:S02]  /*0910*/  LEA.HI.X R17, R13, UR15, R6, 0x3, P4 ;  /* 0x0000000f0d117c11 */ /* 0x000fe4000a0f1c06 */
[----:B------:R-:W-:Y:S01]  /*0920*/  ISETP.NE.AND P4, PT, RZ, UR19, PT ;  /* 0x00000013ff007c0c */ /* 0x000fe2000bf85270 */
[C---:B------:R-:W-:Y:S01]  /*0930*/  VIADD R5, R4.reuse, UR18 ;  /* 0x0000001204057c36 */ /* 0x040fe20008000000 */
[----:B------:R-:W-:Y:S02]  /*0940*/  SHF.R.S32.HI R7, RZ, 0x1f, R4 ;  /* 0x0000001fff077819 */ /* 0x000fe40000011404 */
[----:B------:R-:W-:Y:S01]  /*0950*/  LEA R14, P5, R4, UR14, 0x3 ;  /* 0x0000000e040e7c11 */ /* 0x000fe2000f8a18ff */
[----:B------:R-:W-:-:S03]  /*0960*/  VIADD R6, R5, UR18 ;  /* 0x0000001205067c36 */ /* 0x000fc60008000000 */
[----:B------:R-:W-:Y:S02]  /*0970*/  LEA.HI.X R15, R4, UR15, R7, 0x3, P5 ;  /* 0x0000000f040f7c11 */ /* 0x000fe4000a8f1c07 */
[----:B------:R-:W-:Y:S02]  /*0980*/  SHF.R.S32.HI R4, RZ, 0x1f, R5 ;  /* 0x0000001fff047819 */ /* 0x000fe40000011405 */
[C---:B------:R-:W-:Y:S02]  /*0990*/  LEA R12, P5, R5.reuse, UR14, 0x3 ;  /* 0x0000000e050c7c11 */ /* 0x040fe4000f8a18ff */
[----:B------:R-:W-:Y:S02]  /*09a0*/  SHF.R.S32.HI R7, RZ, 0x1f, R6 ;  /* 0x0000001fff077819 */ /* 0x000fe40000011406 */
[----:B--2---:R-:W-:Y:S02]  /*09b0*/  LEA R10, P6, R6, UR14, 0x3 ;  /* 0x0000000e060a7c11 */ /* 0x004fe4000f8c18ff */
[----:B------:R-:W-:-:S02]  /*09c0*/  LEA.HI.X R13, R5, UR15, R4, 0x3, P5 ;  /* 0x0000000f050d7c11 */ /* 0x000fc4000a8f1c04 */
[----:B------:R-:W-:Y:S01]  /*09d0*/  LEA.HI.X R11, R6, UR15, R7, 0x3, P6 ;  /* 0x0000000f060b7c11 */ /* 0x000fe2000b0f1c07 */
[----:B------:R-:W-:Y:S08]  /*09e0*/  @!P4 BRA `(.L_x_121) ;  /* 0x000000100098c947 */ /* 0x000ff00003800000 */
        /* <DEDUP_REMOVED lines=21> */
[----:B------:R-:W-:Y:S05]  /*0b40*/  CALL.REL.NOINC `($__internal_1_$__cuda_sm20_div_rn_f64_full) ;  /* 0x0000004800cc7944 */ /* 0x000fea0003c00000 */
.L_x_125:
[----:B------:R-:W-:Y:S05]  /*0b50*/  BSYNC B3 ;  /* 0x0000000000037941 */ /* 0x000fea0003800000 */
.L_x_124:
        /* <DEDUP_REMOVED lines=12> */
[----:B------:R-:W-:Y:S01]  /*0c20*/  BSSY B3, `(.L_x_126) ;  /* 0x0000019000037945 */ /* 0x000fe20003800000 */
[----:B0-----:R-:W-:-:S12]  /*0c30*/  IMAD.MOV.U32 R2, RZ, RZ, 0x1 ;  /* 0x00000001ff027424 */ /* 0x001fd800078e00ff */
[----:B---3--:R-:W-:-:S06]  /*0c40*/  @!P3 FMUL R50, R50, 1.175494350822287508e-38 ;  /* 0x008000003232b820 */ /* 0x008fcc0000400000 */
[----:B------:R-:W0:Y:S02]  /*0c50*/  MUFU.SQRT R50, R50 ;  /* 0x0000003200327308 */ /* 0x000e240000002000 */
[----:B0-----:R-:W-:-:S04]  /*0c60*/  FADD.FTZ R6, R50, UR24 ;  /* 0x0000001832067e21 */ /* 0x001fc80008010000 */
[----:B------:R-:W-:-:S06]  /*0c70*/  FMUL.FTZ R44, R6, 1 ;  /* 0x3f800000062c7820 */ /* 0x000fcc0000410000 */
[----:B------:R-:W0:Y:S08]  /*0c80*/  F2F.F64.F32 R44, R44 ;  /* 0x0000002c002c7310 */ /* 0x000e300000201800 */
[----:B0-----:R-:W0:Y:S02]  /*0c90*/  MUFU.RCP64H R3, R45 ;  /* 0x0000002d00037308 */ /* 0x001e240000001800 */
        /* <DEDUP_REMOVED lines=17> */
.L_x_127:
[----:B------:R-:W-:Y:S05]  /*0db0*/  BSYNC B3 ;  /* 0x0000000000037941 */ /* 0x000fea0003800000 */
.L_x_126:
        /* <DEDUP_REMOVED lines=10> */
[----:B------:R0:W-:Y:S02]  /*0e60*/  STG.E.64 desc[UR16][R16.64], R2 ;  /* 0x0000000210007986 */ /* 0x0001e4000c101b10 */
.L_x_123:
[----:B------:R-:W-:Y:S05]  /*0e70*/  BSYNC B2 ;  /* 0x0000000000027941 */ /* 0x000fea0003800000 */
.L_x_122:
[----:B------:R-:W-:Y:S04]  /*0e80*/  BSSY B2, `(.L_x_128) ;  /* 0x0000049000027945 */ /* 0x000fe80003800000 */
[----:B------:R-:W-:Y:S05]  /*0e90*/  @!P0 BRA `(.L_x_129) ;  /* 0x00000004001c8947 */ /* 0x000fea0003800000 */
[----:B0----5:R-:W0:Y:S01]  /*0ea0*/  MUFU.RCP64H R3, R99 ;  /* 0x0000006300037308 */ /* 0x021e220000001800 */
[----:B------:R-:W-:Y:S01]  /*0eb0*/  IMAD.MOV.U32 R2, RZ, RZ, 0x1 ;  /* 0x00000001ff027424 */ /* 0x000fe200078e00ff */
[----:B------:R-:W-:Y:S01]  /*0ec0*/  FSETP.GEU.AND P3, PT, |R73|, 6.5827683646048100446e-37, PT ;  /* 0x036000004900780b */ /* 0x000fe20003f6e200 */
        /* <DEDUP_REMOVED lines=17> */
[----:B------:R-:W-:Y:S05]  /*0fe0*/  CALL.REL.NOINC `($__internal_1_$__cuda_sm20_div_rn_f64_full) ;  /* 0x0000004400a47944 */ /* 0x000fea0003c00000 */
.L_x_131:
[----:B------:R-:W-:Y:S05]  /*0ff0*/  BSYNC B3 ;  /* 0x0000000000037941 */ /* 0x000fea0003800000 */
.L_x_130:
        /* <DEDUP_REMOVED lines=37> */
.L_x_133:
[----:B------:R-:W-:Y:S05]  /*1250*/  BSYNC B3 ;  /* 0x0000000000037941 */ /* 0x000fea0003800000 */
.L_x_132:
        /* <DEDUP_REMOVED lines=11> */
.L_x_129:
[----:B------:R-:W-:Y:S05]  /*1310*/  BSYNC B2 ;  /* 0x0000000000027941 */ /* 0x000fea0003800000 */
.L_x_128:
[----:B------:R-:W-:Y:S04]  /*1320*/  BSSY B2, `(.L_x_134) ;  /* 0x0000049000027945 */ /* 0x000fe80003800000 */
[----:B------:R-:W-:Y:S05]  /*1330*/  @!P1 BRA `(.L_x_135) ;  /* 0x00000004001c9947 */ /* 0x000fea0003800000 */
[----:B01---5:R-:W0:Y:S01]  /*1340*/  MUFU.RCP64H R3, R99 ;  /* 0x0000006300037308 */ /* 0x023e220000001800 */
        /* <DEDUP_REMOVED lines=20> */
.L_x_137:
[----:B------:R-:W-:Y:S05]  /*1490*/  BSYNC B3 ;  /* 0x0000000000037941 */ /* 0x000fea0003800000 */
.L_x_136:
        /* <DEDUP_REMOVED lines=37> */
.L_x_139:
[----:B------:R-:W-:Y:S05]  /*16f0*/  BSYNC B3 ;  /* 0x0000000000037941 */ /* 0x000fea0003800000 */
.L_x_138:
        /* <DEDUP_REMOVED lines=11> */
.L_x_135:
[----:B------:R-:W-:Y:S05]  /*17b0*/  BSYNC B2 ;  /* 0x0000000000027941 */ /* 0x000fea0003800000 */
.L_x_134:
[----:B------:R-:W-:Y:S05]  /*17c0*/  @!P2 BRA `(.L_x_140) ;  /* 0x0000001400b4a947 */ /* 0x000fea0003800000 */
[----:B012--5:R-:W0:Y:S01]  /*17d0*/  MUFU.RCP64H R3, R99 ;  /* 0x0000006300037308 */ /* 0x027e220000001800 */
        /* <DEDUP_REMOVED lines=20> */
.L_x_142:
[----:B------:R-:W-:Y:S05]  /*1920*/  BSYNC B2 ;  /* 0x0000000000027941 */ /* 0x000fea0003800000 */
.L_x_141:
        /* <DEDUP_REMOVED lines=37> */
.L_x_144:
[----:B------:R-:W-:Y:S05]  /*1b80*/  BSYNC B2 ;  /* 0x0000000000027941 */ /* 0x000fea0003800000 */
.L_x_143:
        /* <DEDUP_REMOVED lines=10> */
[----:B------:R4:W-:Y:S01]  /*1c30*/  STG.E.64 desc[UR16][R10.64], R2 ;  /* 0x000000020a007986 */ /* 0x0009e2000c101b10 */
[----:B------:R-:W-:Y:S05]  /*1c40*/  BRA `(.L_x_140) ;  /* 0x0000001000947947 */ /* 0x000fea0003800000 */
.L_x_121:
        /* <DEDUP_REMOVED lines=21> */
[----:B------:R-:W-:Y:S05]  /*1da0*/  CALL.REL.NOINC `($__internal_1_$__cuda_sm20_div_rn_f64_full) ;  /* 0x0000003800347944 */ /* 0x000fea0003c00000 */
.L_x_148:
[----:B------:R-:W-:Y:S05]  /*1db0*/  BSYNC B3 ;  /* 0x0000000000037941 */ /* 0x000fea0003800000 */
.L_x_147:
        /* <DEDUP_REMOVED lines=12> */
[----:B0-----:R-:W-:-:S02]  /*1e80*/  MOV R2, 0x1 ;  /* 0x0000000100027802 */ /* 0x001fc40000000f00 */
        /* <DEDUP_REMOVED lines=24> */
.L_x_150:
[----:B------:R-:W-:Y:S05]  /*2010*/  BSYNC B3 ;  /* 0x0000000000037941 */ /* 0x000fea0003800000 */
.L_x_149:
        /* <DEDUP_REMOVED lines=11> */
.L_x_146:
[----:B------:R-:W-:Y:S05]  /*20d0*/  BSYNC B2 ;  /* 0x0000000000027941 */ /* 0x000fea0003800000 */
.L_x_145:
        /* <DEDUP_REMOVED lines=22> */
[----:B------:R-:W-:Y:S05]  /*2240*/  CALL.REL.NOINC `($__internal_1_$__cuda_sm20_div_rn_f64_full) ;  /* 0x00000034000c7944 */ /* 0x000fea0003c00000 */
.L_x_154:
[----:B------:R-:W-:Y:S05]  /*2250*/  BSYNC B3 ;  /* 0x0000000000037941 */ /* 0x000fea0003800000 */
.L_x_153:
        /* <DEDUP_REMOVED lines=37> */
.L_x_156:
[----:B------:R-:W-:Y:S05]  /*24b0*/  BSYNC B3 ;  /* 0x0000000000037941 */ /* 0x000fea0003800000 */
.L_x_155:
        /* <DEDUP_REMOVED lines=11> */
.L_x_152:
[----:B------:R-:W-:Y:S05]  /*2570*/  BSYNC B2 ;  /* 0x0000000000027941 */ /* 0x000fea0003800000 */
.L_x_151:
        /* <DEDUP_REMOVED lines=23> */
.L_x_160:
[----:B------:R-:W-:Y:S05]  /*26f0*/  BSYNC B3 ;  /* 0x0000000000037941 */ /* 0x000fea0003800000 */
.L_x_159:
        /* <DEDUP_REMOVED lines=37> */
.L_x_162:
[----:B------:R-:W-:Y:S05]  /*2950*/  BSYNC B3 ;  /* 0x0000000000037941 */ /* 0x000fea0003800000 */
.L_x_161:
        /* <DEDUP_REMOVED lines=11> */
.L_x_158:
[----:B------:R-:W-:Y:S05]  /*2a10*/  BSYNC B2 ;  /* 0x0000000000027941 */ /* 0x000fea0003800000 */
.L_x_157:
        /* <DEDUP_REMOVED lines=22> */
.L_x_164:
[----:B------:R-:W-:Y:S05]  /*2b80*/  BSYNC B2 ;  /* 0x0000000000027941 */ /* 0x000fea0003800000 */
.L_x_163:
        /* <DEDUP_REMOVED lines=37> */
.L_x_166:
[----:B------:R-:W-:Y:S05]  /*2de0*/  BSYNC B2 ;  /* 0x0000000000027941 */ /* 0x000fea0003800000 */
.L_x_165:
        /* <DEDUP_REMOVED lines=11> */
.L_x_140:
[----:B------:R-:W-:Y:S05]  /*2ea0*/  BSYNC B0 ;  /* 0x0000000000007941 */ /* 0x000fea0003800000 */
.L_x_120:
[----:B012345:R-:W0:Y:S01]  /*2eb0*/  LDC R2, c[0x0][0x210] ;  /* 0x00008400ff027b82 */ /* 0x03fe220000000800 */
[----:B------:R-:W-:-:S06]  /*2ec0*/  ULEA UR4, UR18, UR4, 0x2 ;  /* 0x0000000412047291 */ /* 0x000fcc000f8e103f */
[----:B------:R-:W-:-:S05]  /*2ed0*/  IMAD.U32 R3, RZ, RZ, UR4 ;  /* 0x00000004ff037e24 */ /* 0x000fca000f8e00ff */
[----:B------:R-:W-:Y:S02]  /*2ee0*/  ISETP.LT.AND P1, PT, R3, UR5, PT ;  /* 0x0000000503007c0c */ /* 0x000fe4000bf21270 */
[----:B0-----:R-:W-:-:S13]  /*2ef0*/  ISETP.LE.AND P0, PT, R2, UR4, PT ;  /* 0x0000000402007c0c */ /* 0x001fda000bf03270 */
[----:B------:R-:W-:Y:S05]  /*2f00*/  @!P0 BRA P1, `(.L_x_167) ;  /* 0xffffffd400408947 */ /* 0x000fea000083ffff */
[----:B------:R-:W-:Y:S05]  /*2f10*/  EXIT ;  /* 0x000000000000794d */ /* 0x000fea0003800000 */
.L_x_119:
        /* <DEDUP_REMOVED lines=29> */
[----:B------:R-:W-:Y:S01]  /*30f0*/  BSSY B0, `(.L_x_169) ;  /* 0x0000129000007945 */ /* 0x000fe20003800000 */
.L_x_186:
[----:B-1----:R-:W-:-:S05]  /*3100*/  MOV R37, 0x20 ;  /* 0x0000002000257802 */ /* 0x002fca0000000f00 */
[----:B------:R-:W-:-:S05]  /*3110*/  IMAD.WIDE R36, R0, R37, UR12 ;  /* 0x0000000c00247e25 */ /* 0x000fca000f8e0225 */
[----:B------:R-:W2:Y:S01]  /*3120*/  LDG.E.128 R24, desc[UR16][R36.64] ;  /* 0x0000001024187981 */ /* 0x000ea2000c1e1d00 */
[----:B---3--:R-:W1:Y:S01]  /*3130*/  MUFU.RCP64H R3, R15 ;  /* 0x0000000f00037308 */ /* 0x008e620000001800 */
[----:B------:R-:W-:Y:S01]  /*3140*/  IMAD.MOV.U32 R2, RZ, RZ, 0x1 ;  /* 0x00000001ff027424 */ /* 0x000fe200078e00ff */
[----:B------:R-:W-:Y:S01]  /*3150*/  MOV R65, 0x20 ;  /* 0x0000002000417802 */ /* 0x000fe20000000f00 */
[----:B------:R-:W-:Y:S01]  /*3160*/  IMAD.MOV.U32 R67, RZ, RZ, 0x20 ;  /* 0x00000020ff437424 */ /* 0x000fe200078e00ff */
[----:B------:R-:W-:Y:S01]  /*3170*/  BSSY B2, `(.L_x_170) ;  /* 0x0000017000027945 */ /* 0x000fe20003800000 */
[----:B------:R-:W-:Y:S02]  /*3180*/  IMAD.MOV.U32 R63, RZ, RZ, 0x20 ;  /* 0x00000020ff3f7424 */ /* 0x000fe400078e00ff */
        /* <DEDUP_REMOVED lines=20> */
[----:B0-----:R-:W-:Y:S05]  /*32d0*/  CALL.REL.NOINC `($__internal_1_$__cuda_sm20_div_rn_f64_full) ;  /* 0x0000002000e87944 */ /* 0x001fea0003c00000 */
.L_x_171:
[----:B------:R-:W-:Y:S05]  /*32e0*/  BSYNC B2 ;  /* 0x0000000000027941 */ /* 0x000fea0003800000 */
.L_x_170:
        /* <DEDUP_REMOVED lines=17> */
[----:B------:R-:W-:-:S05]  /*3400*/  MOV R2, 0x1 ;  /* 0x0000000100027802 */ /* 0x000fca0000000f00 */
        /* <DEDUP_REMOVED lines=18> */
.L_x_173:
[----:B------:R-:W-:Y:S05]  /*3530*/  BSYNC B2 ;  /* 0x0000000000027941 */ /* 0x000fea0003800000 */
.L_x_172:
        /* <DEDUP_REMOVED lines=22> */
[----:B------:R-:W-:-:S13]  /*36a0*/  FSETP.GT.AND P0, PT, |R4|, 1.469367938527859385e-39, PT ;  /* 0x001000000400780b */ /* 0x000fda0003f04200 */
[----:B------:R-:W-:Y:S05]  /*36b0*/  @P0 BRA P1, `(.L_x_175) ;  /* 0x0000000000180947 */ /* 0x000fea0000800000 */
[----:B------:R-:W-:Y:S01]  /*36c0*/  IMAD.MOV.U32 R4, RZ, RZ, R26 ;  /* 0x000000ffff047224 */ /* 0x000fe200078e001a */
[----:B------:R-:W-:Y:S01]  /*36d0*/  MOV R3, R27 ;  /* 0x0000001b00037202 */ /* 0x000fe20000000f00 */
[----:B------:R-:W-:Y:S01]  /*36e0*/  IMAD.MOV.U32 R44, RZ, RZ, R14 ;  /* 0x000000ffff2c7224 */ /* 0x000fe200078e000e */
[----:B------:R-:W-:Y:S02]  /*36f0*/  MOV R5, R15 ;  /* 0x0000000f00057202 */ /* 0x000fe40000000f00 */
[----:B------:R-:W-:-:S07]  /*3700*/  MOV R2, 0x3720 ;  /* 0x0000372000027802 */ /* 0x000fce0000000f00 */
[----:B0-----:R-:W-:Y:S05]  /*3710*/  CALL.REL.NOINC `($__internal_1_$__cuda_sm20_div_rn_f64_full) ;  /* 0x0000001c00d87944 */ /* 0x001fea0003c00000 */
.L_x_175:
[----:B------:R-:W-:Y:S05]  /*3720*/  BSYNC B2 ;  /* 0x0000000000027941 */ /* 0x000fea0003800000 */
.L_x_174:
        /* <DEDUP_REMOVED lines=8> */
[----:B------:R-:W1:Y:S02]  /*37b0*/  F2F.F32.F64 R6, R26 ;  /* 0x0000001a00067310 */ /* 0x000e640000301000 */
[----:B------:R-:W-:-:S04]  /*37c0*/  DSETP.GEU.AND P0, PT, |R26|, UR18, PT ;  /* 0x000000121a007e2a */ /* 0x000fc8000bf0e200 */
[----:B------:R-:W-:-:S10]  /*37d0*/  FSETP.GEU.AND P1, PT, |R31|, 6.5827683646048100446e-37, PT ;  /* 0x036000001f00780b */ /* 0x000fd40003f2e200 */
[----:B-1----:R-:W-:-:S06]  /*37e0*/  @!P0 FMUL R6, R6, 1.175494350822287508e-38 ;  /* 0x0080000006068820 */ /* 0x002fcc0000400000 */
[----:B------:R-:W1:Y:S02]  /*37f0*/  MUFU.SQRT R6, R6 ;  /* 0x0000000600067308 */ /* 0x000e640000002000 */
[----:B-1----:R-:W-:-:S04]  /*3800*/  FADD.FTZ R2, R6, UR21 ;  /* 0x0000001506027e21 */ /* 0x002fc80008010000 */
[----:B------:R-:W-:Y:S01]  /*3810*/  FMUL.FTZ R44, R2, 1 ;  /* 0x3f800000022c7820 */ /* 0x000fe20000410000 */
[----:B------:R-:W-:-:S05]  /*3820*/  IMAD.MOV.U32 R2, RZ, RZ, 0x1 ;  /* 0x00000001ff027424 */ /* 0x000fca00078e00ff */
[----:B------:R-:W1:Y:S08]  /*3830*/  F2F.F64.F32 R44, R44 ;  /* 0x0000002c002c7310 */ /* 0x000e700000201800 */
[----:B-1----:R-:W1:Y:S02]  /*3840*/  MUFU.RCP64H R3, R45 ;  /* 0x0000002d00037308 */ /* 0x002e640000001800 */
[----:B-1----:R-:W-:-:S08]  /*3850*/  DFMA R4, -R44, R2, 1 ;  /* 0x3ff000002c04742b */ /* 0x002fd00000000102 */
        /* <DEDUP_REMOVED lines=12> */
[----:B------:R-:W-:Y:S02]  /*3920*/  MOV R3, R31 ;  /* 0x0000001f00037202 */ /* 0x000fe40000000f00 */
[----:B------:R-:W-:-:S07]  /*3930*/  MOV R2, 0x3950 ;  /* 0x0000395000027802 */ /* 0x000fce0000000f00 */
[----:B0-----:R-:W-:Y:S05]  /*3940*/  CALL.REL.NOINC `($__internal_1_$__cuda_sm20_div_rn_f64_full) ;  /* 0x0000001c004c7944 */ /* 0x001fea0003c00000 */
.L_x_177:
[----:B------:R-:W-:Y:S05]  /*3950*/  BSYNC B2 ;  /* 0x0000000000027941 */ /* 0x000fea0003800000 */
.L_x_176:
[----:B------:R-:W2:Y:S01]  /*3960*/  LDG.E.128 R32, desc[UR16][R36.64+0x10] ;  /* 0x0000101024207981 */ /* 0x000ea2000c1e1d00 */
[----:B------:R-:W1:Y:S01]  /*3970*/  MUFU.RCP64H R3, R15 ;  /* 0x0000000f00037308 */ /* 0x000e620000001800 */
[----:B------:R-:W-:Y:S01]  /*3980*/  IMAD.MOV.U32 R2, RZ, RZ, 0x1 ;  /* 0x00000001ff027424 */ /* 0x000fe200078e00ff */
[----:B------:R-:W-:Y:S01]  /*3990*/  UMOV UR18, 0xf0000000 ;  /* 0xf000000000127882 */ /* 0x000fe20000000000 */
[----:B------:R-:W-:Y:S01]  /*39a0*/  UMOV UR19, 0x380fffff ;  /* 0x380fffff00137882 */ /* 0x000fe20000000000 */
[----:B------:R-:W-:Y:S03]  /*39b0*/  BSSY B2, `(.L_x_178) ;  /* 0x0000019000027945 */ /* 0x000fe60003800000 */
[----:B-1----:R-:W-:-:S08]  /*39c0*/  DFMA R4, -R14, R2, 1 ;  /* 0x3ff000000e04742b */ /* 0x002fd00000000102 */
[----:B------:R-:W-:-:S08]  /*39d0*/  DFMA R4, R4, R4, R4 ;  /* 0x000000040404722b */ /* 0x000fd00000000004 */
[----:B------:R-:W-:-:S08]  /*39e0*/  DFMA R4, R2, R4, R2 ;  /* 0x000000040204722b */ /* 0x000fd00000000002 */
[----:B------:R-:W-:-:S08]  /*39f0*/  DFMA R2, -R14, R4, 1 ;  /* 0x3ff000000e02742b */ /* 0x000fd00000000104 */
[----:B------:R-:W-:Y:S02]  /*3a00*/  DFMA R6, R4, R2, R4 ;  /* 0x000000020406722b */ /* 0x000fe40000000004 */
[----:B------:R-:W-:-:S06]  /*3a10*/  DFMA R2, R48, R22, R56 ;  /* 0x000000163002722b */ /* 0x000fcc0000000038 */
[----:B------:R-:W1:Y:S02]  /*3a20*/  F2F.F32.F64 R8, R2 ;  /* 0x0000000200087310 */ /* 0x000e640000301000 */
[----:B------:R-:W-:-:S14]  /*3a30*/  DSETP.GEU.AND P0, PT, |R2|, UR18, PT ;  /* 0x0000001202007e2a */ /* 0x000fdc000bf0e200 */
[----:B-1----:R-:W-:-:S04]  /*3a40*/  @!P0 FMUL R8, R8, 1.175494350822287508e-38 ;  /* 0x0080000008088820 */ /* 0x002fc80000400000 */
[----:B------:R-:W-:-:S06]  /*3a50*/  FMUL.FTZ R70, R8, UR20 ;  /* 0x0000001408467c20 */ /* 0x000fcc0008410000 */
[----:B------:R-:W1:Y:S01]  /*3a60*/  F2F.F64.F32 R70, R70 ;  /* 0x0000004600467310 */ /* 0x000e620000201800 */
[----:B--2---:R-:W-:Y:S01]  /*3a70*/  DMUL R56, R6, R32 ;  /* 0x0000002006387228 */ /* 0x004fe20000000000 */
[----:B------:R-:W-:-:S07]  /*3a80*/  FSETP.GEU.AND P1, PT, |R33|, 6.5827683646048100446e-37, PT ;  /* 0x036000002100780b */ /* 0x000fce0003f2e200 */
[----:B------:R-:W-:-:S08]  /*3a90*/  DFMA R4, -R14, R56, R32 ;  /* 0x000000380e04722b */ /* 0x000fd00000000120 */
[----:B------:R-:W-:-:S10]  /*3aa0*/  DFMA R56, R6, R4, R56 ;  /* 0x000000040638722b */ /* 0x000fd40000000038 */
[----:B------:R-:W-:-:S05]  /*3ab0*/  FFMA R4, RZ, R15, R57 ;  /* 0x0000000fff047223 */ /* 0x000fca0000000039 */
[----:B------:R-:W-:-:S13]  /*3ac0*/  FSETP.GT.AND P0, PT, |R4|, 1.469367938527859385e-39, PT ;  /* 0x001000000400780b */ /* 0x000fda0003f04200 */
[----:B-1----:R-:W-:Y:S05]  /*3ad0*/  @P0 BRA P1, `(.L_x_179) ;  /* 0x0000000000180947 */ /* 0x002fea0000800000 */
[----:B------:R-:W-:Y:S01]  /*3ae0*/  MOV R4, R32 ;  /* 0x0000002000047202 */ /* 0x000fe20000000f00 */
[----:B------:R-:W-:Y:S01]  /*3af0*/  IMAD.MOV.U32 R3, RZ, RZ, R33 ;  /* 0x000000ffff037224 */ /* 0x000fe200078e0021 */
[----:B------:R-:W-:Y:S01]  /*3b00*/  MOV R44, R14 ;  /* 0x0000000e002c7202 */ /* 0x000fe20000000f00 */
[----:B------:R-:W-:Y:S01]  /*3b10*/  IMAD.MOV.U32 R5, RZ, RZ, R15 ;  /* 0x000000ffff057224 */ /* 0x000fe200078e000f */
[----:B------:R-:W-:-:S07]  /*3b20*/  MOV R2, 0x3b40 ;  /* 0x00003b4000027802 */ /* 0x000fce0000000f00 */
[----:B0-----:R-:W-:Y:S05]  /*3b30*/  CALL.REL.NOINC `($__internal_1_$__cuda_sm20_div_rn_f64_full) ;  /* 0x0000001800d07944 */ /* 0x001fea0003c00000 */
.L_x_179:
[----:B------:R-:W-:Y:S05]  /*3b40*/  BSYNC B2 ;  /* 0x0000000000027941 */ /* 0x000fea0003800000 */
.L_x_178:
        /* <DEDUP_REMOVED lines=17> */
[----:B------:R-:W-:-:S05]  /*3c60*/  MOV R2, 0x1 ;  /* 0x0000000100027802 */ /* 0x000fca0000000f00 */
        /* <DEDUP_REMOVED lines=19> */
.L_x_181:
[----:B------:R-:W-:Y:S05]  /*3da0*/  BSYNC B2 ;  /* 0x0000000000027941 */ /* 0x000fea0003800000 */
.L_x_180:
[----:B------:R-:W2:Y:S01]  /*3db0*/  LDG.E.128 R36, desc[UR16][R66.64+0x10] ;  /* 0x0000101042247981 */ /* 0x000ea2000c1e1d00 */
[----:B------:R-:W1:Y:S01]  /*3dc0*/  MUFU.RCP64H R3, R15 ;  /* 0x0000000f00037308 */ /* 0x000e620000001800 */
[----:B------:R-:W-:Y:S01]  /*3dd0*/  IMAD.MOV.U32 R2, RZ, RZ, 0x1 ;  /* 0x00000001ff027424 */ /* 0x000fe200078e00ff */
[----:B------:R-:W-:Y:S01]  /*3de0*/  UMOV UR18, 0xf0000000 ;  /* 0xf000000000127882 */ /* 0x000fe20000000000 */
[----:B------:R-:W-:Y:S01]  /*3df0*/  UMOV UR19, 0x380fffff ;  /* 0x380fffff00137882 */ /* 0x000fe20000000000 */
[----:B------:R-:W-:Y:S01]  /*3e00*/  FSETP.GEU.AND P1, PT, |R35|, 6.5827683646048100446e-37, PT ;  /* 0x036000002300780b */ /* 0x000fe20003f2e200 */
[----:B------:R-:W-:Y:S02]  /*3e10*/  BSSY B2, `(.L_x_182) ;  /* 0x0000018000027945 */ /* 0x000fe40003800000 */
[----:B-1----:R-:W-:-:S08]  /*3e20*/  DFMA R4, -R14, R2, 1 ;  /* 0x3ff000000e04742b */ /* 0x002fd00000000102 */
[----:B------:R-:W-:-:S08]  /*3e30*/  DFMA R4, R4, R4, R4 ;  /* 0x000000040404722b */ /* 0x000fd00000000004 */
[----:B------:R-:W-:-:S08]  /*3e40*/  DFMA R4, R2, R4, R2 ;  /* 0x000000040204722b */ /* 0x000fd00000000002 */
[----:B------:R-:W-:-:S08]  /*3e50*/  DFMA R2, -R14, R4, 1 ;  /* 0x3ff000000e02742b */ /* 0x000fd00000000104 */
[----:B------:R-:W-:Y:S02]  /*3e60*/  DFMA R6, R4, R2, R4 ;  /* 0x000000020406722b */ /* 0x000fe40000000004 */
[----:B--2---:R-:W-:-:S06]  /*3e70*/  DFMA R2, R48, R36, R56 ;  /* 0x000000243002722b */ /* 0x004fcc0000000038 */
[----:B------:R-:W-:Y:S01]  /*3e80*/  DMUL R56, R6, R34 ;  /* 0x0000002206387228 */ /* 0x000fe20000000000 */
[----:B------:R-:W1:Y:S01]  /*3e90*/  F2F.F32.F64 R8, R2 ;  /* 0x0000000200087310 */ /* 0x000e620000301000 */
[----:B------:R-:W-:-:S06]  /*3ea0*/  DSETP.GEU.AND P0, PT, |R2|, UR18, PT ;  /* 0x0000001202007e2a */ /* 0x000fcc000bf0e200 */
[----:B------:R-:W-:-:S08]  /*3eb0*/  DFMA R4, -R14, R56, R34 ;  /* 0x000000380e04722b */ /* 0x000fd00000000122 */
[----:B------:R-:W-:Y:S01]  /*3ec0*/  DFMA R56, R6, R4, R56 ;  /* 0x000000040638722b */ /* 0x000fe20000000038 */
[----:B-1----:R-:W-:-:S04]  /*3ed0*/  @!P0 FMUL R8, R8, 1.175494350822287508e-38 ;  /* 0x0080000008088820 */ /* 0x002fc80000400000 */
[----:B------:R-:W-:-:S05]  /*3ee0*/  FMUL.FTZ R72, R8, UR20 ;  /* 0x0000001408487c20 */ /* 0x000fca0008410000 */
[----:B------:R-:W-:Y:S01]  /*3ef0*/  FFMA R4, RZ, R15, R57 ;  /* 0x0000000fff047223 */ /* 0x000fe20000000039 */
[----:B------:R-:W1:Y:S04]  /*3f00*/  F2F.F64.F32 R72, R72 ;  /* 0x0000004800487310 */ /* 0x000e680000201800 */
[----:B------:R-:W-:-:S13]  /*3f10*/  FSETP.GT.AND P0, PT, |R4|, 1.469367938527859385e-39, PT ;  /* 0x001000000400780b */ /* 0x000fda0003f04200 */
[----:B------:R-:W-:Y:S05]  /*3f20*/  @P0 BRA P1, `(.L_x_183) ;  /* 0x0000000000180947 */ /* 0x000fea0000800000 */
[----:B------:R-:W-:Y:S01]  /*3f30*/  MOV R4, R34 ;  /* 0x0000002200047202 */ /* 0x000fe20000000f00 */
[----:B------:R-:W-:Y:S01]  /*3f40*/  IMAD.MOV.U32 R3, RZ, RZ, R35 ;  /* 0x000000ffff037224 */ /* 0x000fe200078e0023 */
[----:B------:R-:W-:Y:S01]  /*3f50*/  MOV R44, R14 ;  /* 0x0000000e002c7202 */ /* 0x000fe20000000f00 */
[----:B------:R-:W-:Y:S01]  /*3f60*/  IMAD.MOV.U32 R5, RZ, RZ, R15 ;  /* 0x000000ffff057224 */ /* 0x000fe200078e000f */
[----:B------:R-:W-:-:S07]  /*3f70*/  MOV R2, 0x3f90 ;  /* 0x00003f9000027802 */ /* 0x000fce0000000f00 */
[----:B01----:R-:W-:Y:S05]  /*3f80*/  CALL.REL.NOINC `($__internal_1_$__cuda_sm20_div_rn_f64_full) ;  /* 0x0000001400bc7944 */ /* 0x003fea0003c00000 */
.L_x_183:
[----:B------:R-:W-:Y:S05]  /*3f90*/  BSYNC B2 ;  /* 0x0000000000027941 */ /* 0x000fea0003800000 */
.L_x_182:
        /* <DEDUP_REMOVED lines=8> */
[----:B------:R-:W2:Y:S02]  /*4020*/  F2F.F32.F64 R6, R34 ;  /* 0x0000002200067310 */ /* 0x000ea40000301000 */
[----:B------:R-:W-:-:S04]  /*4030*/  DSETP.GEU.AND P0, PT, |R34|, UR18, PT ;  /* 0x0000001222007e2a */ /* 0x000fc8000bf0e200 */
[----:B------:R-:W-:-:S10]  /*4040*/  FSETP.GEU.AND P1, PT, |R43|, 6.5827683646048100446e-37, PT ;  /* 0x036000002b00780b */ /* 0x000fd40003f2e200 */
[----:B--2---:R-:W-:-:S06]  /*4050*/  @!P0 FMUL R6, R6, 1.175494350822287508e-38 ;  /* 0x0080000006068820 */ /* 0x004fcc0000400000 */
[----:B------:R-:W2:Y:S02]  /*4060*/  MUFU.SQRT R6, R6 ;  /* 0x0000000600067308 */ /* 0x000ea40000002000 */
[----:B--2---:R-:W-:-:S04]  /*4070*/  FADD.FTZ R2, R6, UR21 ;  /* 0x0000001506027e21 */ /* 0x004fc80008010000 */
[----:B------:R-:W-:Y:S01]  /*4080*/  FMUL.FTZ R44, R2, 1 ;  /* 0x3f800000022c7820 */ /* 0x000fe20000410000 */
[----:B------:R-:W-:-:S05]  /*4090*/  MOV R2, 0x1 ;  /* 0x0000000100027802 */ /* 0x000fca0000000f00 */
[----:B------:R-:W2:Y:S08]  /*40a0*/  F2F.F64.F32 R44, R44 ;  /* 0x0000002c002c7310 */ /* 0x000eb00000201800 */
[----:B--2---:R-:W2:Y:S02]  /*40b0*/  MUFU.RCP64H R3, R45 ;  /* 0x0000002d00037308 */ /* 0x004ea40000001800 */
[----:B--2---:R-:W-:-:S08]  /*40c0*/  DFMA R4, -R44, R2, 1 ;  /* 0x3ff000002c04742b */ /* 0x004fd00000000102 */
        /* <DEDUP_REMOVED lines=14> */
[----:B01----:R-:W-:Y:S05]  /*41b0*/  CALL.REL.NOINC `($__internal_1_$__cuda_sm20_div_rn_f64_full) ;  /* 0x0000001400307944 */ /* 0x003fea0003c00000 */
.L_x_185:
[----:B------:R-:W-:Y:S05]  /*41c0*/  BSYNC B2 ;  /* 0x0000000000027941 */ /* 0x000fea0003800000 */
.L_x_184:
[----:B------:R-:W-:Y:S01]  /*41d0*/  DFMA R56, R48, R38, R56 ;  /* 0x000000263038722b */ /* 0x000fe20000000038 */
[----:B------:R-:W-:Y:S01]  /*41e0*/  UMOV UR18, 0xf0000000 ;  /* 0xf000000000127882 */ /* 0x000fe20000000000 */
[----:B------:R-:W-:Y:S01]  /*41f0*/  UMOV UR19, 0x380fffff ;  /* 0x380fffff00137882 */ /* 0x000fe20000000000 */
[----:B------:R-:W-:Y:S02]  /*4200*/  DADD R70, R22, -R70 ;  /* 0x0000000016467229 */ /* 0x000fe40000000846 */
[----:B0-----:R-:W-:Y:S01]  /*4210*/  DADD R68, R20, -R68 ;  /* 0x0000000014447229 */ /* 0x001fe20000000844 */
[----:B------:R-:W0:Y:S01]  /*4220*/  F2F.F32.F64 R2, R56 ;  /* 0x0000003800027310 */ /* 0x000e220000301000 */
[----:B-1----:R-:W-:Y:S02]  /*4230*/  DADD R36, R36, -R72 ;  /* 0x0000000024247229 */ /* 0x002fe40000000848 */
[----:B------:R-:W-:-:S03]  /*4240*/  DSETP.GEU.AND P0, PT, |R56|, UR18, PT ;  /* 0x0000001238007e2a */ /* 0x000fc6000bf0e200 */
[----:B------:R1:W-:Y:S11]  /*4250*/  STG.E.128 desc[UR16][R66.64], R68 ;  /* 0x0000004442007986 */ /* 0x0003f6000c101d10 */
[----:B0-----:R-:W-:-:S04]  /*4260*/  @!P0 FMUL R2, R2, 1.175494350822287508e-38 ;  /* 0x0080000002028820 */ /* 0x001fc80000400000 */
[----:B------:R-:W-:-:S04]  /*4270*/  FMUL.FTZ R4, R2, UR20 ;  /* 0x0000001402047c20 */ /* 0x000fc80008410000 */
[----:B------:R-:W0:Y:S02]  /*4280*/  F2F.F64.F32 R2, R4 ;  /* 0x0000000400027310 */ /* 0x000e240000201800 */
[----:B0-----:R-:W-:Y:S01]  /*4290*/  DADD R38, R38, -R2 ;  /* 0x0000000026267229 */ /* 0x001fe20000000802 */
[----:B------:R-:W-:-:S05]  /*42a0*/  MOV R3, 0x20 ;  /* 0x0000002000037802 */ /* 0x000fca0000000f00 */
[C---:B------:R-:W-:Y:S01]  /*42b0*/  IMAD.WIDE R2, R0.reuse, R3, UR14 ;  /* 0x0000000e00027e25 */ /* 0x040fe2000f8e0203 */
[----:B------:R1:W-:Y:S03]  /*42c0*/  STG.E.128 desc[UR16][R66.64+0x10], R36 ;  /* 0x0000102442007986 */ /* 0x0003e6000c101d10 */
[----:B------:R-:W-:Y:S01]  /*42d0*/  VIADD R0, R0, UR4 ;  /* 0x0000000400007c36 */ /* 0x000fe20008000000 */
[----:B------:R1:W-:Y:S04]  /*42e0*/  STG.E.128 desc[UR16][R64.64], R28 ;  /* 0x0000001c40007986 */ /* 0x0003e8000c101d10 */
[----:B------:R1:W-:Y:S01]  /*42f0*/  STG.E.128 desc[UR16][R64.64+0x10], R40 ;  /* 0x0000102840007986 */ /* 0x0003e2000c101d10 */
[----:B------:R-:W-:-:S03]  /*4300*/  SHF.L.U32 R4, R0, 0x2, RZ ;  /* 0x0000000200047819 */ /* 0x000fc600000006ff */
[----:B------:R1:W-:Y:S01]  /*4310*/  STG.E.128 desc[UR16][R62.64], R24 ;  /* 0x000000183e007986 */ /* 0x0003e2000c101d10 */
[C---:B------:R-:W-:Y:S02]  /*4320*/  ISETP.GE.AND P0, PT, R4.reuse, UR22, PT ;  /* 0x0000001604007c0c */ /* 0x040fe4000bf06270 */
[----:B------:R-:W-:Y:S01]  /*4330*/  ISETP.LT.AND P1, PT, R4, UR5, PT ;  /* 0x0000000504007c0c */ /* 0x000fe2000bf21270 */
[----:B------:R1:W-:Y:S04]  /*4340*/  STG.E.128 desc[UR16][R62.64+0x10], R32 ;  /* 0x000010203e007986 */ /* 0x0003e8000c101d10 */
[----:B------:R1:W-:Y:S04]  /*4350*/  STG.E.128 desc[UR16][R2.64], R68 ;  /* 0x0000004402007986 */ /* 0x0003e8000c101d10 */
[----:B------:R1:W-:Y:S04]  /*4360*/  STG.E.128 desc[UR16][R2.64+0x10], R36 ;  /* 0x0000102402007986 */ /* 0x0003e8000c101d10 */
[----:B------:R-:W-:Y:S05]  /*4370*/  @!P0 BRA P1, `(.L_x_186) ;  /* 0xffffffec00608947 */ /* 0x000fea000083ffff */
[----:B------:R-:W-:Y:S05]  /*4380*/  BSYNC B0 ;  /* 0x0000000000007941 */ /* 0x000fea0003800000 */
.L_x_169:
[----:B------:R-:W-:Y:S05]  /*4390*/  EXIT ;  /* 0x000000000000794d */ /* 0x000fea0003800000 */
.L_x_168:
[----:B---3--:R-:W1:Y:S01]  /*43a0*/  LDC R2, c[0x0][0xe14] ;  /* 0x00038500ff027b82 */ /* 0x008e620000000800 */
[----:B------:R-:W-:Y:S01]  /*43b0*/  ULDC UR20, c[0x0][0xe1c] ;  /* 0x0003870000147ab9 */ /* 0x000fe20000000800 */
[----:B------:R-:W-:Y:S01]  /*43c0*/  ULDC UR21, c[0x0][0x210] ;  /* 0x0000840000157ab9 */ /* 0x000fe20000000800 */
[----:B-1----:R-:W-:-:S04]  /*43d0*/  FMUL.FTZ R2, R2, 1 ;  /* 0x3f80000002027820 */ /* 0x002fc80000410000 */
[----:B------:R1:W2:Y:S03]  /*43e0*/  F2F.F64.F32 R62, R2 ;  /* 0x00000002003e7310 */ /* 0x0002a60000201800 */
.L_x_203:
[----:B---3--:R-:W-:-:S04]  /*43f0*/  IMAD.MOV.U32 R37, RZ, RZ, 0x20 ;  /* 0x00000020ff257424 */ /* 0x008fc800078e00ff */
[----:B------:R-:W-:-:S05]  /*4400*/  IMAD.WIDE R36, R0, R37, UR12 ;  /* 0x0000000c00247e25 */ /* 0x000fca000f8e0225 */
[----:B------:R-:W3:Y:S01]  /*4410*/  LDG.E.128 R24, desc[UR16][R36.64] ;  /* 0x0000001024187981 */ /* 0x000ee2000c1e1d00 */
[----:B------:R-:W4:Y:S01]  /*4420*/  MUFU.RCP64H R3, R15 ;  /* 0x0000000f00037308 */ /* 0x000f220000001800 */
[----:B-1----:R-:W-:Y:S01]  /*4430*/  HFMA2.MMA R2, -RZ, RZ, 0, 5.9604644775390625e-08 ;  /* 0x00000001ff027435 */ /* 0x002fe200000001ff */
[----:B------:R-:W-:Y:S01]  /*4440*/  MOV R67, 0x20 ;  /* 0x0000002000437802 */ /* 0x000fe20000000f00 */
[----:B------:R-:W-:Y:S01]  /*4450*/  IMAD.MOV.U32 R69, RZ, RZ, 0x20 ;  /* 0x00000020ff457424 */ /* 0x000fe200078e00ff */
[----:B------:R-:W-:Y:S01]  /*4460*/  BSSY B0, `(.L_x_187) ;  /* 0x0000017000007945 */ /* 0x000fe20003800000 */
[----:B------:R-:W-:Y:S02]  /*4470*/  IMAD.MOV.U32 R65, RZ, RZ, 0x20 ;  /* 0x00000020ff417424 */ /* 0x000fe400078e00ff */
        /* <DEDUP_REMOVED lines=20> */
[----:B0-2---:R-:W-:Y:S05]  /*45c0*/  CALL.REL.NOINC `($__internal_1_$__cuda_sm20_div_rn_f64_full) ;  /* 0x00000010002c7944 */ /* 0x005fea0003c00000 */
.L_x_188:
[----:B------:R-:W-:Y:S05]  /*45d0*/  BSYNC B0 ;  /* 0x0000000000007941 */ /* 0x000fea0003800000 */
.L_x_187:
[----:B------:R-:W3:Y:S04]  /*45e0*/  LDG.E.128 R32, desc[UR16][R64.64] ;  /* 0x0000001040207981 */ /* 0x000ee8000c1e1d00 */
[----:B------:R-:W4:Y:S01]  /*45f0*/  LDG.E.128 R28, desc[UR16][R66.64] ;  /* 0x00000010421c7981 */ /* 0x000f22000c1e1d00 */
[----:B0-----:R-:W-:Y:S01]  /*4600*/  DMUL R2, R10, R56 ;  /* 0x000000380a027228 */ /* 0x001fe20000000000 */
[----:B------:R-:W-:Y:S01]  /*4610*/  UMOV UR18, 0xf0000000 ;  /* 0xf000000000127882 */ /* 0x000fe20000000000 */
[----:B------:R-:W-:Y:S01]  /*4620*/  UMOV UR19, 0x380fffff ;  /* 0x380fffff00137882 */ /* 0x000fe20000000000 */
[----:B------:R-:W-:Y:S01]  /*4630*/  MOV R4, 0x1 ;  /* 0x0000000100047802 */ /* 0x000fe20000000f00 */
        /* <DEDUP_REMOVED lines=30> */
.L_x_190:
[----:B------:R-:W-:Y:S05]  /*4820*/  BSYNC B0 ;  /* 0x0000000000007941 */ /* 0x000fea0003800000 */
.L_x_189:
        /* <DEDUP_REMOVED lines=30> */
.L_x_192:
[----:B------:R-:W-:Y:S05]  /*4a10*/  BSYNC B0 ;  /* 0x0000000000007941 */ /* 0x000fea0003800000 */
.L_x_191:
        /* <DEDUP_REMOVED lines=11> */
[----:B------:R-:W1:Y:S02]  /*4ad0*/  F2F.F32.F64 R8, R2 ;  /* 0x0000000200087310 */ /* 0x000e640000301000 */
[----:B------:R-:W-:-:S14]  /*4ae0*/  DSETP.GEU.AND P0, PT, |R2|, UR18, PT ;  /* 0x0000001202007e2a */ /* 0x000fdc000bf0e200 */
[----:B-1----:R-:W-:-:S06]  /*4af0*/  @!P0 FMUL R8, R8, 1.175494350822287508e-38 ;  /* 0x0080000008088820 */ /* 0x002fcc0000400000 */
[----:B------:R-:W1:Y:S02]  /*4b00*/  MUFU.SQRT R8, R8 ;  /* 0x0000000800087308 */ /* 0x000e640000002000 */
[----:B-1----:R-:W-:-:S06]  /*4b10*/  FMUL.FTZ R44, R8, 1 ;  /* 0x3f800000082c7820 */ /* 0x002fcc0000410000 */
        /* <DEDUP_REMOVED lines=18> */
.L_x_194:
[----:B------:R-:W-:Y:S05]  /*4c40*/  BSYNC B0 ;  /* 0x0000000000007941 */ /* 0x000fea0003800000 */
.L_x_193:
        /* <DEDUP_REMOVED lines=30> */
.L_x_196:
[----:B------:R-:W-:Y:S05]  /*4e30*/  BSYNC B0 ;  /* 0x0000000000007941 */ /* 0x000fea0003800000 */
.L_x_195:
[----:B------:R-:W2:Y:S04]  /*4e40*/  LDG.E.128 R40, desc[UR16][R64.64+0x10] ;  /* 0x0000101040287981 */ /* 0x000ea8000c1e1d00 */
[----:B------:R-:W3:Y:S01]  /*4e50*/  LDG.E.128 R44, desc[UR16][R66.64+0x10] ;  /* 0x00001010422c7981 */ /* 0x000ee2000c1e1d00 */
[----:B------:R-:W-:Y:S01]  /*4e60*/  DMUL R2, R10, R56 ;  /* 0x000000380a027228 */ /* 0x000fe20000000000 */
[----:B------:R-:W-:Y:S01]  /*4e70*/  UMOV UR18, 0xf0000000 ;  /* 0xf000000000127882 */ /* 0x000fe20000000000 */
[----:B------:R-:W-:Y:S01]  /*4e80*/  UMOV UR19, 0x380fffff ;  /* 0x380fffff00137882 */ /* 0x000fe20000000000 */
[----:B------:R-:W-:Y:S01]  /*4e90*/  MOV R4, 0x1 ;  /* 0x0000000100047802 */ /* 0x000fe20000000f00 */
[----:B------:R-:W-:Y:S01]  /*4ea0*/  BSSY B0, `(.L_x_197) ;  /* 0x000001f000007945 */ /* 0x000fe20003800000 */
[----:B--2---:R-:W-:-:S02]  /*4eb0*/  DMUL R32, R16, R40 ;  /* 0x0000002810207228 */ /* 0x004fc40000000000 */
[----:B---3--:R-:W-:-:S06]  /*4ec0*/  DMUL R40, R18, R44 ;  /* 0x0000002c12287228 */ /* 0x008fcc0000000000 */
[-C--:B------:R-:W-:Y:S02]  /*4ed0*/  DFMA R32, R2, R56.reuse, R32 ;  /* 0x000000380220722b */ /* 0x080fe40000000020 */
[----:B------:R-:W-:-:S06]  /*4ee0*/  DFMA R40, R12, R56, R40 ;  /* 0x000000380c28722b */ /* 0x000fcc0000000028 */
[----:B------:R-:W-:-:S06]  /*4ef0*/  DADD R2, R62, R32 ;  /* 0x000000003e027229 */ /* 0x000fcc0000000020 */
[----:B------:R-:W1:Y:S01]  /*4f00*/  F2F.F32.F64 R36, R2 ;  /* 0x0000000200247310 */ /* 0x000e620000301000 */
[----:B------:R-:W-:Y:S01]  /*4f10*/  FSETP.GEU.AND P1, PT, |R41|, 6.5827683646048100446e-37, PT ;  /* 0x036000002900780b */ /* 0x000fe20003f2e200 */
        /* <DEDUP_REMOVED lines=23> */
.L_x_198:
[----:B------:R-:W-:Y:S05]  /*5090*/  BSYNC B0 ;  /* 0x0000000000007941 */ /* 0x000fea0003800000 */
.L_x_197:
        /* <DEDUP_REMOVED lines=30> */
.L_x_200:
[----:B------:R-:W-:Y:S05]  /*5280*/  BSYNC B0 ;  /* 0x0000000000007941 */ /* 0x000fea0003800000 */
.L_x_199:
[----:B------:R-:W-:Y:S01]  /*5290*/  DMUL R34, R16, R42 ;  /* 0x0000002a10227228 */ /* 0x000fe20000000000 */
[----:B------:R-:W-:Y:S01]  /*52a0*/  UMOV UR18, 0xf0000000 ;  /* 0xf000000000127882 */ /* 0x000fe20000000000 */
[----:B------:R-:W-:Y:S01]  /*52b0*/  DMUL R2, R10, R56 ;  /* 0x000000380a027228 */ /* 0x000fe20000000000 */
[----:B------:R-:W-:Y:S01]  /*52c0*/  UMOV UR19, 0x380fffff ;  /* 0x380fffff00137882 */ /* 0x000fe20000000000 */
[----:B------:R-:W-:Y:S01]  /*52d0*/  MOV R4, 0x1 ;  /* 0x0000000100047802 */ /* 0x000fe20000000f00 */
[----:B------:R-:W-:Y:S01]  /*52e0*/  DMUL R42, R18, R46 ;  /* 0x0000002e122a7228 */ /* 0x000fe20000000000 */
[----:B------:R-:W-:Y:S04]  /*52f0*/  BSSY B0, `(.L_x_201) ;  /* 0x000001c000007945 */ /* 0x000fe80003800000 */
[----:B------:R-:W-:-:S03]  /*5300*/  DFMA R34, R2, R56, R34 ;  /* 0x000000380222722b */ /* 0x000fc60000000022 */
[----:B------:R-:W-:-:S05]  /*5310*/  DFMA R42, R12, R56, R42 ;  /* 0x000000380c2a722b */ /* 0x000fca000000002a */
[----:B------:R-:W-:-:S05]  /*5320*/  DADD R2, R62, R34 ;  /* 0x000000003e027229 */ /* 0x000fca0000000022 */
[----:B------:R-:W-:Y:S01]  /*5330*/  FSETP.GEU.AND P1, PT, |R43|, 6.5827683646048100446e-37, PT ;  /* 0x036000002b00780b */ /* 0x000fe20003f2e200 */
[----:B------:R-:W2:Y:S02]  /*5340*/  F2F.F32.F64 R8, R2 ;  /* 0x0000000200087310 */ /* 0x000ea40000301000 */
[----:B------:R-:W-:-:S14]  /*5350*/  DSETP.GEU.AND P0, PT, |R2|, UR18, PT ;  /* 0x0000001202007e2a */ /* 0x000fdc000bf0e200 */
[----:B--2---:R-:W-:-:S06]  /*5360*/  @!P0 FMUL R8, R8, 1.175494350822287508e-38 ;  /* 0x0080000008088820 */ /* 0x004fcc0000400000 */
[----:B------:R-:W2:Y:S02]  /*5370*/  MUFU.SQRT R8, R8 ;  /* 0x0000000800087308 */ /* 0x000ea40000002000 */
[----:B--2---:R-:W-:-:S06]  /*5380*/  FMUL.FTZ R44, R8, 1 ;  /* 0x3f800000082c7820 */ /* 0x004fcc0000410000 */
        /* <DEDUP_REMOVED lines=18> */
.L_x_202:
[----:B------:R-:W-:Y:S05]  /*54b0*/  BSYNC B0 ;  /* 0x0000000000007941 */ /* 0x000fea0003800000 */
.L_x_201:
        /* <DEDUP_REMOVED lines=27> */
[----:B------:R-:W-:Y:S05]  /*5670*/  EXIT ;  /* 0x000000000000794d */ /* 0x000fea0003800000 */
        .weak           $__internal_1_$__cuda_sm20_div_rn_f64_full
        .type           $__internal_1_$__cuda_sm20_div_rn_f64_full,@function
        .size           $__internal_1_$__cuda_sm20_div_rn_f64_full,(.L_x_571 - $__internal_1_$__cuda_sm20_div_rn_f64_full)
$__internal_1_$__cuda_sm20_div_rn_f64_full:
[C---:B------:R-:W-:Y:S01]  /*5680*/  FSETP.GEU.AND P3, PT, |R5|.reuse, 1.469367938527859385e-39, PT ;  /* 0x001000000500780b */ /* 0x040fe20003f6e200 */
[----:B------:R-:W-:Y:S01]  /*5690*/  IMAD.MOV.U32 R50, RZ, RZ, R44 ;  /* 0x000000ffff327224 */ /* 0x000fe200078e002c */
[----:B------:R-:W-:Y:S01]  /*56a0*/  MOV R51, R5 ;  /* 0x0000000500337202 */ /* 0x000fe20000000f00 */
[----:B------:R-:W-:Y:S01]  /*56b0*/  IMAD.MOV.U32 R8, RZ, RZ, 0x1 ;  /* 0x00000001ff087424 */ /* 0x000fe200078e00ff */
[----:B------:R-:W-:Y:S01]  /*56c0*/  LOP3.LUT R45, R5, 0x800fffff, RZ, 0xc0, !PT ;  /* 0x800fffff052d7812 */ /* 0x000fe200078ec0ff */
[----:B------:R-:W-:Y:S01]  /*56d0*/  IMAD.MOV.U32 R54, RZ, RZ, R4 ;  /* 0x000000ffff367224 */ /* 0x000fe200078e0004 */
[----:B------:R-:W-:Y:S01]  /*56e0*/  MOV R55, R3 ;  /* 0x0000000300377202 */ /* 0x000fe20000000f00 */
[----:B------:R-:W-:Y:S01]  /*56f0*/  BSSY B1, `(.L_x_204) ;  /* 0x0000054000017945 */ /* 0x000fe20003800000 */
[----:B------:R-:W-:Y:S02]  /*5700*/  LOP3.LUT R45, R45, 0x3ff00000, RZ, 0xfc, !PT ;  /* 0x3ff000002d2d7812 */ /* 0x000fe400078efcff */
[----:B------:R-:W-:-:S02]  /*5710*/  FSETP.GEU.AND P5, PT, |R55|, 1.469367938527859385e-39, PT ;  /* 0x001000003700780b */ /* 0x000fc40003fae200 */
[----:B------:R-:W-:Y:S01]  /*5720*/  LOP3.LUT R3, R55, 0x7ff00000, RZ, 0xc0, !PT ;  /* 0x7ff0000037037812 */ /* 0x000fe200078ec0ff */
[----:B------:R-:W-:Y:S01]  /*5730*/  @!P3 DMUL R44, R50, 8.98846567431157953865e+307 ;  /* 0x7fe00000322cb828 */ /* 0x000fe20000000000 */
[----:B------:R-:W-:-:S04]  /*5740*/  LOP3.LUT R6, R5, 0x7ff00000, RZ, 0xc0, !PT ;  /* 0x7ff0000005067812 */ /* 0x000fc800078ec0ff */
[----:B------:R-:W-:Y:S01]  /*5750*/  ISETP.GE.U32.AND P4, PT, R3, R6, PT ;  /* 0x000000060300720c */ /* 0x000fe20003f86070 */
[----:B------:R-:W0:Y:S04]  /*5760*/  MUFU.RCP64H R9, R45 ;  /* 0x0000002d00097308 */ /* 0x000e280000001800 */
[----:B------:R-:W-:Y:S02]  /*5770*/  @!P5 LOP3.LUT R4, R51, 0x7ff00000, RZ, 0xc0, !PT ;  /* 0x7ff000003304d812 */ /* 0x000fe400078ec0ff */
[----:B------:R-:W-:Y:S02]  /*5780*/  @!P5 MOV R58, RZ ;  /* 0x000000ff003ad202 */ /* 0x000fe40000000f00 */
[----:B------:R-:W-:Y:S02]  /*5790*/  @!P5 ISETP.GE.U32.AND P6, PT, R3, R4, PT ;  /* 0x000000040300d20c */ /* 0x000fe40003fc6070 */
[----:B------:R-:W-:-:S02]  /*57a0*/  MOV R4, 0x1ca00000 ;  /* 0x1ca0000000047802 */ /* 0x000fc40000000f00 */
[----:B------:R-:W-:Y:S02]  /*57b0*/  @!P3 LOP3.LUT R6, R45, 0x7ff00000, RZ, 0xc0, !PT ;  /* 0x7ff000002d06b812 */ /* 0x000fe400078ec0ff */
[C---:B------:R-:W-:Y:S02]  /*57c0*/  @!P5 SEL R5, R4.reuse, 0x63400000, !P6 ;  /* 0x634000000405d807 */ /* 0x040fe40007000000 */
[----:B------:R-:W-:Y:S01]  /*57d0*/  SEL R7, R4, 0x63400000, !P4 ;  /* 0x6340000004077807 */ /* 0x000fe20006000000 */
[----:B0-----:R-:W-:Y:S01]  /*57e0*/  DFMA R52, R8, -R44, 1 ;  /* 0x3ff000000834742b */ /* 0x001fe2000000082c */
[----:B------:R-:W-:-:S04]  /*57f0*/  @!P5 LOP3.LUT R5, R5, 0x80000000, R55, 0xf8, !PT ;  /* 0x800000000505d812 */ /* 0x000fc800078ef837 */
[----:B------:R-:W-:Y:S01]  /*5800*/  @!P5 LOP3.LUT R59, R5, 0x100000, RZ, 0xfc, !PT ;  /* 0x00100000053bd812 */ /* 0x000fe200078efcff */
[----:B------:R-:W-:Y:S02]  /*5810*/  IMAD.MOV.U32 R5, RZ, RZ, R3 ;  /* 0x000000ffff057224 */ /* 0x000fe400078e0003 */
[----:B------:R-:W-:-:S08]  /*5820*/  DFMA R52, R52, R52, R52 ;  /* 0x000000343434722b */ /* 0x000fd00000000034 */
[----:B------:R-:W-:Y:S01]  /*5830*/  DFMA R8, R8, R52, R8 ;  /* 0x000000340808722b */ /* 0x000fe20000000008 */
[----:B------:R-:W-:Y:S01]  /*5840*/  LOP3.LUT R53, R7, 0x800fffff, R55, 0xf8, !PT ;  /* 0x800fffff07357812 */ /* 0x000fe200078ef837 */
[----:B------:R-:W-:-:S06]  /*5850*/  IMAD.MOV.U32 R52, RZ, RZ, R54 ;  /* 0x000000ffff347224 */ /* 0x000fcc00078e0036 */
[----:B------:R-:W-:Y:S02]  /*5860*/  DFMA R56, R8, -R44, 1 ;  /* 0x3ff000000838742b */ /* 0x000fe4000000082c */
[----:B------:R-:W-:-:S06]  /*5870*/  @!P5 DFMA R52, R52, 2, -R58 ;  /* 0x400000003434d82b */ /* 0x000fcc000000083a */
[----:B------:R-:W-:Y:S01]  /*5880*/  DFMA R56, R8, R56, R8 ;  /* 0x000000380838722b */ /* 0x000fe20000000008 */
[----:B------:R-:W-:-:S03]  /*5890*/  VIADD R8, R6, 0xffffffff ;  /* 0xffffffff06087836 */ /* 0x000fc60000000000 */
[----:B------:R-:W-:-:S04]  /*58a0*/  @!P5 LOP3.LUT R5, R53, 0x7ff00000, RZ, 0xc0, !PT ;  /* 0x7ff000003505d812 */ /* 0x000fc800078ec0ff */
[----:B------:R-:W-:Y:S01]  /*58b0*/  IADD3 R7, R5, -0x1, RZ ;  /* 0xffffffff05077810 */ /* 0x000fe20007ffe0ff */
[----:B------:R-:W-:-:S03]  /*58c0*/  DMUL R58, R56, R52 ;  /* 0x00000034383a7228 */ /* 0x000fc60000000000 */
[----:B------:R-:W-:-:S04]  /*58d0*/  ISETP.GT.U32.AND P3, PT, R7, 0x7feffffe, PT ;  /* 0x7feffffe0700780c */ /* 0x000fc80003f64070 */
[----:B------:R-:W-:Y:S01]  /*58e0*/  ISETP.GT.U32.OR P3, PT, R8, 0x7feffffe, P3 ;  /* 0x7feffffe0800780c */ /* 0x000fe20001f64470 */
[----:B------:R-:W-:-:S08]  /*58f0*/  DFMA R60, R58, -R44, R52 ;  /* 0x8000002c3a3c722b */ /* 0x000fd00000000034 */
[----:B------:R-:W-:-:S04]  /*5900*/  DFMA R8, R56, R60, R58 ;  /* 0x0000003c3808722b */ /* 0x000fc8000000003a */
[----:B------:R-:W-:Y:S07]  /*5910*/  @P3 BRA `(.L_x_205) ;  /* 0x0000000000703947 */ /* 0x000fee0003800000 */
        /* <DEDUP_REMOVED lines=11> */
[----:B------:R-:W-:-:S06]  /*59d0*/  DFMA R44, R8, -R44, R52 ;  /* 0x8000002c082c722b */ /* 0x000fcc0000000034 */
[----:B------:R-:W-:-:S04]  /*59e0*/  IMAD.MOV.U32 R44, RZ, RZ, RZ ;  /* 0x000000ffff2c7224 */ /* 0x000fc800078e00ff */
        /* <DEDUP_REMOVED lines=13> */
[----:B------:R-:W-:Y:S01]  /*5ac0*/  MOV R56, R4 ;  /* 0x0000000400387202 */ /* 0x000fe20000000f00 */
[----:B------:R-:W-:Y:S06]  /*5ad0*/  BRA `(.L_x_206) ;  /* 0x0000000000547947 */ /* 0x000fec0003800000 */
.L_x_205:
[----:B------:R-:W-:-:S14]  /*5ae0*/  DSETP.NAN.AND P3, PT, R54, R54, PT ;  /* 0x000000363600722a */ /* 0x000fdc0003f68000 */
[----:B------:R-:W-:Y:S05]  /*5af0*/  @P3 BRA `(.L_x_207) ;  /* 0x0000000000443947 */ /* 0x000fea0003800000 */
[----:B------:R-:W-:-:S14]  /*5b00*/  DSETP.NAN.AND P3, PT, R50, R50, PT ;  /* 0x000000323200722a */ /* 0x000fdc0003f68000 */
[----:B------:R-:W-:Y:S05]  /*5b10*/  @P3 BRA `(.L_x_208) ;  /* 0x0000000000303947 */ /* 0x000fea0003800000 */
[----:B------:R-:W-:Y:S01]  /*5b20*/  ISETP.NE.AND P3, PT, R5, R6, PT ;  /* 0x000000060500720c */ /* 0x000fe20003f65270 */
[----:B------:R-:W-:Y:S01]  /*5b30*/  IMAD.MOV.U32 R56, RZ, RZ, 0x0 ;  /* 0x00000000ff387424 */ /* 0x000fe200078e00ff */
[----:B------:R-:W-:-:S11]  /*5b40*/  MOV R57, 0xfff80000 ;  /* 0xfff8000000397802 */ /* 0x000fd60000000f00 */
[----:B------:R-:W-:Y:S05]  /*5b50*/  @!P3 BRA `(.L_x_206) ;  /* 0x000000000034b947 */ /* 0x000fea0003800000 */
[----:B------:R-:W-:Y:S02]  /*5b60*/  ISETP.NE.AND P3, PT, R5, 0x7ff00000, PT ;  /* 0x7ff000000500780c */ /* 0x000fe40003f65270 */
[----:B------:R-:W-:Y:S02]  /*5b70*/  LOP3.LUT R57, R55, 0x80000000, R51, 0x48, !PT ;  /* 0x8000000037397812 */ /* 0x000fe400078e4833 */
[----:B------:R-:W-:-:S13]  /*5b80*/  ISETP.EQ.OR P3, PT, R6, RZ, !P3 ;  /* 0x000000ff0600720c */ /* 0x000fda0005f62670 */
[----:B------:R-:W-:Y:S01]  /*5b90*/  @P3 LOP3.LUT R3, R57, 0x7ff00000, RZ, 0xfc, !PT ;  /* 0x7ff0000039033812 */ /* 0x000fe200078efcff */
[----:B------:R-:W-:Y:S01]  /*5ba0*/  @!P3 IMAD.MOV.U32 R56, RZ, RZ, RZ ;  /* 0x000000ffff38b224 */ /* 0x000fe200078e00ff */
[----:B------:R-:W-:-:S03]  /*5bb0*/  @P3 MOV R56, RZ ;  /* 0x000000ff00383202 */ /* 0x000fc60000000f00 */
[----:B------:R-:W-:Y:S01]  /*5bc0*/  @P3 IMAD.MOV.U32 R57, RZ, RZ, R3 ;  /* 0x000000ffff393224 */ /* 0x000fe200078e0003 */
[----:B------:R-:W-:Y:S06]  /*5bd0*/  BRA `(.L_x_206) ;  /* 0x0000000000147947 */ /* 0x000fec0003800000 */
.L_x_208:
[----:B------:R-:W-:Y:S02]  /*5be0*/  LOP3.LUT R57, R51, 0x80000, RZ, 0xfc, !PT ;  /* 0x0008000033397812 */ /* 0x000fe400078efcff */
[----:B------:R-:W-:Y:S01]  /*5bf0*/  MOV R56, R50 ;  /* 0x0000003200387202 */ /* 0x000fe20000000f00 */
[----:B------:R-:W-:Y:S06]  /*5c00*/  BRA `(.L_x_206) ;  /* 0x0000000000087947 */ /* 0x000fec0003800000 */
.L_x_207:
[----:B------:R-:W-:Y:S01]  /*5c10*/  LOP3.LUT R57, R55, 0x80000, RZ, 0xfc, !PT ;  /* 0x0008000037397812 */ /* 0x000fe200078efcff */
[----:B------:R-:W-:-:S07]  /*5c20*/  IMAD.MOV.U32 R56, RZ, RZ, R54 ;  /* 0x000000ffff387224 */ /* 0x000fce00078e0036 */
.L_x_206:
[----:B------:R-:W-:Y:S05]  /*5c30*/  BSYNC B1 ;  /* 0x0000000000017941 */ /* 0x000fea0003800000 */
.L_x_204:
[----:B------:R-:W-:-:S06]  /*5c40*/  HFMA2.MMA R3, -RZ, RZ, 0, 0 ;  /* 0x00000000ff037435 */ /* 0x000fcc00000001ff */
[----:B------:R-:W-:Y:S05]  /*5c50*/  RET.REL.NODEC R2 `(_Z25multi_tensor_apply_kernelI18TensorListMetadataILi5EE11AdamFunctorILi5EddEJfffff10adamMode_tfEEvlPViT_T0_DpT1_) ;  /* 0xffffffa002e87950 */ /* 0x000fea0003c3ffff */
.L_x_209:
        /* <DEDUP_REMOVED lines=10> */
.L_x_571:


//--------------------- .text._Z25multi_tensor_apply_kernelI18TensorListMetadataILi4EE11AdamFunctorILi4EfN3c104HalfEEJfffff10adamMode_tfEEvlPViT_T0_DpT1_ --------------------------
	.section	.text._Z25multi_tensor_apply_kernelI18TensorListMetadataILi4EE11AdamFunctorILi4EfN3c104HalfEEJfffff10adamMode_tfEEvlPViT_T0_DpT1_,"ax",@progbits
	.align	128
        .global         _Z25multi_tensor_apply_kernelI18TensorListMetadataILi4EE11AdamFunctorILi4EfN3c104HalfEEJfffff10adamMode_tfEEvlPViT_T0_DpT1_
        .type           _Z25multi_tensor_apply_kernelI18TensorListMetadataILi4EE11AdamFunctorILi4EfN3c104HalfEEJfffff10adamMode_tfEEvlPViT_T0_DpT1_,@function
        .size           _Z25multi_tensor_apply_kernelI18TensorListMetadataILi4EE11AdamFunctorILi4EfN3c104HalfEEJfffff10adamMode_tfEEvlPViT_T0_DpT1_,(.L_x_586 - _Z25multi_tensor_apply_kernelI18TensorListMetadataILi4EE11AdamFunctorILi4EfN3c104HalfEEJfffff10adamMode_tfEEvlPViT_T0_DpT1_)
        .other          _Z25multi_tensor_apply_kernelI18TensorListMetadataILi4EE11AdamFunctorILi4EfN3c104HalfEEJfffff10adamMode_tfEEvlPViT_T0_DpT1_,@"STO_CUDA_ENTRY STV_DEFAULT"
_Z25multi_tensor_apply_kernelI18TensorListMetadataILi4EE11AdamFunctorILi4EfN3c104HalfEEJfffff10adamMode_tfEEvlPViT_T0_DpT1_:
.text._Z25multi_tensor_apply_kernelI18TensorListMetadataILi4EE11AdamFunctorILi4EfN3c104HalfEEJfffff10adamMode_tfEEvlPViT_T0_DpT1_:
[----:B------:R-:W-:Y:S01]  /*0000*/  LDC R1, c[0x0][0x28] ;  /* 0x00000a00ff017b82 */ /* 0x000fe20000000800 */
[----:B------:R-:W0:Y:S01]  /*0010*/  S2R R5, SR_CTAID.X ;  /* 0x0000000000057919 */ /* 0x000e220000002500 */
[----:B------:R-:W-:-:S06]  /*0020*/  HFMA2.MMA R4, -RZ, RZ, 0, 9.5367431640625e-07 ;  /* 0x00000010ff047435 */ /* 0x000fcc00000001ff */
[----:B------:R-:W1:Y:S01]  /*0030*/  LDC R0, c[0x0][0x210] ;  /* 0x00008400ff007b82 */ /* 0x000e620000000800 */
[----:B------:R-:W-:-:S07]  /*0040*/  ULDC.64 UR8, c[0x0][0x208] ;  /* 0x0000820000087ab9 */ /* 0x000fce0000000a00 */
[----:B0-----:R-:W0:Y:S01]  /*0050*/  LDC.U8 R2, c[0x0][R5+0x7c0] ;  /* 0x0001f00005027b82 */ /* 0x001e220000000000 */
[----:B------:R-:W-:-:S07]  /*0060*/  LEA R3, R5, R4, 0x2 ;  /* 0x0000000405037211 */ /* 0x000fce00078e10ff */
[----:B------:R-:W1:Y:S01]  /*0070*/  LDC R3, c[0x0][R3+0x8f0] ;  /* 0x00023c0003037b82 */ /* 0x000e620000000800 */
[----:B0-----:R-:W-:-:S07]  /*0080*/  LEA R4, R2, R4, 0x3 ;  /* 0x0000000402047211 */ /* 0x001fce00078e18ff */
[----:B------:R-:W0:Y:S01]  /*0090*/  LDC.64 R24, c[0x0][R4+0x210] ;  /* 0x0000840004187b82 */ /* 0x000e220000000a00 */
[----:B-1----:R-:W-:-:S07]  /*00a0*/  IMAD R5, R3, R0, RZ ;  /* 0x0000000003057224 */ /* 0x002fce00078e02ff */
[----:B------:R-:W1:Y:S08]  /*00b0*/  LDC R2, c[0x0][R4+0x690] ;  /* 0x0001a40004027b82 */ /* 0x000e700000000800 */
[----:B------:R-:W2:Y:S08]  /*00c0*/  LDC.64 R22, c[0x0][R4+0x330] ;  /* 0x0000cc0004167b82 */ /* 0x000eb00000000a00 */
[----:B------:R-:W3:Y:S01]  /*00d0*/  LDC.64 R20, c[0x0][R4+0x450] ;  /* 0x0001140004147b82 */ /* 0x000ee20000000a00 */
[----:B0-----:R-:W-:-:S03]  /*00e0*/  IMAD.WIDE R24, R5, 0x4, R24 ;  /* 0x0000000405187825 */ /* 0x001fc600078e0218 */
[----:B------:R-:W-:-:S04]  /*00f0*/  LOP3.LUT P1, RZ, R24, 0xf, RZ, 0xc0, !PT ;  /* 0x0000000f18ff7812 */ /* 0x000fc8000782c0ff */
[----:B------:R-:W0:Y:S01]  /*0100*/  LDC.64 R6, c[0x0][R4+0x570] ;  /* 0x00015c0004067b82 */ /* 0x000e220000000a00 */
[----:B-1----:R-:W-:-:S04]  /*0110*/  IADD3 R2, R2, -R5, RZ ;  /* 0x8000000502027210 */ /* 0x002fc80007ffe0ff */
[----:B------:R-:W-:Y:S01]  /*0120*/  LOP3.LUT P0, RZ, R2, 0x3, R0, 0xc8, !PT ;  /* 0x0000000302ff7812 */ /* 0x000fe2000780c800 */
[----:B--2---:R-:W-:-:S03]  /*0130*/  IMAD.WIDE R22, R5, 0x4, R22 ;  /* 0x0000000405167825 */ /* 0x004fc600078e0216 */
[----:B------:R-:W-:Y:S01]  /*0140*/  PLOP3.LUT P0, PT, P0, P1, PT, 0xa8, 0x0 ;  /* 0x000000000000781c */ /* 0x000fe20000703570 */
[----:B---3--:R-:W-:-:S04]  /*0150*/  IMAD.WIDE R20, R5, 0x4, R20 ;  /* 0x0000000405147825 */ /* 0x008fc800078e0214 */
[----:B0-----:R-:W-:-:S08]  /*0160*/  IMAD.WIDE R6, R5, 0x2, R6 ;  /* 0x0000000205067825 */ /* 0x001fd000078e0206 */
[----:B------:R-:W-:Y:S05]  /*0170*/  @P0 BRA `(.L_x_210) ;  /* 0x0000000000140947 */ /* 0x000fea0003800000 */
[----:B------:R-:W-:Y:S02]  /*0180*/  LOP3.LUT P0, RZ, R22, 0xf, RZ, 0xc0, !PT ;  /* 0x0000000f16ff7812 */ /* 0x000fe4000780c0ff */
[----:B------:R-:W-:Y:S02]  /*0190*/  LOP3.LUT P1, RZ, R20, 0xf, RZ, 0xc0, !PT ;  /* 0x0000000f14ff7812 */ /* 0x000fe4000782c0ff */
[----:B------:R-:W-:-:S04]  /*01a0*/  LOP3.LUT P2, RZ, R6, 0x7, RZ, 0xc0, !PT ;  /* 0x0000000706ff7812 */ /* 0x000fc8000784c0ff */
[----:B------:R-:W-:-:S13]  /*01b0*/  PLOP3.LUT P0, PT, P0, P1, P2, 0x1, 0x0 ;  /* 0x000000000000781c */ /* 0x000fda0000702021 */
[----:B------:R-:W-:Y:S05]  /*01c0*/  @P0 BRA `(.L_x_211) ;  /* 0x00000014005c0947 */ /* 0x000fea0003800000 */
.L_x_210:
[----:B------:R-:W-:-:S04]  /*01d0*/  ISETP.GE.AND P0, PT, R0, 0x1, PT ;  /* 0x000000010000780c */ /* 0x000fc80003f06270 */
[----:B------:R-:W-:-:S13]  /*01e0*/  ISETP.LT.OR P0, PT, R2, 0x1, !P0 ;  /* 0x000000010200780c */ /* 0x000fda0004701670 */
[----:B------:R-:W-:Y:S05]  /*01f0*/  @P0 EXIT ;  /* 0x000000000000094d */ /* 0x000fea0003800000 */
[----:B------:R-:W0:Y:S01]  /*0200*/  LDC R0, c[0x0][0xe0c] ;  /* 0x00038300ff007b82 */ /* 0x000e220000000800 */
[----:B------:R-:W-:Y:S01]  /*0210*/  ULDC UR4, c[0x0][0xe20] ;  /* 0x0003880000047ab9 */ /* 0x000fe20000000800 */
[----:B------:R-:W-:Y:S01]  /*0220*/  ULDC UR7, c[0x0][0x0] ;  /* 0x0000000000077ab9 */ /* 0x000fe20000000800 */
[----:B------:R-:W-:-:S05]  /*0230*/  ISETP.NE.AND P0, PT, RZ, UR4, PT ;  /* 0x00000004ff007c0c */ /* 0x000fca000bf05270 */
[----:B------:R-:W1:Y:S01]  /*0240*/  LDC R3, c[0x0][0xe10] ;  /* 0x00038400ff037b82 */ /* 0x000e620000000800 */
[----:B0-----:R-:W-:-:S05]  /*0250*/  FADD.FTZ R0, -R0, 1 ;  /* 0x3f80000000007421 */ /* 0x001fca0000010100 */
[----:B------:R-:W-:Y:S01]  /*0260*/  R2UR UR5, R0 ;  /* 0x00000000000572ca */ /* 0x000fe200000e0000 */
[----:B-1----:R-:W-:-:S05]  /*0270*/  FADD.FTZ R3, -R3, 1 ;  /* 0x3f80000003037421 */ /* 0x002fca0000010100 */
[----:B------:R-:W-:Y:S01]  /*0280*/  R2UR UR6, R3 ;  /* 0x00000000030672ca */ /* 0x000fe200000e0000 */
[----:B------:R-:W-:-:S14]  /*0290*/  @!P0 BRA `(.L_x_212) ;  /* 0x0000000800948947 */ /* 0x000fdc0003800000 */
[----:B------:R-:W0:Y:S01]  /*02a0*/  S2R R31, SR_TID.X ;  /* 0x00000000001f7919 */ /* 0x000e220000002100 */
[----:B------:R-:W-:Y:S01]  /*02b0*/  UMOV UR4, URZ ;  /* 0x0000003f00047c82 */ /* 0x000fe20008000000 */
[----:B------:R-:W-:Y:S01]  /*02c0*/  ULDC UR12, c[0x0][0xe24] ;  /* 0x00038900000c7ab9 */ /* 0x000fe20000000800 */
[----:B------:R-:W-:Y:S01]  /*02d0*/  ULDC UR14, c[0x0][0xe0c] ;  /* 0x00038300000e7ab9 */ /* 0x000fe20000000800 */
[----:B------:R-:W-:Y:S01]  /*02e0*/  ULDC UR13, c[0x0][0x210] ;  /* 0x00008400000d7ab9 */ /* 0x000fe20000000800 */
[----:B------:R-:W-:Y:S01]  /*02f0*/  ULDC.64 UR10, c[0x0][0xe18] ;  /* 0x00038600000a7ab9 */ /* 0x000fe20000000a00 */
[----:B------:R-:W-:-:S05]  /*0300*/  ULDC.64 UR16, c[0x0][0xe10] ;  /* 0x0003840000107ab9 */ /* 0x000fca0000000a00 */
.L_x_221:
[----:B01234-:R-:W-:-:S04]  /*0310*/  IADD3 R15, R31, UR4, RZ ;  /* 0x000000041f0f7c10 */ /* 0x01ffc8000fffe0ff */
[C---:B------:R-:W-:Y:S02]  /*0320*/  IADD3 R13, R15.reuse, UR7, RZ ;  /* 0x000000070f0d7c10 */ /* 0x040fe4000fffe0ff */
[----:B------:R-:W-:Y:S02]  /*0330*/  ISETP.GE.AND P3, PT, R15, UR13, PT ;  /* 0x0000000d0f007c0c */ /* 0x000fe4000bf66270 */
[C---:B------:R-:W-:Y:S02]  /*0340*/  IADD3 R5, R13.reuse, UR7, RZ ;  /* 0x000000070d057c10 */ /* 0x040fe4000fffe0ff */
[----:B------:R-:W-:Y:S02]  /*0350*/  ISETP.GE.AND P0, PT, R13, UR13, PT ;  /* 0x0000000d0d007c0c */ /* 0x000fe4000bf06270 */
[C---:B------:R-:W-:Y:S02]  /*0360*/  IADD3 R11, R5.reuse, UR7, RZ ;  /* 0x00000007050b7c10 */ /* 0x040fe4000fffe0ff */
[----:B------:R-:W-:-:S02]  /*0370*/  ISETP.GE.AND P1, PT, R5, UR13, PT ;  /* 0x0000000d05007c0c */ /* 0x000fc4000bf26270 */
[----:B------:R-:W-:Y:S02]  /*0380*/  ISETP.GE.AND P2, PT, R11, UR13, PT ;  /* 0x0000000d0b007c0c */ /* 0x000fe4000bf46270 */
[-C--:B------:R-:W-:Y:S02]  /*0390*/  ISETP.LT.AND P1, PT, R5, R2.reuse, !P1 ;  /* 0x000000020500720c */ /* 0x080fe40004f21270 */
[-C--:B------:R-:W-:Y:S02]  /*03a0*/  ISETP.LT.AND P2, PT, R11, R2.reuse, !P2 ;  /* 0x000000020b00720c */ /* 0x080fe40005741270 */
[-C--:B------:R-:W-:Y:S02]  /*03b0*/  ISETP.LT.AND P0, PT, R13, R2.reuse, !P0 ;  /* 0x000000020d00720c */ /* 0x080fe40004701270 */
[----:B------:R-:W-:-:S07]  /*03c0*/  ISETP.LT.AND P3, PT, R15, R2, !P3 ;  /* 0x000000020f00720c */ /* 0x000fce0005f61270 */
[----:B-----5:R-:W-:-:S04]  /*03d0*/  @P1 IMAD.WIDE R28, R5, 0x2, R6 ;  /* 0x00000002051c1825 */ /* 0x020fc800078e0206 */
[--C-:B------:R-:W-:Y:S01]  /*03e0*/  @P2 IMAD.WIDE R36, R11, 0x2, R6.reuse ;  /* 0x000000020b242825 */ /* 0x100fe200078e0206 */
[----:B------:R-:W2:Y:S03]  /*03f0*/  @P1 LDG.E.U16 R30, desc[UR8][R28.64] ;  /* 0x000000081c1e1981 */ /* 0x000ea6000c1e1500 */
[--C-:B------:R-:W-:Y:S01]  /*0400*/  @P0 IMAD.WIDE R26, R13, 0x2, R6.reuse ;  /* 0x000000020d1a0825 */ /* 0x100fe200078e0206 */
[----:B------:R-:W3:Y:S03]  /*0410*/  @P2 LDG.E.U16 R35, desc[UR8][R36.64] ;  /* 0x0000000824232981 */ /* 0x000ee6000c1e1500 */
[----:B------:R-:W-:Y:S01]  /*0420*/  @P3 IMAD.WIDE R8, R15, 0x2, R6 ;  /* 0x000000020f083825 */ /* 0x000fe200078e0206 */
[----:B------:R0:W4:Y:S04]  /*0430*/  @P0 LDG.E.U16 R10, desc[UR8][R26.64] ;  /* 0x000000081a0a0981 */ /* 0x000128000c1e1500 */
[----:B------:R1:W4:Y:S01]  /*0440*/  @P3 LDG.E.U16 R14, desc[UR8][R8.64] ;  /* 0x00000008080e3981 */ /* 0x000322000c1e1500 */
[----:B------:R-:W-:-:S02]  /*0450*/  HFMA2.MMA R34, -RZ, RZ, 0, 0 ;  /* 0x00000000ff227435 */ /* 0x000fc400000001ff */
[----:B------:R-:W-:Y:S01]  /*0460*/  HFMA2.MMA R0, -RZ, RZ, 0, 0 ;  /* 0x00000000ff007435 */ /* 0x000fe200000001ff */
[----:B------:R-:W-:Y:S01]  /*0470*/  CS2R R18, SRZ ;  /* 0x0000000000127805 */ /* 0x000fe2000001ff00 */
[--C-:B------:R-:W-:Y:S01]  /*0480*/  IMAD.WIDE R40, R13, 0x4, R24.reuse ;  /* 0x000000040d287825 */ /* 0x100fe200078e0218 */
[----:B------:R-:W-:Y:S02]  /*0490*/  CS2R R32, SRZ ;  /* 0x0000000000207805 */ /* 0x000fe4000001ff00 */
[----:B------:R-:W-:Y:S02]  /*04a0*/  MOV R3, RZ ;  /* 0x000000ff00037202 */ /* 0x000fe40000000f00 */
[----:B0-----:R-:W-:Y:S01]  /*04b0*/  CS2R R26, SRZ ;  /* 0x00000000001a7805 */ /* 0x001fe2000001ff00 */
[----:B------:R-:W-:Y:S01]  /*04c0*/  IMAD.WIDE R28, R5, 0x4, R24 ;  /* 0x00000004051c7825 */ /* 0x000fe200078e0218 */
[----:B------:R-:W-:Y:S01]  /*04d0*/  CS2R R16, SRZ ;  /* 0x0000000000107805 */ /* 0x000fe2000001ff00 */
[----:B------:R-:W5:Y:S02]  /*04e0*/  @P0 LDG.E R19, desc[UR8][R40.64] ;  /* 0x0000000828130981 */ /* 0x000f64000c1e1900 */
[----:B-1----:R-:W-:-:S02]  /*04f0*/  IMAD.WIDE R8, R13, 0x4, R22 ;  /* 0x000000040d087825 */ /* 0x002fc400078e0216 */
[----:B------:R0:W5:Y:S02]  /*0500*/  @P1 LDG.E R18, desc[UR8][R28.64] ;  /* 0x000000081c121981 */ /* 0x000164000c1e1900 */
[----:B------:R-:W-:Y:S02]  /*0510*/  IMAD.WIDE R36, R5, 0x4, R22 ;  /* 0x0000000405247825 */ /* 0x000fe400078e0216 */
[----:B------:R-:W5:Y:S02]  /*0520*/  @P0 LDG.E R33, desc[UR8][R8.64] ;  /* 0x0000000808210981 */ /* 0x000f64000c1e1900 */
[--C-:B------:R-:W-:Y:S02]  /*0530*/  IMAD.WIDE R12, R13, 0x4, R20.reuse ;  /* 0x000000040d0c7825 */ /* 0x100fe400078e0214 */
[----:B------:R1:W5:Y:S02]  /*0540*/  @P1 LDG.E R3, desc[UR8][R36.64] ;  /* 0x0000000824031981 */ /* 0x000364000c1e1900 */
[----:B------:R-:W-:Y:S01]  /*0550*/  IMAD.WIDE R4, R5, 0x4, R20 ;  /* 0x0000000405047825 */ /* 0x000fe200078e0214 */
[----:B0-----:R-:W-:Y:S01]  /*0560*/  CS2R R28, SRZ ;  /* 0x00000000001c7805 */ /* 0x001fe2000001ff00 */
[----:B------:R0:W5:Y:S02]  /*0570*/  @P0 LDG.E R34, desc[UR8][R12.64] ;  /* 0x000000080c220981 */ /* 0x000164000c1e1900 */
[----:B------:R-:W-:-:S02]  /*0580*/  IMAD.WIDE R38, R15, 0x4, R24 ;  /* 0x000000040f267825 */ /* 0x000fc400078e0218 */
[----:B------:R0:W5:Y:S01]  /*0590*/  @P1 LDG.E R0, desc[UR8][R4.64] ;  /* 0x0000000804001981 */ /* 0x000162000c1e1900 */
[----:B-1----:R-:W-:Y:S01]  /*05a0*/  MOV R36, RZ ;  /* 0x000000ff00247202 */ /* 0x002fe20000000f00 */
[--C-:B------:R-:W-:Y:S02]  /*05b0*/  IMAD.WIDE R8, R11, 0x4, R22.reuse ;  /* 0x000000040b087825 */ /* 0x100fe400078e0216 */
[----:B------:R1:W5:Y:S02]  /*05c0*/  @P3 LDG.E R17, desc[UR8][R38.64] ;  /* 0x0000000826113981 */ /* 0x000364000c1e1900 */
[----:B0-----:R-:W-:Y:S02]  /*05d0*/  IMAD.WIDE R12, R15, 0x4, R22 ;  /* 0x000000040f0c7825 */ /* 0x001fe400078e0216 */
[----:B------:R1:W5:Y:S02]  /*05e0*/  @P2 LDG.E R29, desc[UR8][R8.64] ;  /* 0x00000008081d2981 */ /* 0x000364000c1e1900 */
[----:B------:R-:W-:-:S02]  /*05f0*/  IMAD.WIDE R4, R11, 0x4, R24 ;  /* 0x000000040b047825 */ /* 0x000fc400078e0218 */
[----:B------:R1:W5:Y:S04]  /*0600*/  @P3 LDG.E R36, desc[UR8][R12.64] ;  /* 0x000000080c243981 */ /* 0x000368000c1e1900 */
[----:B------:R1:W5:Y:S01]  /*0610*/  @P2 LDG.E R28, desc[UR8][R4.64] ;  /* 0x00000008041c2981 */ /* 0x000362000c1e1900 */
[----:B--2---:R-:W-:Y:S02]  /*0620*/  @P1 HADD2.F32 R26, -RZ, R30.H0_H0 ;  /* 0x2000001eff1a1230 */ /* 0x004fe40000004100 */
[----:B---3--:R-:W-:Y:S01]  /*0630*/  @P2 HADD2.F32 R27, -RZ, R35.H0_H0 ;  /* 0x20000023ff1b2230 */ /* 0x008fe20000004100 */
[----:B------:R-:W-:Y:S01]  /*0640*/  HFMA2.MMA R35, -RZ, RZ, 0, 0 ;  /* 0x00000000ff237435 */ /* 0x000fe200000001ff */
[----:B------:R-:W-:Y:S01]  /*0650*/  MOV R30, RZ ;  /* 0x000000ff001e7202 */ /* 0x000fe20000000f00 */
[----:B----4-:R-:W-:-:S02]  /*0660*/  @P0 HADD2.F32 R32, -RZ, R10.H0_H0 ;  /* 0x2000000aff200230 */ /* 0x010fc40000004100 */
[----:B------:R-:W-:-:S04]  /*0670*/  IMAD.WIDE R10, R11, 0x4, R20 ;  /* 0x000000040b0a7825 */ /* 0x000fc800078e0214 */
[----:B------:R-:W-:Y:S01]  /*0680*/  @P3 HADD2.F32 R16, -RZ, R14.H0_H0 ;  /* 0x2000000eff103230 */ /* 0x000fe20000004100 */
[----:B------:R1:W5:Y:S01]  /*0690*/  @P2 LDG.E R30, desc[UR8][R10.64] ;  /* 0x000000080a1e2981 */ /* 0x000362000c1e1900 */
[----:B------:R-:W-:-:S05]  /*06a0*/  IMAD.WIDE R14, R15, 0x4, R20 ;  /* 0x000000040f0e7825 */ /* 0x000fca00078e0214 */
[----:B------:R1:W5:Y:S01]  /*06b0*/  @P3 LDG.E R35, desc[UR8][R14.64] ;  /* 0x000000080e233981 */ /* 0x000362000c1e1900 */
[----:B------:R-:W-:Y:S04]  /*06c0*/  BSSY B0, `(.L_x_213) ;  /* 0x0000015000007945 */ /* 0x000fe80003800000 */
[----:B------:R-:W-:Y:S05]  /*06d0*/  @!P3 BRA `(.L_x_214) ;  /* 0x00000000004cb947 */ /* 0x000fea0003800000 */
[----:B------:R-:W0:Y:S01]  /*06e0*/  MUFU.RCP R37, UR10 ;  /* 0x0000000a00257d08 */ /* 0x000e220008001000 */
[----:B-1---5:R-:W-:Y:S01]  /*06f0*/  FMUL.FTZ R39, R35, UR16 ;  /* 0x0000001023277c20 */ /* 0x022fe20008410000 */
[----:B0-----:R-:W-:Y:S01]  /*0700*/  FMUL.FTZ R16, R37, R16 ;  /* 0x0000001025107220 */ /* 0x001fe20000410000 */
[----:B------:R-:W-:-:S03]  /*0710*/  FMUL.FTZ R37, R36, UR14 ;  /* 0x0000000e24257c20 */ /* 0x000fc60008410000 */
[C---:B------:R-:W-:Y:S01]  /*0720*/  FMUL.FTZ R35, R16.reuse, UR6 ;  /* 0x0000000610237c20 */ /* 0x040fe20008410000 */
[----:B------:R-:W-:-:S03]  /*0730*/  FFMA.FTZ R37, R16, UR5, R37 ;  /* 0x0000000510257c23 */ /* 0x000fc60008010025 */
[----:B------:R-:W-:Y:S02]  /*0740*/  FFMA.FTZ R35, R16, R35, R39 ;  /* 0x0000002310237223 */ /* 0x000fe40000010027 */
[----:B------:R0:W-:Y:S04]  /*0750*/  STG.E desc[UR8][R12.64], R37 ;  /* 0x000000250c007986 */ /* 0x0001e8000c101908 */
[----:B------:R2:W-:Y:S04]  /*0760*/  STG.E desc[UR8][R14.64], R35 ;  /* 0x000000230e007986 */ /* 0x0005e8000c101908 */
[----:B------:R-:W3:Y:S01]  /*0770*/  LDG.E R38, desc[UR8][R12.64] ;  /* 0x000000080c267981 */ /* 0x000ee2000c1e1900 */
[----:B------:R-:W1:Y:S02]  /*0780*/  MUFU.SQRT R16, R35 ;  /* 0x0000002300107308 */ /* 0x000e640000002000 */
[----:B-1----:R-:W-:-:S06]  /*0790*/  FADD.FTZ R36, R16, UR17 ;  /* 0x0000001110247e21 */ /* 0x002fcc0008010000 */
[----:B------:R-:W3:Y:S02]  /*07a0*/  MUFU.RCP R39, R36 ;  /* 0x0000002400277308 */ /* 0x000ee40000001000 */
[----:B---3--:R-:W-:Y:S01]  /*07b0*/  FMUL.FTZ R38, R38, R39 ;  /* 0x0000002726267220 */ /* 0x008fe20000410000 */
[----:B------:R-:W-:-:S03]  /*07c0*/  IADD3 R39, R31, UR4, RZ ;  /* 0x000000041f277c10 */ /* 0x000fc6000fffe0ff */
[----:B------:R-:W-:-:S04]  /*07d0*/  FFMA.FTZ R38, R17, UR12, R38 ;  /* 0x0000000c11267c23 */ /* 0x000fc80008010026 */
[----:B0-----:R-:W-:Y:S01]  /*07e0*/  FFMA.FTZ R37, -R38, UR11, R17 ;  /* 0x0000000b26257c23 */ /* 0x001fe20008010111 */
[----:B------:R-:W-:-:S05]  /*07f0*/  IMAD.WIDE R16, R39, 0x4, R24 ;  /* 0x0000000427107825 */ /* 0x000fca00078e0218 */
[----:B------:R2:W-:Y:S02]  /*0800*/  STG.E desc[UR8][R16.64], R37 ;  /* 0x0000002510007986 */ /* 0x0005e4000c101908 */
.L_x_214:
[----:B------:R-:W-:Y:S05]  /*0810*/  BSYNC B0 ;  /* 0x0000000000007941 */ /* 0x000fea0003800000 */
.L_x_213:
[----:B------:R-:W-:Y:S04]  /*0820*/  BSSY B0, `(.L_x_215) ;  /* 0x0000018000007945 */ /* 0x000fe80003800000 */
[----:B------:R-:W-:Y:S05]  /*0830*/  @!P0 BRA `(.L_x_216) ;  /* 0x0000000000588947 */ /* 0x000fea0003800000 */
[----:B-1----:R-:W0:Y:S01]  /*0840*/  MUFU.RCP R13, UR10 ;  /* 0x0000000a000d7d08 */ /* 0x002e220008001000 */
[----:B--2--5:R-:W-:Y:S01]  /*0850*/  IADD3 R17, R31, UR4, RZ ;  /* 0x000000041f117c10 */ /* 0x024fe2000fffe0ff */
[----:B------:R-:W-:Y:S01]  /*0860*/  FMUL.FTZ R34, R34, UR16 ;  /* 0x0000001022227c20 */ /* 0x000fe20008410000 */
[----:B------:R-:W-:Y:S02]  /*0870*/  FMUL.FTZ R33, R33, UR14 ;  /* 0x0000000e21217c20 */ /* 0x000fe40008410000 */
[----:B------:R-:W-:-:S05]  /*0880*/  IADD3 R17, R17, UR7, RZ ;  /* 0x0000000711117c10 */ /* 0x000fca000fffe0ff */
[----:B------:R-:W-:-:S04]  /*0890*/  IMAD.WIDE R14, R17, 0x4, R20 ;  /* 0x00000004110e7825 */ /* 0x000fc800078e0214 */
[----:B0-----:R-:W-:-:S04]  /*08a0*/  FMUL.FTZ R32, R13, R32 ;  /* 0x000000200d207220 */ /* 0x001fc80000410000 */
[C---:B------:R-:W-:Y:S01]  /*08b0*/  FMUL.FTZ R13, R32.reuse, UR6 ;  /* 0x00000006200d7c20 */ /* 0x040fe20008410000 */
[----:B------:R-:W-:-:S03]  /*08c0*/  FFMA.FTZ R33, R32, UR5, R33 ;  /* 0x0000000520217c23 */ /* 0x000fc60008010021 */
[----:B------:R-:W-:Y:S01]  /*08d0*/  FFMA.FTZ R35, R32, R13, R34 ;  /* 0x0000000d20237223 */ /* 0x000fe20000010022 */
[----:B------:R-:W-:-:S05]  /*08e0*/  IMAD.WIDE R12, R17, 0x4, R22 ;  /* 0x00000004110c7825 */ /* 0x000fca00078e0216 */
[----:B------:R0:W-:Y:S04]  /*08f0*/  STG.E desc[UR8][R12.64], R33 ;  /* 0x000000210c007986 */ /* 0x0001e8000c101908 */
[----:B------:R0:W-:Y:S04]  /*0900*/  STG.E desc[UR8][R14.64], R35 ;  /* 0x000000230e007986 */ /* 0x0001e8000c101908 */
[----:B------:R-:W2:Y:S01]  /*0910*/  LDG.E R34, desc[UR8][R12.64] ;  /* 0x000000080c227981 */ /* 0x000ea2000c1e1900 */
[----:B------:R-:W1:Y:S02]  /*0920*/  MUFU.SQRT R16, R35 ;  /* 0x0000002300107308 */ /* 0x000e640000002000 */
[----:B-1----:R-:W-:Y:S01]  /*0930*/  FADD.FTZ R32, R16, UR17 ;  /* 0x0000001110207e21 */ /* 0x002fe20008010000 */
[----:B------:R-:W-:-:S05]  /*0940*/  IMAD.WIDE R16, R17, 0x4, R24 ;  /* 0x0000000411107825 */ /* 0x000fca00078e0218 */
[----:B------:R-:W2:Y:S02]  /*0950*/  MUFU.RCP R37, R32 ;  /* 0x0000002000257308 */ /* 0x000ea40000001000 */
[----:B--2---:R-:W-:-:S04]  /*0960*/  FMUL.FTZ R34, R34, R37 ;  /* 0x0000002522227220 */ /* 0x004fc80000410000 */
[----:B------:R-:W-:-:S04]  /*0970*/  FFMA.FTZ R34, R19, UR12, R34 ;  /* 0x0000000c13227c23 */ /* 0x000fc80008010022 */
[----:B------:R-:W-:-:S05]  /*0980*/  FFMA.FTZ R19, -R34, UR11, R19 ;  /* 0x0000000b22137c23 */ /* 0x000fca0008010113 */
[----:B------:R0:W-:Y:S02]  /*0990*/  STG.E desc[UR8][R16.64], R19 ;  /* 0x0000001310007986 */ /* 0x0001e4000c101908 */
.L_x_216:
[----:B------:R-:W-:Y:S05]  /*09a0*/  BSYNC B0 ;  /* 0x0000000000007941 */ /* 0x000fea0003800000 */
.L_x_215:
[----:B------:R-:W-:Y:S04]  /*09b0*/  BSSY B0, `(.L_x_217) ;  /* 0x0000019000007945 */ /* 0x000fe80003800000 */
[----:B------:R-:W-:Y:S05]  /*09c0*/  @!P1 BRA `(.L_x_218) ;  /* 0x00000000005c9947 */ /* 0x000fea0003800000 */
[----:B01----:R-:W0:Y:S01]  /*09d0*/  MUFU.RCP R13, UR10 ;  /* 0x0000000a000d7d08 */ /* 0x003e220008001000 */
[----:B------:R-:W-:Y:S01]  /*09e0*/  IADD3 R12, R31, UR4, RZ ;  /* 0x000000041f0c7c10 */ /* 0x000fe2000fffe0ff */
[----:B-----5:R-:W-:-:S03]  /*09f0*/  FMUL.FTZ R0, R0, UR16 ;  /* 0x0000001000007c20 */ /* 0x020fc60008410000 */
[----:B------:R-:W-:Y:S01]  /*0a00*/  IADD3 R12, R12, UR7, RZ ;  /* 0x000000070c0c7c10 */ /* 0x000fe2000fffe0ff */
[----:B0-----:R-:W-:Y:S01]  /*0a10*/  FMUL.FTZ R26, R13, R26 ;  /* 0x0000001a0d1a7220 */ /* 0x001fe20000410000 */
[----:B------:R-:W-:Y:S02]  /*0a20*/  FMUL.FTZ R13, R3, UR14 ;  /* 0x0000000e030d7c20 */ /* 0x000fe40008410000 */
[----:B------:R-:W-:Y:S01]  /*0a30*/  IADD3 R3, R12, UR7, RZ ;  /* 0x000000070c037c10 */ /* 0x000fe2000fffe0ff */
[C---:B--2---:R-:W-:Y:S01]  /*0a40*/  FMUL.FTZ R15, R26.reuse, UR6 ;  /* 0x000000061a0f7c20 */ /* 0x044fe20008410000 */
[----:B------:R-:W-:-:S03]  /*0a50*/  FFMA.FTZ R19, R26, UR5, R13 ;  /* 0x000000051a137c23 */ /* 0x000fc6000801000d */
[----:B------:R-:W-:-:S04]  /*0a60*/  IMAD.WIDE R12, R3, 0x4, R22 ;  /* 0x00000004030c7825 */ /* 0x000fc800078e0216 */
[----:B------:R-:W-:Y:S01]  /*0a70*/  FFMA.FTZ R33, R26, R15, R0 ;  /* 0x0000000f1a217223 */ /* 0x000fe20000010000 */
[----:B------:R-:W-:Y:S01]  /*0a80*/  IMAD.WIDE R14, R3, 0x4, R20 ;  /* 0x00000004030e7825 */ /* 0x000fe200078e0214 */
[----:B------:R3:W-:Y:S04]  /*0a90*/  STG.E desc[UR8][R12.64], R19 ;  /* 0x000000130c007986 */ /* 0x0007e8000c101908 */
[----:B------:R3:W-:Y:S04]  /*0aa0*/  STG.E desc[UR8][R14.64], R33 ;  /* 0x000000210e007986 */ /* 0x0007e8000c101908 */
[----:B------:R-:W2:Y:S01]  /*0ab0*/  LDG.E R16, desc[UR8][R12.64] ;  /* 0x000000080c107981 */ /* 0x000ea2000c1e1900 */
[----:B------:R-:W0:Y:S02]  /*0ac0*/  MUFU.SQRT R0, R33 ;  /* 0x0000002100007308 */ /* 0x000e240000002000 */
[----:B0-----:R-:W-:-:S06]  /*0ad0*/  FADD.FTZ R0, R0, UR17 ;  /* 0x0000001100007e21 */ /* 0x001fcc0008010000 */
[----:B------:R-:W2:Y:S02]  /*0ae0*/  MUFU.RCP R17, R0 ;  /* 0x0000000000117308 */ /* 0x000ea40000001000 */
[----:B--2---:R-:W-:-:S04]  /*0af0*/  FMUL.FTZ R17, R16, R17 ;  /* 0x0000001110117220 */ /* 0x004fc80000410000 */
[----:B------:R-:W-:Y:S01]  /*0b00*/  FFMA.FTZ R35, R18, UR12, R17 ;  /* 0x0000000c12237c23 */ /* 0x000fe20008010011 */
[----:B------:R-:W-:-:S04]  /*0b10*/  IMAD.WIDE R16, R3, 0x4, R24 ;  /* 0x0000000403107825 */ /* 0x000fc800078e0218 */
[----:B------:R-:W-:-:S05]  /*0b20*/  FFMA.FTZ R35, -R35, UR11, R18 ;  /* 0x0000000b23237c23 */ /* 0x000fca0008010112 */
[----:B------:R3:W-:Y:S02]  /*0b30*/  STG.E desc[UR8][R16.64], R35 ;  /* 0x0000002310007986 */ /* 0x0007e4000c101908 */
.L_x_218:
[----:B------:R-:W-:Y:S05]  /*0b40*/  BSYNC B0 ;  /* 0x0000000000007941 */ /* 0x000fea0003800000 */
.L_x_217:
[----:B------:R-:W-:Y:S04]  /*0b50*/  BSSY B0, `(.L_x_219) ;  /* 0x0000013000007945 */ /* 0x000fe80003800000 */
[----:B------:R-:W-:Y:S05]  /*0b60*/  @!P2 BRA `(.L_x_220) ;  /* 0x000000000044a947 */ /* 0x000fea0003800000 */
[----:B-----5:R-:W4:Y:S01]  /*0b70*/  MUFU.RCP R0, UR10 ;  /* 0x0000000a00007d08 */ /* 0x020f220008001000 */
[----:B01-3--:R-:W-:Y:S01]  /*0b80*/  FMUL.FTZ R13, R30, UR16 ;  /* 0x000000101e0d7c20 */ /* 0x00bfe20008410000 */
[----:B----4-:R-:W-:Y:S01]  /*0b90*/  FMUL.FTZ R27, R0, R27 ;  /* 0x0000001b001b7220 */ /* 0x010fe20000410000 */
[----:B------:R-:W-:-:S03]  /*0ba0*/  FMUL.FTZ R0, R29, UR14 ;  /* 0x0000000e1d007c20 */ /* 0x000fc60008410000 */
[C---:B------:R-:W-:Y:S01]  /*0bb0*/  FMUL.FTZ R12, R27.reuse, UR6 ;  /* 0x000000061b0c7c20 */ /* 0x040fe20008410000 */
[----:B------:R-:W-:-:S03]  /*0bc0*/  FFMA.FTZ R3, R27, UR5, R0 ;  /* 0x000000051b037c23 */ /* 0x000fc60008010000 */
[----:B------:R-:W-:Y:S02]  /*0bd0*/  FFMA.FTZ R13, R27, R12, R13 ;  /* 0x0000000c1b0d7223 */ /* 0x000fe4000001000d */
[----:B------:R4:W-:Y:S04]  /*0be0*/  STG.E desc[UR8][R8.64], R3 ;  /* 0x0000000308007986 */ /* 0x0009e8000c101908 */
[----:B------:R4:W-:Y:S04]  /*0bf0*/  STG.E desc[UR8][R10.64], R13 ;  /* 0x0000000d0a007986 */ /* 0x0009e8000c101908 */
[----:B------:R-:W3:Y:S01]  /*0c00*/  LDG.E R12, desc[UR8][R8.64] ;  /* 0x00000008080c7981 */ /* 0x000ee2000c1e1900 */
[----:B------:R-:W0:Y:S02]  /*0c10*/  MUFU.SQRT R0, R13 ;  /* 0x0000000d00007308 */ /* 0x000e240000002000 */
[----:B0-----:R-:W-:-:S06]  /*0c20*/  FADD.FTZ R0, R0, UR17 ;  /* 0x0000001100007e21 */ /* 0x001fcc0008010000 */
[----:B--2---:R-:W3:Y:S02]  /*0c30*/  MUFU.RCP R15, R0 ;  /* 0x00000000000f7308 */ /* 0x004ee40000001000 */
[----:B---3--:R-:W-:-:S04]  /*0c40*/  FMUL.FTZ R15, R12, R15 ;  /* 0x0000000f0c0f7220 */ /* 0x008fc80000410000 */
[----:B------:R-:W-:-:S04]  /*0c50*/  FFMA.FTZ R15, R28, UR12, R15 ;  /* 0x0000000c1c0f7c23 */ /* 0x000fc8000801000f */
[----:B------:R-:W-:-:S05]  /*0c60*/  FFMA.FTZ R15, -R15, UR11, R28 ;  /* 0x0000000b0f0f7c23 */ /* 0x000fca000801011c */
[----:B------:R4:W-:Y:S02]  /*0c70*/  STG.E desc[UR8][R4.64], R15 ;  /* 0x0000000f04007986 */ /* 0x0009e4000c101908 */
.L_x_220:
[----:B------:R-:W-:Y:S05]  /*0c80*/  BSYNC B0 ;  /* 0x0000000000007941 */ /* 0x000fea0003800000 */
.L_x_219:
[----:B------:R-:W-:-:S04]  /*0c90*/  ULEA UR4, UR7, UR4, 0x2 ;  /* 0x0000000407047291 */ /* 0x000fc8000f8e103f */
[----:B------:R-:W-:Y:S02]  /*0ca0*/  UISETP.GE.AND UP0, UPT, UR4, UR13, UPT ;  /* 0x0000000d0400728c */ /* 0x000fe4000bf06270 */
[----:B------:R-:W-:-:S04]  /*0cb0*/  ISETP.GT.AND P1, PT, R2, UR4, PT ;  /* 0x0000000402007c0c */ /* 0x000fc8000bf24270 */
[----:B------:R-:W-:-:S13]  /*0cc0*/  PLOP3.LUT P0, PT, PT, PT, UP0, 0x80, 0x0 ;  /* 0x000000000000781c */ /* 0x000fda0003f0f008 */
[----:B------:R-:W-:Y:S05]  /*0cd0*/  @!P0 BRA P1, `(.L_x_221) ;  /* 0xfffffff4008c8947 */ /* 0x000fea000083ffff */
[----:B------:R-:W-:Y:S05]  /*0ce0*/  EXIT ;  /* 0x000000000000794d */ /* 0x000fea0003800000 */
.L_x_212:
[----:B------:R-:W0:Y:S01]  /*0cf0*/  S2R R31, SR_TID.X ;  /* 0x00000000001f7919 */ /* 0x000e220000002100 */
[----:B------:R-:W-:Y:S01]  /*0d00*/  UMOV UR4, URZ ;  /* 0x0000003f00047c82 */ /* 0x000fe20008000000 */
[----:B------:R-:W-:Y:S01]  /*0d10*/  ULDC UR16, c[0x0][0xe24] ;  /* 0x0003890000107ab9 */ /* 0x000fe20000000800 */
[----:B------:R-:W-:Y:S01]  /*0d20*/  ULDC UR11, c[0x0][0xe0c] ;  /* 0x00038300000b7ab9 */ /* 0x000fe20000000800 */
[----:B------:R-:W-:Y:S01]  /*0d30*/  ULDC UR10, c[0x0][0x210] ;  /* 0x00008400000a7ab9 */ /* 0x000fe20000000800 */
[----:B------:R-:W-:Y:S01]  /*0d40*/  ULDC.64 UR12, c[0x0][0xe18] ;  /* 0x00038600000c7ab9 */ /* 0x000fe20000000a00 */
[----:B------:R-:W-:-:S05]  /*0d50*/  ULDC.64 UR14, c[0x0][0xe10] ;  /* 0x00038400000e7ab9 */ /* 0x000fca0000000a00 */
.L_x_230:
        /* <DEDUP_REMOVED lines=71> */
[----:B------:R-:W-:-:S06]  /*11d0*/  FADD.FTZ R36, R35, UR15 ;  /* 0x0000000f23247e21 */ /* 0x000fcc0008010000 */
[----:B------:R-:W1:Y:S08]  /*11e0*/  MUFU.SQRT R36, R36 ;  /* 0x0000002400247308 */ /* 0x000e700000002000 */
[----:B-1----:R-:W3:Y:S02]  /*11f0*/  MUFU.RCP R39, R36 ;  /* 0x0000002400277308 */ /* 0x002ee40000001000 */
[----:B---3--:R-:W-:Y:S01]  /*1200*/  FMUL.FTZ R16, R16, R39 ;  /* 0x0000002710107220 */ /* 0x008fe20000410000 */
[----:B------:R-:W-:-:S03]  /*1210*/  IADD3 R39, R31, UR4, RZ ;  /* 0x000000041f277c10 */ /* 0x000fc6000fffe0ff */
[----:B------:R-:W-:-:S04]  /*1220*/  FFMA.FTZ R16, R17, UR16, R16 ;  /* 0x0000001011107c23 */ /* 0x000fc80008010010 */
[----:B0-----:R-:W-:Y:S01]  /*1230*/  FFMA.FTZ R37, -R16, UR13, R17 ;  /* 0x0000000d10257c23 */ /* 0x001fe20008010111 */
[----:B------:R-:W-:-:S05]  /*1240*/  IMAD.WIDE R16, R39, 0x4, R24 ;  /* 0x0000000427107825 */ /* 0x000fca00078e0218 */
[----:B------:R2:W-:Y:S02]  /*1250*/  STG.E desc[UR8][R16.64], R37 ;  /* 0x0000002510007986 */ /* 0x0005e4000c101908 */
.L_x_223:
[----:B------:R-:W-:Y:S05]  /*1260*/  BSYNC B0 ;  /* 0x0000000000007941 */ /* 0x000fea0003800000 */
.L_x_222:
        /* <DEDUP_REMOVED lines=16> */
[----:B------:R-:W-:-:S06]  /*1370*/  FADD.FTZ R32, R35, UR15 ;  /* 0x0000000f23207e21 */ /* 0x000fcc0008010000 */
[----:B------:R-:W1:Y:S08]  /*1380*/  MUFU.SQRT R32, R32 ;  /* 0x0000002000207308 */ /* 0x000e700000002000 */
[----:B-1----:R-:W2:Y:S02]  /*1390*/  MUFU.RCP R37, R32 ;  /* 0x0000002000257308 */ /* 0x002ea40000001000 */
[----:B--2---:R-:W-:-:S04]  /*13a0*/  FMUL.FTZ R16, R16, R37 ;  /* 0x0000002510107220 */ /* 0x004fc80000410000 */
[----:B------:R-:W-:Y:S01]  /*13b0*/  FFMA.FTZ R34, R19, UR16, R16 ;  /* 0x0000001013227c23 */ /* 0x000fe20008010010 */
[----:B------:R-:W-:-:S04]  /*13c0*/  IMAD.WIDE R16, R17, 0x4, R24 ;  /* 0x0000000411107825 */ /* 0x000fc800078e0218 */
[----:B------:R-:W-:-:S05]  /*13d0*/  FFMA.FTZ R19, -R34, UR13, R19 ;  /* 0x0000000d22137c23 */ /* 0x000fca0008010113 */
[----:B------:R0:W-:Y:S02]  /*13e0*/  STG.E desc[UR8][R16.64], R19 ;  /* 0x0000001310007986 */ /* 0x0001e4000c101908 */
.L_x_225:
[----:B------:R-:W-:Y:S05]  /*13f0*/  BSYNC B0 ;  /* 0x0000000000007941 */ /* 0x000fea0003800000 */
.L_x_224:
        /* <DEDUP_REMOVED lines=17> */
[----:B------:R-:W-:-:S06]  /*1510*/  FADD.FTZ R0, R33, UR15 ;  /* 0x0000000f21007e21 */ /* 0x000fcc0008010000 */
[----:B------:R-:W0:Y:S08]  /*1520*/  MUFU.SQRT R0, R0 ;  /* 0x0000000000007308 */ /* 0x000e300000002000 */
[----:B0-----:R-:W2:Y:S02]  /*1530*/  MUFU.RCP R17, R0 ;  /* 0x0000000000117308 */ /* 0x001ea40000001000 */
[----:B--2---:R-:W-:-:S04]  /*1540*/  FMUL.FTZ R17, R16, R17 ;  /* 0x0000001110117220 */ /* 0x004fc80000410000 */
[----:B------:R-:W-:Y:S01]  /*1550*/  FFMA.FTZ R35, R18, UR16, R17 ;  /* 0x0000001012237c23 */ /* 0x000fe20008010011 */
[----:B------:R-:W-:-:S04]  /*1560*/  IMAD.WIDE R16, R3, 0x4, R24 ;  /* 0x0000000403107825 */ /* 0x000fc800078e0218 */
[----:B------:R-:W-:-:S05]  /*1570*/  FFMA.FTZ R35, -R35, UR13, R18 ;  /* 0x0000000d23237c23 */ /* 0x000fca0008010112 */
[----:B------:R3:W-:Y:S02]  /*1580*/  STG.E desc[UR8][R16.64], R35 ;  /* 0x0000002310007986 */ /* 0x0007e4000c101908 */
.L_x_227:
[----:B------:R-:W-:Y:S05]  /*1590*/  BSYNC B0 ;  /* 0x0000000000007941 */ /* 0x000fea0003800000 */
.L_x_226:
        /* <DEDUP_REMOVED lines=13> */
[----:B------:R-:W2:Y:S08]  /*1670*/  MUFU.SQRT R0, R0 ;  /* 0x0000000000007308 */ /* 0x000eb00000002000 */
[----:B--2---:R-:W3:Y:S02]  /*1680*/  MUFU.RCP R15, R0 ;  /* 0x00000000000f7308 */ /* 0x004ee40000001000 */
[----:B---3--:R-:W-:-:S04]  /*1690*/  FMUL.FTZ R15, R12, R15 ;  /* 0x0000000f0c0f7220 */ /* 0x008fc80000410000 */
[----:B------:R-:W-:-:S04]  /*16a0*/  FFMA.FTZ R15, R28, UR16, R15 ;  /* 0x000000101c0f7c23 */ /* 0x000fc8000801000f */
[----:B------:R-:W-:-:S05]  /*16b0*/  FFMA.FTZ R15, -R15, UR13, R28 ;  /* 0x0000000d0f0f7c23 */ /* 0x000fca000801011c */
[----:B------:R4:W-:Y:S02]  /*16c0*/  STG.E desc[UR8][R4.64], R15 ;  /* 0x0000000f04007986 */ /* 0x0009e4000c101908 */
.L_x_229:
[----:B------:R-:W-:Y:S05]  /*16d0*/  BSYNC B0 ;  /* 0x0000000000007941 */ /* 0x000fea0003800000 */
.L_x_228:
[----:B------:R-:W-:-:S04]  /*16e0*/  ULEA UR4, UR7, UR4, 0x2 ;  /* 0x0000000407047291 */ /* 0x000fc8000f8e103f */
[----:B------:R-:W-:Y:S02]  /*16f0*/  UISETP.GE.AND UP0, UPT, UR4, UR10, UPT ;  /* 0x0000000a0400728c */ /* 0x000fe4000bf06270 */
[----:B------:R-:W-:-:S04]  /*1700*/  ISETP.GT.AND P1, PT, R2, UR4, PT ;  /* 0x0000000402007c0c */ /* 0x000fc8000bf24270 */
[----:B------:R-:W-:-:S13]  /*1710*/  PLOP3.LUT P0, PT, PT, PT, UP0, 0x80, 0x0 ;  /* 0x000000000000781c */ /* 0x000fda0003f0f008 */
[----:B------:R-:W-:Y:S05]  /*1720*/  @!P0 BRA P1, `(.L_x_230) ;  /* 0xfffffff4008c8947 */ /* 0x000fea000083ffff */
[----:B------:R-:W-:Y:S05]  /*1730*/  EXIT ;  /* 0x000000000000794d */ /* 0x000fea0003800000 */
.L_x_211:
[----:B------:R-:W0:Y:S02]  /*1740*/  S2R R5, SR_TID.X ;  /* 0x0000000000057919 */ /* 0x000e240000002100 */
[----:B0-----:R-:W-:-:S04]  /*1750*/  SHF.L.U32 R3, R5, 0x2, RZ ;  /* 0x0000000205037819 */ /* 0x001fc800000006ff */
[----:B------:R-:W-:-:S04]  /*1760*/  ISETP.GE.AND P0, PT, R3, R0, PT ;  /* 0x000000000300720c */ /* 0x000fc80003f06270 */
[----:B------:R-:W-:-:S13]  /*1770*/  ISETP.GE.OR P0, PT, R3, R2, P0 ;  /* 0x000000020300720c */ /* 0x000fda0000706670 */
[----:B------:R-:W-:Y:S05]  /*1780*/  @P0 EXIT ;  /* 0x000000000000094d */ /* 0x000fea0003800000 */
[----:B------:R-:W-:Y:S01]  /*1790*/  ULDC UR7, c[0x0][0xe20] ;  /* 0x0003880000077ab9 */ /* 0x000fe20000000800 */
[----:B------:R-:W-:Y:S01]  /*17a0*/  ULDC UR5, c[0x0][0xe0c] ;  /* 0x0003830000057ab9 */ /* 0x000fe20000000800 */
[----:B------:R-:W-:Y:S01]  /*17b0*/  ISETP.NE.AND P0, PT, RZ, UR7, PT ;  /* 0x00000007ff007c0c */ /* 0x000fe2000bf05270 */
[----:B------:R-:W-:Y:S01]  /*17c0*/  ULDC UR6, c[0x0][0xe10] ;  /* 0x0003840000067ab9 */ /* 0x000fe20000000800 */
[----:B------:R-:W-:Y:S01]  /*17d0*/  MOV R4, UR5 ;  /* 0x0000000500047c02 */ /* 0x000fe20008000f00 */
[----:B------:R-:W-:Y:S01]  /*17e0*/  ULDC UR4, c[0x0][0x0] ;  /* 0x0000000000047ab9 */ /* 0x000fe20000000800 */
[----:B------:R-:W-:Y:S01]  /*17f0*/  MOV R3, UR6 ;  /* 0x0000000600037c02 */ /* 0x000fe20008000f00 */
[----:B------:R-:W-:Y:S01]  /*1800*/  ULDC UR12, c[0x0][0xe24] ;  /* 0x00038900000c7ab9 */ /* 0x000fe20000000800 */
[----:B------:R-:W-:Y:S01]  /*1810*/  ULDC UR16, c[0x0][0xe24] ;  /* 0x0003890000107ab9 */ /* 0x000fe20000000800 */
[----:B------:R-:W-:Y:S01]  /*1820*/  ULDC UR7, c[0x0][0xe14] ;  /* 0x0003850000077ab9 */ /* 0x000fe20000000800 */
[----:B------:R-:W-:Y:S01]  /*1830*/  ULDC UR13, c[0x0][0xe14] ;  /* 0x00038500000d7ab9 */ /* 0x000fe20000000800 */
[----:B------:R-:W-:Y:S01]  /*1840*/  ULDC.64 UR10, c[0x0][0xe18] ;  /* 0x00038600000a7ab9 */ /* 0x000fe20000000a00 */
[----:B------:R-:W-:Y:S01]  /*1850*/  ULDC.64 UR14, c[0x0][0xe18] ;  /* 0x00038600000e7ab9 */ /* 0x000fe20000000a00 */
[----:B------:R-:W-:Y:S01]  /*1860*/  FADD.FTZ R4, -R4, 1 ;  /* 0x3f80000004047421 */ /* 0x000fe20000010100 */
[----:B------:R-:W-:Y:S01]  /*1870*/  FADD.FTZ R3, -R3, 1 ;  /* 0x3f80000003037421 */ /* 0x000fe20000010100 */
[----:B------:R-:W-:Y:S06]  /*1880*/  @!P0 BRA `(.L_x_231) ;  /* 0x0000000400288947 */ /* 0x000fec0003800000 */
[----:B------:R-:W-:Y:S01]  /*1890*/  BSSY B0, `(.L_x_232) ;  /* 0x0000048000007945 */ /* 0x000fe20003800000 */
.L_x_233:
[----:B------:R-:W-:-:S04]  /*18a0*/  IMAD.WIDE R28, R5, 0x8, R6 ;  /* 0x00000008051c7825 */ /* 0x000fc800078e0206 */
[C---:B0-----:R-:W-:Y:S02]  /*18b0*/  IMAD.WIDE R30, R5.reuse, 0x10, R22 ;  /* 0x00000010051e7825 */ /* 0x041fe400078e0216 */
[----:B------:R-:W2:Y:S02]  /*18c0*/  LDG.E.64 R28, desc[UR8][R28.64] ;  /* 0x000000081c1c7981 */ /* 0x000ea4000c1e1b00 */
[C---:B------:R-:W-:Y:S02]  /*18d0*/  IMAD.WIDE R26, R5.reuse, 0x10, R20 ;  /* 0x00000010051a7825 */ /* 0x040fe400078e0214 */
[----:B------:R-:W3:Y:S04]  /*18e0*/  LDG.E.128 R12, desc[UR8][R30.64] ;  /* 0x000000081e0c7981 */ /* 0x000ee8000c1e1d00 */
[----:B------:R-:W4:Y:S01]  /*18f0*/  LDG.E.128 R16, desc[UR8][R26.64] ;  /* 0x000000081a107981 */ /* 0x000f22000c1e1d00 */
[----:B------:R-:W-:-:S05]  /*1900*/  IMAD.WIDE R36, R5, 0x10, R24 ;  /* 0x0000001005247825 */ /* 0x000fca00078e0218 */
[----:B------:R-:W5:Y:S01]  /*1910*/  LDG.E.128 R8, desc[UR8][R36.64] ;  /* 0x0000000824087981 */ /* 0x000f62000c1e1d00 */
[----:B------:R-:W0:Y:S01]  /*1920*/  MUFU.RCP R32, UR10 ;  /* 0x0000000a00207d08 */ /* 0x000e220008001000 */
[----:B------:R-:W-:Y:S02]  /*1930*/  IADD3 R5, R5, UR4, RZ ;  /* 0x0000000405057c10 */ /* 0x000fe4000fffe0ff */
[--C-:B--2---:R-:W-:Y:S01]  /*1940*/  SHF.R.U32.HI R33, RZ, 0x10, R29.reuse ;  /* 0x00000010ff217819 */ /* 0x104fe2000001161d */
[----:B------:R-:W-:Y:S01]  /*1950*/  HADD2.F32 R35, -RZ, R28.H0_H0 ;  /* 0x2000001cff237230 */ /* 0x000fe20000004100 */
[----:B------:R-:W-:Y:S01]  /*1960*/  SHF.R.U64 R38, R28, 0x10, R29 ;  /* 0x000000101c267819 */ /* 0x000fe2000000121d */
[----:B------:R-:W-:Y:S02]  /*1970*/  HADD2.F32 R34, -RZ, R29.H0_H0 ;  /* 0x2000001dff227230 */ /* 0x000fe40000004100 */
[----:B---3--:R-:W-:Y:S01]  /*1980*/  FMUL.FTZ R12, R12, UR5 ;  /* 0x000000050c0c7c20 */ /* 0x008fe20008410000 */
[----:B------:R-:W-:-:S02]  /*1990*/  HADD2.F32 R28, -RZ, R33.H0_H0 ;  /* 0x20000021ff1c7230 */ /* 0x000fc40000004100 */
[-C--:B0-----:R-:W-:Y:S01]  /*19a0*/  FMUL.FTZ R35, R35, R32.reuse ;  /* 0x0000002023237220 */ /* 0x081fe20000410000 */
[----:B------:R-:W-:Y:S02]  /*19b0*/  HADD2.F32 R29, -RZ, R38.H0_H0 ;  /* 0x20000026ff1d7230 */ /* 0x000fe40000004100 */
[-C--:B------:R-:W-:Y:S01]  /*19c0*/  FMUL.FTZ R33, R34, R32.reuse ;  /* 0x0000002022217220 */ /* 0x080fe20000410000 */
[----:B------:R-:W-:Y:S01]  /*19d0*/  FMUL.FTZ R34, R13, UR5 ;  /* 0x000000050d227c20 */ /* 0x000fe20008410000 */
[----:B------:R-:W-:Y:S01]  /*19e0*/  FMUL.FTZ R13, R14, UR5 ;  /* 0x000000050e0d7c20 */ /* 0x000fe20008410000 */
[----:B----4-:R-:W-:Y:S01]  /*19f0*/  FMUL.FTZ R38, R16, UR6 ;  /* 0x0000000610267c20 */ /* 0x010fe20008410000 */
[-C--:B------:R-:W-:Y:S01]  /*1a00*/  FMUL.FTZ R14, R3, R35.reuse ;  /* 0x00000023030e7220 */ /* 0x080fe20000410000 */
[----:B------:R-:W-:Y:S01]  /*1a10*/  FFMA.FTZ R16, R4, R35, R12 ;  /* 0x0000002304107223 */ /* 0x000fe2000001000c */
[-C--:B------:R-:W-:Y:S01]  /*1a20*/  FMUL.FTZ R29, R29, R32.reuse ;  /* 0x000000201d1d7220 */ /* 0x080fe20000410000 */
[----:B------:R-:W-:Y:S01]  /*1a30*/  FMUL.FTZ R28, R28, R32 ;  /* 0x000000201c1c7220 */ /* 0x000fe20000410000 */
[----:B------:R-:W-:Y:S01]  /*1a40*/  FFMA.FTZ R12, R35, R14, R38 ;  /* 0x0000000e230c7223 */ /* 0x000fe20000010026 */
[----:B------:R-:W-:Y:S01]  /*1a50*/  FMUL.FTZ R32, R15, UR5 ;  /* 0x000000050f207c20 */ /* 0x000fe20008410000 */
[----:B------:R-:W-:Y:S01]  /*1a60*/  FMUL.FTZ R38, R17, UR6 ;  /* 0x0000000611267c20 */ /* 0x000fe20008410000 */
[----:B------:R-:W-:Y:S01]  /*1a70*/  FMUL.FTZ R14, R18, UR6 ;  /* 0x00000006120e7c20 */ /* 0x000fe20008410000 */
[----:B------:R-:W-:Y:S01]  /*1a80*/  FMUL.FTZ R15, R19, UR6 ;  /* 0x00000006130f7c20 */ /* 0x000fe20008410000 */
[CC--:B------:R-:W-:Y:S01]  /*1a90*/  FMUL.FTZ R17, R3.reuse, R33.reuse ;  /* 0x0000002103117220 */ /* 0x0c0fe20000410000 */
[C---:B------:R-:W-:Y:S01]  /*1aa0*/  FFMA.FTZ R18, R4.reuse, R33, R13 ;  /* 0x0000002104127223 */ /* 0x040fe2000001000d */
[----:B------:R-:W-:Y:S01]  /*1ab0*/  FMUL.FTZ R13, R3, R29 ;  /* 0x0000001d030d7220 */ /* 0x000fe20000410000 */
[----:B------:R-:W0:Y:S01]  /*1ac0*/  MUFU.SQRT R19, R12 ;  /* 0x0000000c00137308 */ /* 0x000e220000002000 */
[----:B------:R-:W-:Y:S01]  /*1ad0*/  FFMA.FTZ R14, R33, R17, R14 ;  /* 0x00000011210e7223 */ /* 0x000fe2000001000e */
[----:B------:R-:W-:Y:S01]  /*1ae0*/  FFMA.FTZ R17, R4, R29, R34 ;  /* 0x0000001d04117223 */ /* 0x000fe20000010022 */
[----:B------:R-:W-:Y:S01]  /*1af0*/  FFMA.FTZ R13, R29, R13, R38 ;  /* 0x0000000d1d0d7223 */ /* 0x000fe20000010026 */
[----:B------:R-:W-:-:S04]  /*1b00*/  FMUL.FTZ R29, R3, R28 ;  /* 0x0000001c031d7220 */ /* 0x000fc80000410000 */
[----:B------:R-:W-:Y:S02]  /*1b10*/  FFMA.FTZ R15, R28, R29, R15 ;  /* 0x0000001d1c0f7223 */ /* 0x000fe4000001000f */
[----:B------:R-:W1:Y:S01]  /*1b20*/  MUFU.SQRT R29, R13 ;  /* 0x0000000d001d7308 */ /* 0x000e620000002000 */
[----:B0-----:R-:W-:-:S07]  /*1b30*/  FADD.FTZ R19, R19, UR7 ;  /* 0x0000000713137e21 */ /* 0x001fce0008010000 */
[----:B------:R-:W0:Y:S01]  /*1b40*/  MUFU.RCP R19, R19 ;  /* 0x0000001300137308 */ /* 0x000e220000001000 */
[----:B-1----:R-:W-:-:S07]  /*1b50*/  FADD.FTZ R33, R29, UR7 ;  /* 0x000000071d217e21 */ /* 0x002fce0008010000 */
[----:B------:R-:W1:Y:S01]  /*1b60*/  MUFU.RCP R34, R33 ;  /* 0x0000002100227308 */ /* 0x000e620000001000 */
[----:B0-----:R-:W-:Y:S01]  /*1b70*/  FMUL.FTZ R29, R16, R19 ;  /* 0x00000013101d7220 */ /* 0x001fe20000410000 */
[----:B------:R-:W-:-:S03]  /*1b80*/  FFMA.FTZ R19, R4, R28, R32 ;  /* 0x0000001c04137223 */ /* 0x000fc60000010020 */
[----:B-----5:R-:W-:Y:S01]  /*1b90*/  FFMA.FTZ R29, R8, UR12, R29 ;  /* 0x0000000c081d7c23 */ /* 0x020fe2000801001d */
[----:B-1----:R-:W-:-:S03]  /*1ba0*/  FMUL.FTZ R35, R17, R34 ;  /* 0x0000002211237220 */ /* 0x002fc60000410000 */
[----:B------:R-:W-:Y:S01]  /*1bb0*/  FFMA.FTZ R8, -R29, UR11, R8 ;  /* 0x0000000b1d087c23 */ /* 0x000fe20008010108 */
[----:B------:R-:W0:Y:S01]  /*1bc0*/  MUFU.SQRT R34, R15 ;  /* 0x0000000f00227308 */ /* 0x000e220000002000 */
[----:B------:R-:W-:-:S04]  /*1bd0*/  FFMA.FTZ R35, R9, UR12, R35 ;  /* 0x0000000c09237c23 */ /* 0x000fc80008010023 */
[----:B------:R-:W-:-:S03]  /*1be0*/  FFMA.FTZ R9, -R35, UR11, R9 ;  /* 0x0000000b23097c23 */ /* 0x000fc60008010109 */
[----:B------:R-:W1:Y:S01]  /*1bf0*/  MUFU.SQRT R29, R14 ;  /* 0x0000000e001d7308 */ /* 0x000e620000002000 */
[----:B0-----:R-:W-:-:S07]  /*1c00*/  FADD.FTZ R34, R34, UR7 ;  /* 0x0000000722227e21 */ /* 0x001fce0008010000 */
[----:B------:R-:W0:Y:S01]  /*1c10*/  MUFU.RCP R34, R34 ;  /* 0x0000002200227308 */ /* 0x000e220000001000 */
[----:B-1----:R-:W-:-:S07]  /*1c20*/  FADD.FTZ R29, R29, UR7 ;  /* 0x000000071d1d7e21 */ /* 0x002fce0008010000 */
[----:B------:R-:W1:Y:S01]  /*1c30*/  MUFU.RCP R29, R29 ;  /* 0x0000001d001d7308 */ /* 0x000e620000001000 */
[----:B0-----:R-:W-:-:S04]  /*1c40*/  FMUL.FTZ R35, R19, R34 ;  /* 0x0000002213237220 */ /* 0x001fc80000410000 */
[----:B------:R-:W-:Y:S01]  /*1c50*/  FFMA.FTZ R35, R11, UR12, R35 ;  /* 0x0000000c0b237c23 */ /* 0x000fe20008010023 */
[----:B-1----:R-:W-:-:S03]  /*1c60*/  FMUL.FTZ R33, R18, R29 ;  /* 0x0000001d12217220 */ /* 0x002fc60000410000 */
[----:B------:R-:W-:Y:S01]  /*1c70*/  FFMA.FTZ R11, -R35, UR11, R11 ;  /* 0x0000000b230b7c23 */ /* 0x000fe2000801010b */
[----:B------:R-:W-:Y:S01]  /*1c80*/  SHF.L.U32 R29, R5, 0x2, RZ ;  /* 0x00000002051d7819 */ /* 0x000fe200000006ff */
[----:B------:R-:W-:-:S03]  /*1c90*/  FFMA.FTZ R33, R10, UR12, R33 ;  /* 0x0000000c0a217c23 */ /* 0x000fc60008010021 */
[----:B------:R-:W-:Y:S01]  /*1ca0*/  ISETP.GE.AND P0, PT, R29, R0, PT ;  /* 0x000000001d00720c */ /* 0x000fe20003f06270 */
[----:B------:R-:W-:Y:S01]  /*1cb0*/  FFMA.FTZ R10, -R33, UR11, R10 ;  /* 0x0000000b210a7c23 */ /* 0x000fe2000801010a */
[----:B------:R-:W-:-:S04]  /*1cc0*/  ISETP.LT.AND P1, PT, R29, R2, PT ;  /* 0x000000021d00720c */ /* 0x000fc80003f21270 */
[----:B------:R0:W-:Y:S04]  /*1cd0*/  STG.E.128 desc[UR8][R36.64], R8 ;  /* 0x0000000824007986 */ /* 0x0001e8000c101d08 */
[----:B------:R0:W-:Y:S04]  /*1ce0*/  STG.E.128 desc[UR8][R30.64], R16 ;  /* 0x000000101e007986 */ /* 0x0001e8000c101d08 */
[----:B------:R0:W-:Y:S01]  /*1cf0*/  STG.E.128 desc[UR8][R26.64], R12 ;  /* 0x0000000c1a007986 */ /* 0x0001e2000c101d08 */
[----:B------:R-:W-:Y:S05]  /*1d00*/  @!P0 BRA P1, `(.L_x_233) ;  /* 0xfffffff800e48947 */ /* 0x000fea000083ffff */
[----:B------:R-:W-:Y:S05]  /*1d10*/  BSYNC B0 ;  /* 0x0000000000007941 */ /* 0x000fea0003800000 */
.L_x_232:
[----:B------:R-:W-:Y:S05]  /*1d20*/  EXIT ;  /* 0x000000000000794d */ /* 0x000fea0003800000 */
.L_x_231:
[----:B------:R-:W-:Y:S01]  /*1d30*/  BSSY B0, `(.L_x_234) ;  /* 0x0000048000007945 */ /* 0x000fe20003800000 */
.L_x_235:
[----:B------:R-:W-:-:S06]  /*1d40*/  IMAD.WIDE R28, R5, 0x8, R6 ;  /* 0x00000008051c7825 */ /* 0x000fcc00078e0206 */
[----:B------:R-:W2:Y:S01]  /*1d50*/  LDG.E.64 R28, desc[UR8][R28.64] ;  /* 0x000000081c1c7981 */ /* 0x000ea2000c1e1b00 */
[----:B0-----:R-:W-:-:S04]  /*1d60*/  IMAD.WIDE R30, R5, 0x10, R22 ;  /* 0x00000010051e7825 */ /* 0x001fc800078e0216 */
[C---:B------:R-:W-:Y:S01]  /*1d70*/  IMAD.WIDE R26, R5.reuse, 0x10, R20 ;  /* 0x00000010051a7825 */ /* 0x040fe200078e0214 */
[----:B------:R-:W3:Y:S04]  /*1d80*/  LDG.E.128 R12, desc[UR8][R30.64] ;  /* 0x000000081e0c7981 */ /* 0x000ee8000c1e1d00 */
[----:B------:R-:W4:Y:S01]  /*1d90*/  LDG.E.128 R16, desc[UR8][R26.64] ;  /* 0x000000081a107981 */ /* 0x000f22000c1e1d00 */
[----:B------:R-:W-:-:S05]  /*1da0*/  IMAD.WIDE R36, R5, 0x10, R24 ;  /* 0x0000001005247825 */ /* 0x000fca00078e0218 */
[----:B------:R-:W5:Y:S01]  /*1db0*/  LDG.E.128 R8, desc[UR8][R36.64] ;  /* 0x0000000824087981 */ /* 0x000f62000c1e1d00 */
[----:B------:R-:W0:Y:S01]  /*1dc0*/  MUFU.RCP R32, UR14 ;  /* 0x0000000e00207d08 */ /* 0x000e220008001000 */
[----:B------:R-:W-:Y:S02]  /*1dd0*/  IADD3 R5, R5, UR4, RZ ;  /* 0x0000000405057c10 */ /* 0x000fe4000fffe0ff */
[--C-:B--2---:R-:W-:Y:S01]  /*1de0*/  SHF.R.U64 R38, R28, 0x10, R29.reuse ;  /* 0x000000101c267819 */ /* 0x104fe2000000121d */
[----:B------:R-:W-:Y:S01]  /*1df0*/  HADD2.F32 R35, -RZ, R28.H0_H0 ;  /* 0x2000001cff237230 */ /* 0x000fe20000004100 */
[----:B------:R-:W-:Y:S01]  /*1e00*/  SHF.R.U32.HI R33, RZ, 0x10, R29 ;  /* 0x00000010ff217819 */ /* 0x000fe2000001161d */
[----:B------:R-:W-:Y:S02]  /*1e10*/  HADD2.F32 R34, -RZ, R29.H0_H0 ;  /* 0x2000001dff227230 */ /* 0x000fe40000004100 */
[----:B------:R-:W-:Y:S02]  /*1e20*/  HADD2.F32 R29, -RZ, R38.H0_H0 ;  /* 0x20000026ff1d7230 */ /* 0x000fe40000004100 */
[----:B0-----:R-:W-:Y:S01]  /*1e30*/  FMUL.FTZ R35, R35, R32 ;  /* 0x0000002023237220 */ /* 0x001fe20000410000 */
[----:B------:R-:W-:-:S02]  /*1e40*/  HADD2.F32 R28, -RZ, R33.H0_H0 ;  /* 0x20000021ff1c7230 */ /* 0x000fc40000004100 */
[-C--:B------:R-:W-:Y:S01]  /*1e50*/  FMUL.FTZ R33, R34, R32.reuse ;  /* 0x0000002022217220 */ /* 0x080fe20000410000 */
[----:B---3--:R-:W-:Y:S01]  /*1e60*/  FMUL.FTZ R34, R13, UR5 ;  /* 0x000000050d227c20 */ /* 0x008fe20008410000 */
[-C--:B------:R-:W-:Y:S01]  /*1e70*/  FMUL.FTZ R29, R29, R32.reuse ;  /* 0x000000201d1d7220 */ /* 0x080fe20000410000 */
[----:B------:R-:W-:Y:S01]  /*1e80*/  FMUL.FTZ R12, R12, UR5 ;  /* 0x000000050c0c7c20 */ /* 0x000fe20008410000 */
[----:B------:R-:W-:Y:S01]  /*1e90*/  FMUL.FTZ R28, R28, R32 ;  /* 0x000000201c1c7220 */ /* 0x000fe20000410000 */
[----:B------:R-:W-:Y:S01]  /*1ea0*/  FMUL.FTZ R13, R14, UR5 ;  /* 0x000000050e0d7c20 */ /* 0x000fe20008410000 */
[----:B------:R-:W-:Y:S01]  /*1eb0*/  FMUL.FTZ R32, R15, UR5 ;  /* 0x000000050f207c20 */ /* 0x000fe20008410000 */
[----:B----4-:R-:W-:Y:S01]  /*1ec0*/  FMUL.FTZ R15, R16, UR6 ;  /* 0x00000006100f7c20 */ /* 0x010fe20008410000 */
[-C--:B------:R-:W-:Y:S01]  /*1ed0*/  FMUL.FTZ R14, R3, R35.reuse ;  /* 0x00000023030e7220 */ /* 0x080fe20000410000 */
[----:B------:R-:W-:Y:S01]  /*1ee0*/  FFMA.FTZ R16, R4, R35, R12 ;  /* 0x0000002304107223 */ /* 0x000fe2000001000c */
[----:B------:R-:W-:Y:S01]  /*1ef0*/  FMUL.FTZ R38, R17, UR6 ;  /* 0x0000000611267c20 */ /* 0x000fe20008410000 */
[-C--:B------:R-:W-:Y:S01]  /*1f00*/  FMUL.FTZ R17, R3, R33.reuse ;  /* 0x0000002103117220 */ /* 0x080fe20000410000 */
[----:B------:R-:W-:Y:S01]  /*1f10*/  FFMA.FTZ R12, R35, R14, R15 ;  /* 0x0000000e230c7223 */ /* 0x000fe2000001000f */
[----:B------:R-:W-:Y:S01]  /*1f20*/  FMUL.FTZ R14, R18, UR6 ;  /* 0x00000006120e7c20 */ /* 0x000fe20008410000 */
[----:B------:R-:W-:Y:S01]  /*1f30*/  FMUL.FTZ R15, R19, UR6 ;  /* 0x00000006130f7c20 */ /* 0x000fe20008410000 */
[----:B------:R-:W-:Y:S01]  /*1f40*/  FFMA.FTZ R18, R4, R33, R13 ;  /* 0x0000002104127223 */ /* 0x000fe2000001000d */
[----:B------:R-:W-:Y:S01]  /*1f50*/  FMUL.FTZ R13, R3, R29 ;  /* 0x0000001d030d7220 */ /* 0x000fe20000410000 */
[----:B------:R-:W-:Y:S01]  /*1f60*/  FADD.FTZ R19, R12, UR13 ;  /* 0x0000000d0c137e21 */ /* 0x000fe20008010000 */
[----:B------:R-:W-:Y:S01]  /*1f70*/  FFMA.FTZ R14, R33, R17, R14 ;  /* 0x00000011210e7223 */ /* 0x000fe2000001000e */
[----:B------:R-:W-:Y:S01]  /*1f80*/  FFMA.FTZ R17, R4, R29, R34 ;  /* 0x0000001d04117223 */ /* 0x000fe20000010022 */
[----:B------:R-:W-:Y:S01]  /*1f90*/  FFMA.FTZ R13, R29, R13, R38 ;  /* 0x0000000d1d0d7223 */ /* 0x000fe20000010026 */
[----:B------:R-:W-:-:S02]  /*1fa0*/  FMUL.FTZ R29, R3, R28 ;  /* 0x0000001c031d7220 */ /* 0x000fc40000410000 */
[----:B------:R-:W0:Y:S01]  /*1fb0*/  MUFU.SQRT R19, R19 ;  /* 0x0000001300137308 */ /* 0x000e220000002000 */
[----:B------:R-:W-:Y:S01]  /*1fc0*/  FADD.FTZ R33, R13, UR13 ;  /* 0x0000000d0d217e21 */ /* 0x000fe20008010000 */
[----:B------:R-:W-:-:S06]  /*1fd0*/  FFMA.FTZ R15, R28, R29, R15 ;  /* 0x0000001d1c0f7223 */ /* 0x000fcc000001000f */
[----:B------:R-:W1:Y:S08]  /*1fe0*/  MUFU.SQRT R33, R33 ;  /* 0x0000002100217308 */ /* 0x000e700000002000 */
[----:B0-----:R0:W2:Y:S08]  /*1ff0*/  MUFU.RCP R29, R19 ;  /* 0x00000013001d7308 */ /* 0x0010b00000001000 */
[----:B-1----:R-:W1:Y:S01]  /*2000*/  MUFU.RCP R34, R33 ;  /* 0x0000002100227308 */ /* 0x002e620000001000 */
[----:B0-----:R-:W-:Y:S01]  /*2010*/  FFMA.FTZ R19, R4, R28, R32 ;  /* 0x0000001c04137223 */ /* 0x001fe20000010020 */
[----:B--2---:R-:W-:-:S04]  /*2020*/  FMUL.FTZ R29, R16, R29 ;  /* 0x0000001d101d7220 */ /* 0x004fc80000410000 */
[----:B-----5:R-:W-:Y:S01]  /*2030*/  FFMA.FTZ R29, R8, UR16, R29 ;  /* 0x00000010081d7c23 */ /* 0x020fe2000801001d */
[----:B-1----:R-:W-:-:S03]  /*2040*/  FMUL.FTZ R35, R17, R34 ;  /* 0x0000002211237220 */ /* 0x002fc60000410000 */
[----:B------:R-:W-:Y:S01]  /*2050*/  FFMA.FTZ R8, -R29, UR15, R8 ;  /* 0x0000000f1d087c23 */ /* 0x000fe20008010108 */
[----:B------:R-:W-:Y:S01]  /*2060*/  FADD.FTZ R29, R14, UR13 ;  /* 0x0000000d0e1d7e21 */ /* 0x000fe20008010000 */
[----:B------:R-:W-:Y:S01]  /*2070*/  FADD.FTZ R34, R15, UR13 ;  /* 0x0000000d0f227e21 */ /* 0x000fe20008010000 */
[----:B------:R-:W-:-:S04]  /*2080*/  FFMA.FTZ R35, R9, UR16, R35 ;  /* 0x0000001009237c23 */ /* 0x000fc80008010023 */
[----:B------:R-:W0:Y:S01]  /*2090*/  MUFU.SQRT R29, R29 ;  /* 0x0000001d001d7308 */ /* 0x000e220000002000 */
[----:B------:R-:W-:-:S07]  /*20a0*/  FFMA.FTZ R9, -R35, UR15, R9 ;  /* 0x0000000f23097c23 */ /* 0x000fce0008010109 */
[----:B------:R-:W1:Y:S08]  /*20b0*/  MUFU.SQRT R34, R34 ;  /* 0x0000002200227308 */ /* 0x000e700000002000 */
[----:B0-----:R0:W2:Y:S08]  /*20c0*/  MUFU.RCP R33, R29 ;  /* 0x0000001d00217308 */ /* 0x0010b00000001000 */
[----:B-1----:R-:W1:Y:S01]  /*20d0*/  MUFU.RCP R38, R34 ;  /* 0x0000002200267308 */ /* 0x002e620000001000 */
[----:B0-----:R-:W-:-:S04]  /*20e0*/  SHF.L.U32 R29, R5, 0x2, RZ ;  /* 0x00000002051d7819 */ /* 0x001fc800000006ff */
[C---:B------:R-:W-:Y:S02]  /*20f0*/  ISETP.GE.AND P0, PT, R29.reuse, R0, PT ;  /* 0x000000001d00720c */ /* 0x040fe40003f06270 */
[----:B------:R-:W-:Y:S01]  /*2100*/  ISETP.LT.AND P1, PT, R29, R2, PT ;  /* 0x000000021d00720c */ /* 0x000fe20003f21270 */
[----:B--2---:R-:W-:-:S04]  /*2110*/  FMUL.FTZ R33, R18, R33 ;  /* 0x0000002112217220 */ /* 0x004fc80000410000 */
[----:B------:R-:W-:Y:S01]  /*2120*/  FFMA.FTZ R33, R10, UR16, R33 ;  /* 0x000000100a217c23 */ /* 0x000fe20008010021 */
[----:B-1----:R-:W-:-:S03]  /*2130*/  FMUL.FTZ R35, R19, R38 ;  /* 0x0000002613237220 */ /* 0x002fc60000410000 */
[----:B------:R-:W-:Y:S01]  /*2140*/  FFMA.FTZ R10, -R33, UR15, R10 ;  /* 0x0000000f210a7c23 */ /* 0x000fe2000801010a */
[----:B------:R-:W-:-:S04]  /*2150*/  FFMA.FTZ R35, R11, UR16, R35 ;  /* 0x000000100b237c23 */ /* 0x000fc80008010023 */
[----:B------:R-:W-:-:S05]  /*2160*/  FFMA.FTZ R11, -R35, UR15, R11 ;  /* 0x0000000f230b7c23 */ /* 0x000fca000801010b */
[----:B------:R0:W-:Y:S04]  /*2170*/  STG.E.128 desc[UR8][R36.64], R8 ;  /* 0x0000000824007986 */ /* 0x0001e8000c101d08 */
[----:B------:R0:W-:Y:S04]  /*2180*/  STG.E.128 desc[UR8][R30.64], R16 ;  /* 0x000000101e007986 */ /* 0x0001e8000c101d08 */
[----:B------:R0:W-:Y:S01]  /*2190*/  STG.E.128 desc[UR8][R26.64], R12 ;  /* 0x0000000c1a007986 */ /* 0x0001e2000c101d08 */
[----:B------:R-:W-:Y:S05]  /*21a0*/  @!P0 BRA P1, `(.L_x_235) ;  /* 0xfffffff800e48947 */ /* 0x000fea000083ffff */
[----:B------:R-:W-:Y:S05]  /*21b0*/  BSYNC B0 ;  /* 0x0000000000007941 */ /* 0x000fea0003800000 */
.L_x_234:
[----:B------:R-:W-:Y:S05]  /*21c0*/  EXIT ;  /* 0x000000000000794d */ /* 0x000fea0003800000 */
.L_x_236:
        /* <DEDUP_REMOVED lines=11> */
.L_x_586:


//--------------------- .text._Z25multi_tensor_apply_kernelI18TensorListMetadataILi4EE11AdamFunctorILi4EffEJfffff10adamMode_tfEEvlPViT_T0_DpT1_ --------------------------
	.section	.text._Z25multi_tensor_apply_kernelI18TensorListMetadataILi4EE11AdamFunctorILi4EffEJfffff10adamMode_tfEEvlPViT_T0_DpT1_,"ax",@progbits
	.align	128
        .global         _Z25multi_tensor_apply_kernelI18TensorListMetadataILi4EE11AdamFunctorILi4EffEJfffff10adamMode_tfEEvlPViT_T0_DpT1_
        .type           _Z25multi_tensor_apply_kernelI18TensorListMetadataILi4EE11AdamFunctorILi4EffEJfffff10adamMode_tfEEvlPViT_T0_DpT1_,@function
        .size           _Z25multi_tensor_apply_kernelI18TensorListMetadataILi4EE11AdamFunctorILi4EffEJfffff10adamMode_tfEEvlPViT_T0_DpT1_,(.L_x_587 - _Z25multi_tensor_apply_kernelI18TensorListMetadataILi4EE11AdamFunctorILi4EffEJfffff10adamMode_tfEEvlPViT_T0_DpT1_)
        .other          _Z25multi_tensor_apply_kernelI18TensorListMetadataILi4EE11AdamFunctorILi4EffEJfffff10adamMode_tfEEvlPViT_T0_DpT1_,@"STO_CUDA_ENTRY STV_DEFAULT"
_Z25multi_tensor_apply_kernelI18TensorListMetadataILi4EE11AdamFunctorILi4EffEJfffff10adamMode_tfEEvlPViT_T0_DpT1_:
.text._Z25multi_tensor_apply_kernelI18TensorListMetadataILi4EE11AdamFunctorILi4EffEJfffff10adamMode_tfEEvlPViT_T0_DpT1_:
        /* <DEDUP_REMOVED lines=29> */
.L_x_237:
        /* <DEDUP_REMOVED lines=8> */
[----:B0-----:R-:W-:Y:S01]  /*0250*/  FADD.FTZ R0, -R0, 1 ;  /* 0x3f80000000007421 */ /* 0x001fe20000010100 */
[----:B-1----:R-:W-:-:S06]  /*0260*/  FADD.FTZ R2, -R2, 1 ;  /* 0x3f80000002027421 */ /* 0x002fcc0000010100 */
[----:B------:R-:W-:Y:S05]  /*0270*/  @!P0 BRA `(.L_x_239) ;  /* 0x00000008007c8947 */ /* 0x000fea0003800000 */
[----:B------:R-:W0:Y:S01]  /*0280*/  S2R R37, SR_TID.X ;  /* 0x0000000000257919 */ /* 0x000e220000002100 */
[----:B------:R-:W-:Y:S01]  /*0290*/  UMOV UR4, URZ ;  /* 0x0000003f00047c82 */ /* 0x000fe20008000000 */
[----:B------:R-:W-:Y:S01]  /*02a0*/  ULDC UR10, c[0x0][0xe24] ;  /* 0x00038900000a7ab9 */ /* 0x000fe20000000800 */
[----:B------:R-:W-:Y:S01]  /*02b0*/  ULDC UR11, c[0x0][0xe0c] ;  /* 0x00038300000b7ab9 */ /* 0x000fe20000000800 */
[----:B------:R-:W-:Y:S01]  /*02c0*/  ULDC.64 UR8, c[0x0][0xe18] ;  /* 0x0003860000087ab9 */ /* 0x000fe20000000a00 */
[----:B------:R-:W-:-:S05]  /*02d0*/  ULDC.64 UR12, c[0x0][0xe10] ;  /* 0x00038400000c7ab9 */ /* 0x000fca0000000a00 */
.L_x_248:
[----:B-1----:R-:W1:Y:S01]  /*02e0*/  LDC R19, c[0x0][0x210] ;  /* 0x00008400ff137b82 */ /* 0x002e620000000800 */
[----:B0-234-:R-:W-:Y:S01]  /*02f0*/  IADD3 R13, R37, UR4, RZ ;  /* 0x00000004250d7c10 */ /* 0x01dfe2000fffe0ff */
[----:B-----5:R-:W-:Y:S01]  /*0300*/  HFMA2.MMA R18, -RZ, RZ, 0, 0 ;  /* 0x00000000ff127435 */ /* 0x020fe200000001ff */
[----:B------:R-:W-:Y:S02]  /*0310*/  MOV R38, RZ ;  /* 0x000000ff00267202 */ /* 0x000fe40000000f00 */
[----:B------:R-:W-:Y:S02]  /*0320*/  CS2R R20, SRZ ;  /* 0x0000000000147805 */ /* 0x000fe4000001ff00 */
[C---:B------:R-:W-:Y:S01]  /*0330*/  IADD3 R11, R13.reuse, UR5, RZ ;  /* 0x000000050d0b7c10 */ /* 0x040fe2000fffe0ff */
[----:B------:R-:W-:-:S03]  /*0340*/  IMAD.WIDE R6, R13, 0x4, R30 ;  /* 0x000000040d067825 */ /* 0x000fc600078e021e */
[C---:B------:R-:W-:Y:S01]  /*0350*/  IADD3 R41, R11.reuse, UR5, RZ ;  /* 0x000000050b297c10 */ /* 0x040fe2000fffe0ff */
[----:B------:R-:W-:-:S03]  /*0360*/  IMAD.WIDE R8, R11, 0x4, R30 ;  /* 0x000000040b087825 */ /* 0x000fc600078e021e */
[----:B------:R-:W-:Y:S02]  /*0370*/  IADD3 R39, R41, UR5, RZ ;  /* 0x0000000529277c10 */ /* 0x000fe4000fffe0ff */
[-C--:B-1----:R-:W-:Y:S02]  /*0380*/  ISETP.GE.AND P0, PT, R13, R19.reuse, PT ;  /* 0x000000130d00720c */ /* 0x082fe40003f06270 */
[----:B------:R-:W-:Y:S02]  /*0390*/  ISETP.GE.AND P1, PT, R11, R19, PT ;  /* 0x000000130b00720c */ /* 0x000fe40003f26270 */
[-C--:B------:R-:W-:Y:S02]  /*03a0*/  ISETP.LT.AND P0, PT, R13, R3.reuse, !P0 ;  /* 0x000000030d00720c */ /* 0x080fe40004701270 */
[----:B------:R-:W-:Y:S02]  /*03b0*/  ISETP.LT.AND P1, PT, R11, R3, !P1 ;  /* 0x000000030b00720c */ /* 0x000fe40004f21270 */
[----:B------:R-:W-:-:S02]  /*03c0*/  ISETP.GE.AND P3, PT, R41, R19, PT ;  /* 0x000000132900720c */ /* 0x000fc40003f66270 */
[----:B------:R-:W-:Y:S02]  /*03d0*/  ISETP.GE.AND P2, PT, R39, R19, PT ;  /* 0x000000132700720c */ /* 0x000fe40003f46270 */
[-C--:B------:R-:W-:Y:S02]  /*03e0*/  ISETP.LT.AND P3, PT, R41, R3.reuse, !P3 ;  /* 0x000000032900720c */ /* 0x080fe40005f61270 */
[----:B------:R-:W-:-:S03]  /*03f0*/  ISETP.LT.AND P2, PT, R39, R3, !P2 ;  /* 0x000000032700720c */ /* 0x000fc60005741270 */
[----:B------:R-:W-:Y:S01]  /*0400*/  @P0 IMAD.WIDE R4, R13, 0x4, R24 ;  /* 0x000000040d040825 */ /* 0x000fe200078e0218 */
[----:B------:R-:W-:Y:S01]  /*0410*/  CS2R R22, SRZ ;  /* 0x0000000000167805 */ /* 0x000fe2000001ff00 */
[----:B------:R-:W5:Y:S01]  /*0420*/  @P0 LDG.E R18, desc[UR6][R6.64] ;  /* 0x0000000606120981 */ /* 0x000f62000c1e1900 */
[----:B------:R-:W-:Y:S01]  /*0430*/  CS2R R32, SRZ ;  /* 0x0000000000207805 */ /* 0x000fe2000001ff00 */
[C---:B------:R-:W-:Y:S01]  /*0440*/  IMAD.WIDE R14, R11.reuse, 0x4, R28 ;  /* 0x000000040b0e7825 */ /* 0x040fe200078e021c */
[----:B------:R-:W-:Y:S01]  /*0450*/  CS2R R34, SRZ ;  /* 0x0000000000227805 */ /* 0x000fe2000001ff00 */
[----:B------:R0:W5:Y:S02]  /*0460*/  @P0 LDG.E R38, desc[UR6][R4.64] ;  /* 0x0000000604260981 */ /* 0x000164000c1e1900 */
[C---:B------:R-:W-:Y:S02]  /*0470*/  IMAD.WIDE R16, R11.reuse, 0x4, R26 ;  /* 0x000000040b107825 */ /* 0x040fe400078e021a */
[----:B------:R1:W5:Y:S02]  /*0480*/  @P1 LDG.E R20, desc[UR6][R8.64] ;  /* 0x0000000608141981 */ /* 0x000364000c1e1900 */
[----:B------:R-:W-:Y:S01]  /*0490*/  @P1 IMAD.WIDE R10, R11, 0x4, R24 ;  /* 0x000000040b0a1825 */ /* 0x000fe200078e0218 */
[----:B------:R-:W-:Y:S01]  /*04a0*/  HFMA2.MMA R36, -RZ, RZ, 0, 0 ;  /* 0x00000000ff247435 */ /* 0x000fe200000001ff */
[----:B------:R2:W5:Y:S02]  /*04b0*/  @P1 LDG.E R21, desc[UR6][R14.64] ;  /* 0x000000060e151981 */ /* 0x000564000c1e1900 */
[C---:B0-----:R-:W-:Y:S01]  /*04c0*/  IMAD.WIDE R4, R41.reuse, 0x4, R30 ;  /* 0x0000000429047825 */ /* 0x041fe200078e021e */
[----:B------:R-:W-:Y:S01]  /*04d0*/  CS2R R42, SRZ ;  /* 0x00000000002a7805 */ /* 0x000fe2000001ff00 */
[----:B------:R0:W5:Y:S02]  /*04e0*/  @P1 LDG.E R23, desc[UR6][R10.64] ;  /* 0x000000060a171981 */ /* 0x000164000c1e1900 */
[C---:B------:R-:W-:Y:S01]  /*04f0*/  IMAD.WIDE R6, R41.reuse, 0x4, R28 ;  /* 0x0000000429067825 */ /* 0x040fe200078e021c */
[----:B------:R-:W-:Y:S01]  /*0500*/  MOV R44, RZ ;  /* 0x000000ff002c7202 */ /* 0x000fe20000000f00 */
[----:B------:R3:W5:Y:S02]  /*0510*/  @P1 LDG.E R22, desc[UR6][R16.64] ;  /* 0x0000000610161981 */ /* 0x000764000c1e1900 */
[----:B-1----:R-:W-:-:S02]  /*0520*/  IMAD.WIDE R8, R41, 0x4, R26 ;  /* 0x0000000429087825 */ /* 0x002fc400078e021a */
[----:B------:R1:W5:Y:S02]  /*0530*/  @P3 LDG.E R32, desc[UR6][R4.64] ;  /* 0x0000000604203981 */ /* 0x000364000c1e1900 */
[----:B--2---:R-:W-:Y:S01]  /*0540*/  @P3 IMAD.WIDE R14, R41, 0x4, R24 ;  /* 0x00000004290e3825 */ /* 0x004fe200078e0218 */
[----:B------:R-:W-:Y:S01]  /*0550*/  CS2R R40, SRZ ;  /* 0x0000000000287805 */ /* 0x000fe2000001ff00 */
[----:B------:R2:W5:Y:S02]  /*0560*/  @P3 LDG.E R33, desc[UR6][R6.64] ;  /* 0x0000000606213981 */ /* 0x000564000c1e1900 */
[----:B0-----:R-:W-:Y:S02]  /*0570*/  IMAD.WIDE R10, R13, 0x4, R28 ;  /* 0x000000040d0a7825 */ /* 0x001fe400078e021c */
[----:B------:R0:W5:Y:S02]  /*0580*/  @P3 LDG.E R34, desc[UR6][R8.64] ;  /* 0x0000000608223981 */ /* 0x000164000c1e1900 */
[----:B---3--:R-:W-:-:S02]  /*0590*/  @P2 IMAD.WIDE R16, R39, 0x4, R24 ;  /* 0x0000000427102825 */ /* 0x008fc400078e0218 */
[----:B------:R3:W5:Y:S02]  /*05a0*/  @P3 LDG.E R35, desc[UR6][R14.64] ;  /* 0x000000060e233981 */ /* 0x000764000c1e1900 */
[----:B------:R-:W-:Y:S02]  /*05b0*/  IMAD.WIDE R12, R13, 0x4, R26 ;  /* 0x000000040d0c7825 */ /* 0x000fe400078e021a */
[----:B------:R3:W5:Y:S02]  /*05c0*/  @P2 LDG.E R36, desc[UR6][R16.64] ;  /* 0x0000000610242981 */ /* 0x000764000c1e1900 */
[C---:B-1----:R-:W-:Y:S02]  /*05d0*/  IMAD.WIDE R4, R39.reuse, 0x4, R30 ;  /* 0x0000000427047825 */ /* 0x042fe400078e021e */
[----:B------:R3:W5:Y:S02]  /*05e0*/  @P0 LDG.E R43, desc[UR6][R10.64] ;  /* 0x000000060a2b0981 */ /* 0x000764000c1e1900 */
[----:B--2---:R-:W-:-:S02]  /*05f0*/  IMAD.WIDE R6, R39, 0x4, R28 ;  /* 0x0000000427067825 */ /* 0x004fc400078e021c */
[----:B------:R3:W5:Y:S02]  /*0600*/  @P0 LDG.E R44, desc[UR6][R12.64] ;  /* 0x000000060c2c0981 */ /* 0x000764000c1e1900 */
[----:B0-----:R-:W-:Y:S02]  /*0610*/  IMAD.WIDE R8, R39, 0x4, R26 ;  /* 0x0000000427087825 */ /* 0x001fe400078e021a */
[----:B------:R3:W5:Y:S04]  /*0620*/  @P2 LDG.E R40, desc[UR6][R4.64] ;  /* 0x0000000604282981 */ /* 0x000768000c1e1900 */
[----:B------:R3:W5:Y:S04]  /*0630*/  @P2 LDG.E R41, desc[UR6][R6.64] ;  /* 0x0000000606292981 */ /* 0x000768000c1e1900 */
[----:B------:R3:W5:Y:S01]  /*0640*/  @P2 LDG.E R42, desc[UR6][R8.64] ;  /* 0x00000006082a2981 */ /* 0x000762000c1e1900 */
[----:B------:R-:W-:Y:S04]  /*0650*/  BSSY B0, `(.L_x_240) ;  /* 0x0000015000007945 */ /* 0x000fe80003800000 */
[----:B------:R-:W-:Y:S05]  /*0660*/  @!P0 BRA `(.L_x_241) ;  /* 0x00000000004c8947 */ /* 0x000fea0003800000 */
[----:B---3--:R-:W0:Y:S01]  /*0670*/  MUFU.RCP R15, UR8 ;  /* 0x00000008000f7d08 */ /* 0x008e220008001000 */
[----:B-----5:R-:W-:Y:S01]  /*0680*/  FMUL.FTZ R43, R43, UR11 ;  /* 0x0000000b2b2b7c20 */ /* 0x020fe20008410000 */
[----:B------:R-:W-:Y:S01]  /*0690*/  FMUL.FTZ R44, R44, UR12 ;  /* 0x0000000c2c2c7c20 */ /* 0x000fe20008410000 */
[----:B0-----:R-:W-:-:S04]  /*06a0*/  FMUL.FTZ R15, R15, R38 ;  /* 0x000000260f0f7220 */ /* 0x001fc80000410000 */
[-C--:B------:R-:W-:Y:S01]  /*06b0*/  FMUL.FTZ R14, R2, R15.reuse ;  /* 0x0000000f020e7220 */ /* 0x080fe20000410000 */
[----:B------:R-:W-:-:S03]  /*06c0*/  FFMA.FTZ R43, R0, R15, R43 ;  /* 0x0000000f002b7223 */ /* 0x000fc6000001002b */
[----:B------:R-:W-:Y:S02]  /*06d0*/  FFMA.FTZ R17, R15, R14, R44 ;  /* 0x0000000e0f117223 */ /* 0x000fe4000001002c */
[----:B------:R0:W-:Y:S04]  /*06e0*/  STG.E desc[UR6][R10.64], R43 ;  /* 0x0000002b0a007986 */ /* 0x0001e8000c101906 */
[----:B------:R0:W-:Y:S04]  /*06f0*/  STG.E desc[UR6][R12.64], R17 ;  /* 0x000000110c007986 */ /* 0x0001e8000c101906 */
[----:B------:R-:W2:Y:S01]  /*0700*/  LDG.E R15, desc[UR6][R10.64] ;  /* 0x000000060a0f7981 */ /* 0x000ea2000c1e1900 */
[----:B------:R-:W1:Y:S01]  /*0710*/  MUFU.SQRT R14, R17 ;  /* 0x00000011000e7308 */ /* 0x000e620000002000 */
[----:B------:R-:W-:Y:S01]  /*0720*/  IADD3 R45, R37, UR4, RZ ;  /* 0x00000004252d7c10 */ /* 0x000fe2000fffe0ff */
[----:B-1----:R-:W-:-:S06]  /*0730*/  FADD.FTZ R16, R14, UR13 ;  /* 0x0000000d0e107e21 */ /* 0x002fcc0008010000 */
[----:B------:R-:W2:Y:S02]  /*0740*/  MUFU.RCP R16, R16 ;  /* 0x0000001000107308 */ /* 0x000ea40000001000 */
[----:B--2---:R-:W-:-:S04]  /*0750*/  FMUL.FTZ R15, R15, R16 ;  /* 0x000000100f0f7220 */ /* 0x004fc80000410000 */
[----:B------:R-:W-:Y:S01]  /*0760*/  FFMA.FTZ R39, R18, UR10, R15 ;  /* 0x0000000a12277c23 */ /* 0x000fe2000801000f */
[----:B------:R-:W-:-:S04]  /*0770*/  IMAD.WIDE R14, R45, 0x4, R30 ;  /* 0x000000042d0e7825 */ /* 0x000fc800078e021e */
[----:B------:R-:W-:-:S05]  /*0780*/  FFMA.FTZ R39, -R39, UR9, R18 ;  /* 0x0000000927277c23 */ /* 0x000fca0008010112 */
[----:B------:R0:W-:Y:S02]  /*0790*/  STG.E desc[UR6][R14.64], R39 ;  /* 0x000000270e007986 */ /* 0x0001e4000c101906 */
.L_x_241:
[----:B------:R-:W-:Y:S05]  /*07a0*/  BSYNC B0 ;  /* 0x0000000000007941 */ /* 0x000fea0003800000 */
.L_x_240:
[----:B------:R-:W-:Y:S04]  /*07b0*/  BSSY B0, `(.L_x_242) ;  /* 0x0000018000007945 */ /* 0x000fe80003800000 */
[----:B------:R-:W-:Y:S05]  /*07c0*/  @!P1 BRA `(.L_x_243) ;  /* 0x0000000000589947 */ /* 0x000fea0003800000 */
[----:B0--3--:R-:W0:Y:S01]  /*07d0*/  MUFU.RCP R10, UR8 ;  /* 0x00000008000a7d08 */ /* 0x009e220008001000 */
[----:B------:R-:W-:Y:S01]  /*07e0*/  IADD3 R15, R37, UR4, RZ ;  /* 0x00000004250f7c10 */ /* 0x000fe2000fffe0ff */
[----:B-----5:R-:W-:Y:S01]  /*07f0*/  FMUL.FTZ R21, R21, UR11 ;  /* 0x0000000b15157c20 */ /* 0x020fe20008410000 */
[----:B------:R-:W-:Y:S02]  /*0800*/  FMUL.FTZ R22, R22, UR12 ;  /* 0x0000000c16167c20 */ /* 0x000fe40008410000 */
[----:B------:R-:W-:Y:S01]  /*0810*/  IADD3 R15, R15, UR5, RZ ;  /* 0x000000050f0f7c10 */ /* 0x000fe2000fffe0ff */
[----:B0-----:R-:W-:-:S04]  /*0820*/  FMUL.FTZ R23, R10, R23 ;  /* 0x000000170a177220 */ /* 0x001fc80000410000 */
[----:B------:R-:W-:-:S04]  /*0830*/  IMAD.WIDE R10, R15, 0x4, R28 ;  /* 0x000000040f0a7825 */ /* 0x000fc800078e021c */
[-C--:B------:R-:W-:Y:S01]  /*0840*/  FMUL.FTZ R12, R2, R23.reuse ;  /* 0x00000017020c7220 */ /* 0x080fe20000410000 */
[----:B------:R-:W-:-:S03]  /*0850*/  FFMA.FTZ R21, R0, R23, R21 ;  /* 0x0000001700157223 */ /* 0x000fc60000010015 */
[----:B------:R-:W-:Y:S01]  /*0860*/  FFMA.FTZ R23, R23, R12, R22 ;  /* 0x0000000c17177223 */ /* 0x000fe20000010016 */
[C---:B------:R-:W-:Y:S01]  /*0870*/  IMAD.WIDE R12, R15.reuse, 0x4, R26 ;  /* 0x000000040f0c7825 */ /* 0x040fe200078e021a */
[----:B------:R1:W-:Y:S04]  /*0880*/  STG.E desc[UR6][R10.64], R21 ;  /* 0x000000150a007986 */ /* 0x0003e8000c101906 */
[----:B------:R1:W-:Y:S04]  /*0890*/  STG.E desc[UR6][R12.64], R23 ;  /* 0x000000170c007986 */ /* 0x0003e8000c101906 */
[----:B------:R-:W2:Y:S01]  /*08a0*/  LDG.E R17, desc[UR6][R10.64] ;  /* 0x000000060a117981 */ /* 0x000ea2000c1e1900 */
[----:B------:R-:W0:Y:S02]  /*08b0*/  MUFU.SQRT R14, R23 ;  /* 0x00000017000e7308 */ /* 0x000e240000002000 */
[----:B0-----:R-:W-:Y:S01]  /*08c0*/  FADD.FTZ R16, R14, UR13 ;  /* 0x0000000d0e107e21 */ /* 0x001fe20008010000 */
[----:B------:R-:W-:-:S05]  /*08d0*/  IMAD.WIDE R14, R15, 0x4, R30 ;  /* 0x000000040f0e7825 */ /* 0x000fca00078e021e */
[----:B------:R-:W2:Y:S02]  /*08e0*/  MUFU.RCP R16, R16 ;  /* 0x0000001000107308 */ /* 0x000ea40000001000 */
[----:B--2---:R-:W-:-:S04]  /*08f0*/  FMUL.FTZ R17, R17, R16 ;  /* 0x0000001011117220 */ /* 0x004fc80000410000 */
[----:B------:R-:W-:-:S04]  /*0900*/  FFMA.FTZ R17, R20, UR10, R17 ;  /* 0x0000000a14117c23 */ /* 0x000fc80008010011 */
[----:B------:R-:W-:-:S05]  /*0910*/  FFMA.FTZ R17, -R17, UR9, R20 ;  /* 0x0000000911117c23 */ /* 0x000fca0008010114 */
[----:B------:R1:W-:Y:S02]  /*0920*/  STG.E desc[UR6][R14.64], R17 ;  /* 0x000000110e007986 */ /* 0x0003e4000c101906 */
.L_x_243:
[----:B------:R-:W-:Y:S05]  /*0930*/  BSYNC B0 ;  /* 0x0000000000007941 */ /* 0x000fea0003800000 */
.L_x_242:
[----:B------:R-:W-:Y:S04]  /*0940*/  BSSY B0, `(.L_x_244) ;  /* 0x0000019000007945 */ /* 0x000fe80003800000 */
[----:B------:R-:W-:Y:S05]  /*0950*/  @!P3 BRA `(.L_x_245) ;  /* 0x00000000005cb947 */ /* 0x000fea0003800000 */
[----:B01-3--:R-:W0:Y:S01]  /*0960*/  MUFU.RCP R10, UR8 ;  /* 0x00000008000a7d08 */ /* 0x00be220008001000 */
[----:B------:R-:W-:Y:S01]  /*0970*/  IADD3 R11, R37, UR4, RZ ;  /* 0x00000004250b7c10 */ /* 0x000fe2000fffe0ff */
[----:B-----5:R-:W-:Y:S01]  /*0980*/  FMUL.FTZ R33, R33, UR11 ;  /* 0x0000000b21217c20 */ /* 0x020fe20008410000 */
[----:B------:R-:W-:Y:S02]  /*0990*/  FMUL.FTZ R34, R34, UR12 ;  /* 0x0000000c22227c20 */ /* 0x000fe40008410000 */
[----:B------:R-:W-:-:S04]  /*09a0*/  IADD3 R11, R11, UR5, RZ ;  /* 0x000000050b0b7c10 */ /* 0x000fc8000fffe0ff */
[----:B------:R-:W-:-:S05]  /*09b0*/  IADD3 R21, R11, UR5, RZ ;  /* 0x000000050b157c10 */ /* 0x000fca000fffe0ff */
[----:B------:R-:W-:-:S04]  /*09c0*/  IMAD.WIDE R12, R21, 0x4, R28 ;  /* 0x00000004150c7825 */ /* 0x000fc800078e021c */
[----:B0-----:R-:W-:Y:S01]  /*09d0*/  FMUL.FTZ R35, R10, R35 ;  /* 0x000000230a237220 */ /* 0x001fe20000410000 */
[----:B------:R-:W-:-:S04]  /*09e0*/  IMAD.WIDE R14, R21, 0x4, R26 ;  /* 0x00000004150e7825 */ /* 0x000fc800078e021a */
[-C--:B------:R-:W-:Y:S01]  /*09f0*/  FMUL.FTZ R10, R2, R35.reuse ;  /* 0x00000023020a7220 */ /* 0x080fe20000410000 */
[----:B------:R-:W-:-:S03]  /*0a00*/  FFMA.FTZ R33, R0, R35, R33 ;  /* 0x0000002300217223 */ /* 0x000fc60000010021 */
[----:B------:R-:W-:Y:S02]  /*0a10*/  FFMA.FTZ R35, R35, R10, R34 ;  /* 0x0000000a23237223 */ /* 0x000fe40000010022 */
[----:B------:R2:W-:Y:S04]  /*0a20*/  STG.E desc[UR6][R12.64], R33 ;  /* 0x000000210c007986 */ /* 0x0005e8000c101906 */
[----:B------:R2:W-:Y:S04]  /*0a30*/  STG.E desc[UR6][R14.64], R35 ;  /* 0x000000230e007986 */ /* 0x0005e8000c101906 */
[----:B------:R-:W3:Y:S01]  /*0a40*/  LDG.E R11, desc[UR6][R12.64] ;  /* 0x000000060c0b7981 */ /* 0x000ee2000c1e1900 */
[----:B------:R-:W0:Y:S02]  /*0a50*/  MUFU.SQRT R10, R35 ;  /* 0x00000023000a7308 */ /* 0x000e240000002000 */
[----:B0-----:R-:W-:-:S06]  /*0a60*/  FADD.FTZ R16, R10, UR13 ;  /* 0x0000000d0a107e21 */ /* 0x001fcc0008010000 */
[----:B------:R-:W3:Y:S02]  /*0a70*/  MUFU.RCP R16, R16 ;  /* 0x0000001000107308 */ /* 0x000ee40000001000 */
[----:B---3--:R-:W-:-:S04]  /*0a80*/  FMUL.FTZ R11, R11, R16 ;  /* 0x000000100b0b7220 */ /* 0x008fc80000410000 */
[----:B------:R-:W-:Y:S01]  /*0a90*/  FFMA.FTZ R17, R32, UR10, R11 ;  /* 0x0000000a20117c23 */ /* 0x000fe2000801000b */
[----:B------:R-:W-:-:S04]  /*0aa0*/  IMAD.WIDE R10, R21, 0x4, R30 ;  /* 0x00000004150a7825 */ /* 0x000fc800078e021e */
[----:B------:R-:W-:-:S05]  /*0ab0*/  FFMA.FTZ R17, -R17, UR9, R32 ;  /* 0x0000000911117c23 */ /* 0x000fca0008010120 */
[----:B------:R2:W-:Y:S02]  /*0ac0*/  STG.E desc[UR6][R10.64], R17 ;  /* 0x000000110a007986 */ /* 0x0005e4000c101906 */
.L_x_245:
[----:B------:R-:W-:Y:S05]  /*0ad0*/  BSYNC B0 ;  /* 0x0000000000007941 */ /* 0x000fea0003800000 */
.L_x_244:
[----:B------:R-:W-:Y:S04]  /*0ae0*/  BSSY B0, `(.L_x_246) ;  /* 0x0000013000007945 */ /* 0x000fe80003800000 */
[----:B------:R-:W-:Y:S05]  /*0af0*/  @!P2 BRA `(.L_x_247) ;  /* 0x000000000044a947 */ /* 0x000fea0003800000 */
[----:B0123--:R-:W0:Y:S01]  /*0b00*/  MUFU.RCP R11, UR8 ;  /* 0x00000008000b7d08 */ /* 0x00fe220008001000 */
        /* <DEDUP_REMOVED lines=9> */
[----:B------:R-:W0:Y:S02]  /*0ba0*/  MUFU.SQRT R10, R11 ;  /* 0x0000000b000a7308 */ /* 0x000e240000002000 */
[----:B0-----:R-:W-:-:S06]  /*0bb0*/  FADD.FTZ R10, R10, UR13 ;  /* 0x0000000d0a0a7e21 */ /* 0x001fcc0008010000 */
[----:B------:R-:W2:Y:S02]  /*0bc0*/  MUFU.RCP R13, R10 ;  /* 0x0000000a000d7308 */ /* 0x000ea40000001000 */
[----:B--2---:R-:W-:-:S04]  /*0bd0*/  FMUL.FTZ R13, R12, R13 ;  /* 0x0000000d0c0d7220 */ /* 0x004fc80000410000 */
[----:B------:R-:W-:-:S04]  /*0be0*/  FFMA.FTZ R13, R40, UR10, R13 ;  /* 0x0000000a280d7c23 */ /* 0x000fc8000801000d */
[----:B------:R-:W-:-:S05]  /*0bf0*/  FFMA.FTZ R13, -R13, UR9, R40 ;  /* 0x000000090d0d7c23 */ /* 0x000fca0008010128 */
[----:B------:R4:W-:Y:S02]  /*0c00*/  STG.E desc[UR6][R4.64], R13 ;  /* 0x0000000d04007986 */ /* 0x0009e4000c101906 */
.L_x_247:
[----:B------:R-:W-:Y:S05]  /*0c10*/  BSYNC B0 ;  /* 0x0000000000007941 */ /* 0x000fea0003800000 */
.L_x_246:
[----:B------:R-:W-:-:S06]  /*0c20*/  ULEA UR4, UR5, UR4, 0x2 ;  /* 0x0000000405047291 */ /* 0x000fcc000f8e103f */
[----:B------:R-:W-:Y:S02]  /*0c30*/  ISETP.LE.AND P0, PT, R19, UR4, PT ;  /* 0x0000000413007c0c */ /* 0x000fe4000bf03270 */
[----:B------:R-:W-:-:S13]  /*0c40*/  ISETP.GT.AND P1, PT, R3, UR4, PT ;  /* 0x0000000403007c0c */ /* 0x000fda000bf24270 */
[----:B------:R-:W-:Y:S05]  /*0c50*/  @!P0 BRA P1, `(.L_x_248) ;  /* 0xfffffff400a08947 */ /* 0x000fea000083ffff */
[----:B------:R-:W-:Y:S05]  /*0c60*/  EXIT ;  /* 0x000000000000794d */ /* 0x000fea0003800000 */
.L_x_239:
[----:B------:R-:W0:Y:S01]  /*0c70*/  S2R R37, SR_TID.X ;  /* 0x0000000000257919 */ /* 0x000e220000002100 */
[----:B------:R-:W-:Y:S01]  /*0c80*/  UMOV UR4, URZ ;  /* 0x0000003f00047c82 */ /* 0x000fe20008000000 */
[----:B------:R-:W-:Y:S01]  /*0c90*/  ULDC UR11, c[0x0][0xe24] ;  /* 0x00038900000b7ab9 */ /* 0x000fe20000000800 */
[----:B------:R-:W-:Y:S01]  /*0ca0*/  ULDC UR10, c[0x0][0xe0c] ;  /* 0x00038300000a7ab9 */ /* 0x000fe20000000800 */
[----:B------:R-:W-:Y:S01]  /*0cb0*/  ULDC.64 UR8, c[0x0][0xe18] ;  /* 0x0003860000087ab9 */ /* 0x000fe20000000a00 */
[----:B------:R-:W-:-:S05]  /*0cc0*/  ULDC.64 UR12, c[0x0][0xe10] ;  /* 0x00038400000c7ab9 */ /* 0x000fca0000000a00 */
.L_x_257:
        /* <DEDUP_REMOVED lines=67> */
[----:B------:R-:W-:Y:S01]  /*1100*/  FADD.FTZ R16, R17, UR13 ;  /* 0x0000000d11107e21 */ /* 0x000fe20008010000 */
[----:B------:R-:W-:-:S05]  /*1110*/  IADD3 R45, R37, UR4, RZ ;  /* 0x00000004252d7c10 */ /* 0x000fca000fffe0ff */
[----:B------:R-:W1:Y:S08]  /*1120*/  MUFU.SQRT R16, R16 ;  /* 0x0000001000107308 */ /* 0x000e700000002000 */
[----:B-1----:R-:W2:Y:S02]  /*1130*/  MUFU.RCP R15, R16 ;  /* 0x00000010000f7308 */ /* 0x002ea40000001000 */
[----:B--2---:R-:W-:-:S04]  /*1140*/  FMUL.FTZ R15, R14, R15 ;  /* 0x0000000f0e0f7220 */ /* 0x004fc80000410000 */
[----:B------:R-:W-:Y:S01]  /*1150*/  FFMA.FTZ R39, R18, UR11, R15 ;  /* 0x0000000b12277c23 */ /* 0x000fe2000801000f */
[----:B------:R-:W-:-:S04]  /*1160*/  IMAD.WIDE R14, R45, 0x4, R30 ;  /* 0x000000042d0e7825 */ /* 0x000fc800078e021e */
[----:B------:R-:W-:-:S05]  /*1170*/  FFMA.FTZ R39, -R39, UR9, R18 ;  /* 0x0000000927277c23 */ /* 0x000fca0008010112 */
[----:B------:R0:W-:Y:S02]  /*1180*/  STG.E desc[UR6][R14.64], R39 ;  /* 0x000000270e007986 */ /* 0x0001e4000c101906 */
.L_x_250:
[----:B------:R-:W-:Y:S05]  /*1190*/  BSYNC B0 ;  /* 0x0000000000007941 */ /* 0x000fea0003800000 */
.L_x_249:
        /* <DEDUP_REMOVED lines=19> */
[----:B--2---:R-:W-:Y:S01]  /*12d0*/  FMUL.FTZ R17, R14, R17 ;  /* 0x000000110e117220 */ /* 0x004fe20000410000 */
[----:B------:R-:W-:-:S04]  /*12e0*/  IMAD.WIDE R14, R15, 0x4, R30 ;  /* 0x000000040f0e7825 */ /* 0x000fc800078e021e */
[----:B------:R-:W-:-:S04]  /*12f0*/  FFMA.FTZ R17, R20, UR11, R17 ;  /* 0x0000000b14117c23 */ /* 0x000fc80008010011 */
[----:B------:R-:W-:-:S05]  /*1300*/  FFMA.FTZ R17, -R17, UR9, R20 ;  /* 0x0000000911117c23 */ /* 0x000fca0008010114 */
[----:B------:R1:W-:Y:S02]  /*1310*/  STG.E desc[UR6][R14.64], R17 ;  /* 0x000000110e007986 */ /* 0x0003e4000c101906 */
.L_x_252:
[----:B------:R-:W-:Y:S05]  /*1320*/  BSYNC B0 ;  /* 0x0000000000007941 */ /* 0x000fea0003800000 */
.L_x_251:
        /* <DEDUP_REMOVED lines=17> */
[----:B------:R-:W-:-:S06]  /*1440*/  FADD.FTZ R16, R35, UR13 ;  /* 0x0000000d23107e21 */ /* 0x000fcc0008010000 */
[----:B------:R-:W0:Y:S08]  /*1450*/  MUFU.SQRT R16, R16 ;  /* 0x0000001000107308 */ /* 0x000e300000002000 */
[----:B0-----:R-:W3:Y:S02]  /*1460*/  MUFU.RCP R11, R16 ;  /* 0x00000010000b7308 */ /* 0x001ee40000001000 */
[----:B---3--:R-:W-:-:S04]  /*1470*/  FMUL.FTZ R11, R10, R11 ;  /* 0x0000000b0a0b7220 */ /* 0x008fc80000410000 */
[----:B------:R-:W-:Y:S01]  /*1480*/  FFMA.FTZ R17, R32, UR11, R11 ;  /* 0x0000000b20117c23 */ /* 0x000fe2000801000b */
[----:B------:R-:W-:-:S04]  /*1490*/  IMAD.WIDE R10, R21, 0x4, R30 ;  /* 0x00000004150a7825 */ /* 0x000fc800078e021e */
[----:B------:R-:W-:-:S05]  /*14a0*/  FFMA.FTZ R17, -R17, UR9, R32 ;  /* 0x0000000911117c23 */ /* 0x000fca0008010120 */
[----:B------:R2:W-:Y:S02]  /*14b0*/  STG.E desc[UR6][R10.64], R17 ;  /* 0x000000110a007986 */ /* 0x0005e4000c101906 */
.L_x_254:
[----:B------:R-:W-:Y:S05]  /*14c0*/  BSYNC B0 ;  /* 0x0000000000007941 */ /* 0x000fea0003800000 */
.L_x_253:
        /* <DEDUP_REMOVED lines=12> */
[----:B------:R-:W-:-:S06]  /*1590*/  FADD.FTZ R10, R11, UR13 ;  /* 0x0000000d0b0a7e21 */ /* 0x000fcc0008010000 */
[----:B------:R-:W0:Y:S08]  /*15a0*/  MUFU.SQRT R10, R10 ;  /* 0x0000000a000a7308 */ /* 0x000e300000002000 */
[----:B0-----:R-:W2:Y:S02]  /*15b0*/  MUFU.RCP R13, R10 ;  /* 0x0000000a000d7308 */ /* 0x001ea40000001000 */
[----:B--2---:R-:W-:-:S04]  /*15c0*/  FMUL.FTZ R13, R12, R13 ;  /* 0x0000000d0c0d7220 */ /* 0x004fc80000410000 */
[----:B------:R-:W-:-:S04]  /*15d0*/  FFMA.FTZ R13, R40, UR11, R13 ;  /* 0x0000000b280d7c23 */ /* 0x000fc8000801000d */
[----:B------:R-:W-:-:S05]  /*15e0*/  FFMA.FTZ R13, -R13, UR9, R40 ;  /* 0x000000090d0d7c23 */ /* 0x000fca0008010128 */
[----:B------:R4:W-:Y:S02]  /*15f0*/  STG.E desc[UR6][R4.64], R13 ;  /* 0x0000000d04007986 */ /* 0x0009e4000c101906 */
.L_x_256:
[----:B------:R-:W-:Y:S05]  /*1600*/  BSYNC B0 ;  /* 0x0000000000007941 */ /* 0x000fea0003800000 */
.L_x_255:
[----:B------:R-:W-:-:S06]  /*1610*/  ULEA UR4, UR5, UR4, 0x2 ;  /* 0x0000000405047291 */ /* 0x000fcc000f8e103f */
[----:B------:R-:W-:Y:S02]  /*1620*/  ISETP.LE.AND P0, PT, R19, UR4, PT ;  /* 0x0000000413007c0c */ /* 0x000fe4000bf03270 */
[----:B------:R-:W-:-:S13]  /*1630*/  ISETP.GT.AND P1, PT, R3, UR4, PT ;  /* 0x0000000403007c0c */ /* 0x000fda000bf24270 */
[----:B------:R-:W-:Y:S05]  /*1640*/  @!P0 BRA P1, `(.L_x_257) ;  /* 0xfffffff400a08947 */ /* 0x000fea000083ffff */
[----:B------:R-:W-:Y:S05]  /*1650*/  EXIT ;  /* 0x000000000000794d */ /* 0x000fea0003800000 */
.L_x_238:
[----:B------:R-:W0:Y:S02]  /*1660*/  S2R R7, SR_TID.X ;  /* 0x0000000000077919 */ /* 0x000e240000002100 */
[----:B0-----:R-:W-:-:S04]  /*1670*/  SHF.L.U32 R2, R7, 0x2, RZ ;  /* 0x0000000207027819 */ /* 0x001fc800000006ff */
[----:B------:R-:W-:-:S04]  /*1680*/  ISETP.GE.AND P0, PT, R2, R0, PT ;  /* 0x000000000200720c */ /* 0x000fc80003f06270 */
[----:B------:R-:W-:-:S13]  /*1690*/  ISETP.GE.OR P0, PT, R2, R3, P0 ;  /* 0x000000030200720c */ /* 0x000fda0000706670 */
[----:B------:R-:W-:Y:S05]  /*16a0*/  @P0 EXIT ;  /* 0x000000000000094d */ /* 0x000fea0003800000 */
[----:B------:R-:W0:Y:S01]  /*16b0*/  LDC R2, c[0x0][0xe0c] ;  /* 0x00038300ff027b82 */ /* 0x000e220000000800 */
[----:B------:R-:W-:Y:S01]  /*16c0*/  ULDC UR5, c[0x0][0xe20] ;  /* 0x0003880000057ab9 */ /* 0x000fe20000000800 */
[----:B------:R-:W-:Y:S01]  /*16d0*/  ULDC UR4, c[0x0][0x0] ;  /* 0x0000000000047ab9 */ /* 0x000fe20000000800 */
[----:B------:R-:W-:Y:S01]  /*16e0*/  ISETP.NE.AND P0, PT, RZ, UR5, PT ;  /* 0x00000005ff007c0c */ /* 0x000fe2000bf05270 */
[----:B------:R-:W-:Y:S01]  /*16f0*/  ULDC UR10, c[0x0][0xe24] ;  /* 0x00038900000a7ab9 */ /* 0x000fe20000000800 */
[----:B------:R-:W-:Y:S01]  /*1700*/  ULDC UR14, c[0x0][0xe24] ;  /* 0x00038900000e7ab9 */ /* 0x000fe20000000800 */
[----:B------:R-:W-:Y:S01]  /*1710*/  ULDC UR5, c[0x0][0xe14] ;  /* 0x0003850000057ab9 */ /* 0x000fe20000000800 */
[----:B------:R-:W-:Y:S01]  /*1720*/  ULDC UR11, c[0x0][0xe14] ;  /* 0x00038500000b7ab9 */ /* 0x000fe20000000800 */
[----:B------:R-:W1:Y:S01]  /*1730*/  LDC R4, c[0x0][0xe10] ;  /* 0x00038400ff047b82 */ /* 0x000e620000000800 */
[----:B------:R-:W-:Y:S01]  /*1740*/  ULDC.64 UR8, c[0x0][0xe18] ;  /* 0x0003860000087ab9 */ /* 0x000fe20000000a00 */
[----:B------:R-:W-:Y:S01]  /*1750*/  ULDC.64 UR12, c[0x0][0xe18] ;  /* 0x00038600000c7ab9 */ /* 0x000fe20000000a00 */
[----:B0-----:R-:W-:Y:S01]  /*1760*/  FADD.FTZ R6, -R2, 1 ;  /* 0x3f80000002067421 */ /* 0x001fe20000010100 */
[----:B-1----:R-:W-:-:S04]  /*1770*/  FADD.FTZ R5, -R4, 1 ;  /* 0x3f80000004057421 */ /* 0x002fc80000010100 */
[----:B------:R-:W-:Y:S05]  /*1780*/  @!P0 BRA `(.L_x_258) ;  /* 0x0000000400088947 */ /* 0x000fea0003800000 */
.L_x_259:
[----:B0-----:R-:W-:-:S04]  /*1790*/  IMAD.WIDE R8, R7, 0x10, R24 ;  /* 0x0000001007087825 */ /* 0x001fc800078e0218 */
[C---:B------:R-:W-:Y:S02]  /*17a0*/  IMAD.WIDE R32, R7.reuse, 0x10, R26 ;  /* 0x0000001007207825 */ /* 0x040fe400078e021a */
[----:B------:R-:W2:Y:S04]  /*17b0*/  LDG.E.128 R8, desc[UR6][R8.64] ;  /* 0x0000000608087981 */ /* 0x000ea8000c1e1d00 */
[----:B------:R-:W3:Y:S01]  /*17c0*/  LDG.E.128 R12, desc[UR6][R32.64] ;  /* 0x00000006200c7981 */ /* 0x000ee2000c1e1d00 */
[----:B------:R-:W-:-:S05]  /*17d0*/  IMAD.WIDE R34, R7, 0x10, R28 ;  /* 0x0000001007227825 */ /* 0x000fca00078e021c */
[----:B------:R-:W4:Y:S01]  /*17e0*/  LDG.E.128 R16, desc[UR6][R34.64] ;  /* 0x0000000622107981 */ /* 0x000f22000c1e1d00 */
[----:B------:R-:W-:-:S05]  /*17f0*/  IMAD.WIDE R36, R7, 0x10, R30 ;  /* 0x0000001007247825 */ /* 0x000fca00078e021e */
[----:B------:R-:W5:Y:S01]  /*1800*/  LDG.E.128 R20, desc[UR6][R36.64] ;  /* 0x0000000624147981 */ /* 0x000f62000c1e1d00 */
[----:B------:R-:W2:Y:S01]  /*1810*/  MUFU.RCP R41, UR8 ;  /* 0x0000000800297d08 */ /* 0x000ea20008001000 */
[----:B------:R-:W-:Y:S01]  /*1820*/  IADD3 R7, R7, UR4, RZ ;  /* 0x0000000407077c10 */ /* 0x000fe2000fffe0ff */
[-C--:B--2---:R-:W-:Y:S01]  /*1830*/  FMUL.FTZ R38, R8, R41.reuse ;  /* 0x0000002908267220 */ /* 0x084fe20000410000 */
[-C--:B------:R-:W-:Y:S01]  /*1840*/  FMUL.FTZ R40, R10, R41.reuse ;  /* 0x000000290a287220 */ /* 0x080fe20000410000 */
[-C--:B------:R-:W-:Y:S01]  /*1850*/  FMUL.FTZ R39, R9, R41.reuse ;  /* 0x0000002909277220 */ /* 0x080fe20000410000 */
[----:B------:R-:W-:Y:S01]  /*1860*/  FMUL.FTZ R41, R11, R41 ;  /* 0x000000290b297220 */ /* 0x000fe20000410000 */
[----:B---3--:R-:W-:Y:S01]  /*1870*/  FMUL.FTZ R43, R12, R4 ;  /* 0x000000040c2b7220 */ /* 0x008fe20000410000 */
[C---:B------:R-:W-:Y:S01]  /*1880*/  FMUL.FTZ R12, R5.reuse, R38 ;  /* 0x00000026050c7220 */ /* 0x040fe20000410000 */
[----:B------:R-:W-:Y:S01]  /*1890*/  FMUL.FTZ R11, R14, R4 ;  /* 0x000000040e0b7220 */ /* 0x000fe20000410000 */
[----:B------:R-:W-:Y:S01]  /*18a0*/  FMUL.FTZ R10, R5, R40 ;  /* 0x00000028050a7220 */ /* 0x000fe20000410000 */
[----:B------:R-:W-:Y:S01]  /*18b0*/  FMUL.FTZ R42, R13, R4 ;  /* 0x000000040d2a7220 */ /* 0x000fe20000410000 */
[----:B------:R-:W-:Y:S01]  /*18c0*/  FFMA.FTZ R8, R38, R12, R43 ;  /* 0x0000000c26087223 */ /* 0x000fe2000001002b */
[----:B------:R-:W-:Y:S01]  /*18d0*/  FMUL.FTZ R12, R15, R4 ;  /* 0x000000040f0c7220 */ /* 0x000fe20000410000 */
[----:B------:R-:W-:Y:S01]  /*18e0*/  FFMA.FTZ R10, R40, R10, R11 ;  /* 0x0000000a280a7223 */ /* 0x000fe2000001000b */
[C---:B------:R-:W-:Y:S01]  /*18f0*/  FMUL.FTZ R11, R5.reuse, R41 ;  /* 0x00000029050b7220 */ /* 0x040fe20000410000 */
[----:B------:R-:W-:Y:S01]  /*1900*/  FMUL.FTZ R9, R5, R39 ;  /* 0x0000002705097220 */ /* 0x000fe20000410000 */
[----:B------:R-:W0:Y:S02]  /*1910*/  MUFU.SQRT R13, R8 ;  /* 0x00000008000d7308 */ /* 0x000e240000002000 */
[----:B------:R-:W-:Y:S01]  /*1920*/  FFMA.FTZ R11, R41, R11, R12 ;  /* 0x0000000b290b7223 */ /* 0x000fe2000001000c */
[----:B------:R-:W-:-:S05]  /*1930*/  FFMA.FTZ R9, R39, R9, R42 ;  /* 0x0000000927097223 */ /* 0x000fca000001002a */
[----:B------:R-:W1:Y:S08]  /*1940*/  MUFU.SQRT R15, R10 ;  /* 0x0000000a000f7308 */ /* 0x000e700000002000 */
[----:B------:R-:W2:Y:S01]  /*1950*/  MUFU.SQRT R12, R11 ;  /* 0x0000000b000c7308 */ /* 0x000ea20000002000 */
[----:B0-----:R-:W-:Y:S01]  /*1960*/  FADD.FTZ R43, R13, UR5 ;  /* 0x000000050d2b7e21 */ /* 0x001fe20008010000 */
[-C--:B----4-:R-:W-:Y:S01]  /*1970*/  FMUL.FTZ R13, R16, R2.reuse ;  /* 0x00000002100d7220 */ /* 0x090fe20000410000 */
[----:B------:R-:W-:-:S05]  /*1980*/  FMUL.FTZ R16, R17, R2 ;  /* 0x0000000211107220 */ /* 0x000fca0000410000 */
[----:B------:R-:W0:Y:S01]  /*1990*/  MUFU.SQRT R14, R9 ;  /* 0x00000009000e7308 */ /* 0x000e220000002000 */
[----:B-1----:R-:W-:Y:S01]  /*19a0*/  FADD.FTZ R45, R15, UR5 ;  /* 0x000000050f2d7e21 */ /* 0x002fe20008010000 */
[-C--:B------:R-:W-:Y:S01]  /*19b0*/  FMUL.FTZ R15, R18, R2.reuse ;  /* 0x00000002120f7220 */ /* 0x080fe20000410000 */
[----:B------:R-:W-:-:S05]  /*19c0*/  FMUL.FTZ R18, R19, R2 ;  /* 0x0000000213127220 */ /* 0x000fca0000410000 */
[----:B------:R-:W1:Y:S01]  /*19d0*/  MUFU.RCP R43, R43 ;  /* 0x0000002b002b7308 */ /* 0x000e620000001000 */
[----:B--2---:R-:W-:Y:S01]  /*19e0*/  FADD.FTZ R44, R12, UR5 ;  /* 0x000000050c2c7e21 */ /* 0x004fe20008010000 */
[C---:B------:R-:W-:Y:S01]  /*19f0*/  FFMA.FTZ R12, R6.reuse, R38, R13 ;  /* 0x00000026060c7223 */ /* 0x040fe2000001000d */
[----:B------:R-:W-:Y:S01]  /*1a00*/  FFMA.FTZ R13, R6, R39, R16 ;  /* 0x00000027060d7223 */ /* 0x000fe20000010010 */
[----:B------:R-:W-:-:S04]  /*1a10*/  SHF.L.U32 R16, R7, 0x2, RZ ;  /* 0x0000000207107819 */ /* 0x000fc800000006ff */
[----:B------:R-:W2:Y:S01]  /*1a20*/  MUFU.RCP R45, R45 ;  /* 0x0000002d002d7308 */ /* 0x000ea20000001000 */
[----:B0-----:R-:W-:Y:S01]  /*1a30*/  FADD.FTZ R14, R14, UR5 ;  /* 0x000000050e0e7e21 */ /* 0x001fe20008010000 */
[C---:B------:R-:W-:Y:S02]  /*1a40*/  ISETP.GE.AND P0, PT, R16.reuse, R0, PT ;  /* 0x000000001000720c */ /* 0x040fe40003f06270 */
[----:B------:R-:W-:-:S04]  /*1a50*/  ISETP.LT.AND P1, PT, R16, R3, PT ;  /* 0x000000031000720c */ /* 0x000fc80003f21270 */
[----:B------:R0:W3:Y:S01]  /*1a60*/  MUFU.RCP R42, R14 ;  /* 0x0000000e002a7308 */ /* 0x0000e20000001000 */
[----:B-1----:R-:W-:-:S04]  /*1a70*/  FMUL.FTZ R43, R12, R43 ;  /* 0x0000002b0c2b7220 */ /* 0x002fc80000410000 */
[----:B-----5:R-:W-:-:S03]  /*1a80*/  FFMA.FTZ R43, R20, UR10, R43 ;  /* 0x0000000a142b7c23 */ /* 0x020fc6000801002b */
[----:B------:R-:W1:Y:S01]  /*1a90*/  MUFU.RCP R44, R44 ;  /* 0x0000002c002c7308 */ /* 0x000e620000001000 */
[C---:B0-----:R-:W-:Y:S01]  /*1aa0*/  FFMA.FTZ R14, R6.reuse, R40, R15 ;  /* 0x00000028060e7223 */ /* 0x041fe2000001000f */
[----:B------:R-:W-:Y:S01]  /*1ab0*/  FFMA.FTZ R15, R6, R41, R18 ;  /* 0x00000029060f7223 */ /* 0x000fe20000010012 */
[----:B------:R-:W-:Y:S02]  /*1ac0*/  FFMA.FTZ R20, -R43, UR9, R20 ;  /* 0x000000092b147c23 */ /* 0x000fe40008010114 */
[----:B--2---:R-:W-:Y:S01]  /*1ad0*/  FMUL.FTZ R45, R14, R45 ;  /* 0x0000002d0e2d7220 */ /* 0x004fe20000410000 */
[----:B---3--:R-:W-:-:S03]  /*1ae0*/  FMUL.FTZ R17, R13, R42 ;  /* 0x0000002a0d117220 */ /* 0x008fc60000410000 */
[----:B------:R-:W-:Y:S01]  /*1af0*/  FFMA.FTZ R45, R22, UR10, R45 ;  /* 0x0000000a162d7c23 */ /* 0x000fe2000801002d */
[----:B------:R-:W-:-:S03]  /*1b00*/  FFMA.FTZ R17, R21, UR10, R17 ;  /* 0x0000000a15117c23 */ /* 0x000fc60008010011 */
[----:B------:R-:W-:Y:S01]  /*1b10*/  FFMA.FTZ R22, -R45, UR9, R22 ;  /* 0x000000092d167c23 */ /* 0x000fe20008010116 */
[----:B-1----:R-:W-:Y:S01]  /*1b20*/  FMUL.FTZ R19, R15, R44 ;  /* 0x0000002c0f137220 */ /* 0x002fe20000410000 */
[----:B------:R-:W-:-:S03]  /*1b30*/  FFMA.FTZ R21, -R17, UR9, R21 ;  /* 0x0000000911157c23 */ /* 0x000fc60008010115 */
[----:B------:R-:W-:-:S04]  /*1b40*/  FFMA.FTZ R19, R23, UR10, R19 ;  /* 0x0000000a17137c23 */ /* 0x000fc80008010013 */
[----:B------:R-:W-:-:S05]  /*1b50*/  FFMA.FTZ R23, -R19, UR9, R23 ;  /* 0x0000000913177c23 */ /* 0x000fca0008010117 */
[----:B------:R0:W-:Y:S04]  /*1b60*/  STG.E.128 desc[UR6][R36.64], R20 ;  /* 0x0000001424007986 */ /* 0x0001e8000c101d06 */
[----:B------:R0:W-:Y:S04]  /*1b70*/  STG.E.128 desc[UR6][R34.64], R12 ;  /* 0x0000000c22007986 */ /* 0x0001e8000c101d06 */
[----:B------:R0:W-:Y:S01]  /*1b80*/  STG.E.128 desc[UR6][R32.64], R8 ;  /* 0x0000000820007986 */ /* 0x0001e2000c101d06 */
[----:B------:R-:W-:Y:S05]  /*1b90*/  @!P0 BRA P1, `(.L_x_259) ;  /* 0xfffffff800fc8947 */ /* 0x000fea000083ffff */
[----:B------:R-:W-:Y:S05]  /*1ba0*/  EXIT ;  /* 0x000000000000794d */ /* 0x000fea0003800000 */
.L_x_258:
        /* <DEDUP_REMOVED lines=21> */
[----:B------:R-:W-:Y:S01]  /*1d00*/  FMUL.FTZ R42, R13, R4 ;  /* 0x000000040d2a7220 */ /* 0x000fe20000410000 */
[----:B------:R-:W-:Y:S01]  /*1d10*/  FMUL.FTZ R9, R5, R39 ;  /* 0x0000002705097220 */ /* 0x000fe20000410000 */
[----:B------:R-:W-:Y:S01]  /*1d20*/  FFMA.FTZ R8, R38, R12, R43 ;  /* 0x0000000c26087223 */ /* 0x000fe2000001002b */
[----:B------:R-:W-:Y:S01]  /*1d30*/  FFMA.FTZ R11, R41, R11, R14 ;  /* 0x0000000b290b7223 */ /* 0x000fe2000001000e */
[----:B------:R-:W-:Y:S01]  /*1d40*/  FADD.FTZ R14, R10, UR11 ;  /* 0x0000000b0a0e7e21 */ /* 0x000fe20008010000 */
[----:B------:R-:W-:Y:S01]  /*1d50*/  FFMA.FTZ R9, R39, R9, R42 ;  /* 0x0000000927097223 */ /* 0x000fe2000001002a */
[----:B------:R-:W-:Y:S01]  /*1d60*/  FADD.FTZ R43, R8, UR11 ;  /* 0x0000000b082b7e21 */ /* 0x000fe20008010000 */
[-C--:B----4-:R-:W-:Y:S01]  /*1d70*/  FMUL.FTZ R13, R16, R2.reuse ;  /* 0x00000002100d7220 */ /* 0x090fe20000410000 */
[----:B------:R0:W-:Y:S01]  /*1d80*/  MUFU.SQRT R45, R14 ;  /* 0x0000000e002d7308 */ /* 0x0001e20000002000 */
[----:B------:R-:W-:Y:S01]  /*1d90*/  FADD.FTZ R12, R9, UR11 ;  /* 0x0000000b090c7e21 */ /* 0x000fe20008010000 */
[-C--:B------:R-:W-:Y:S01]  /*1da0*/  FMUL.FTZ R15, R18, R2.reuse ;  /* 0x00000002120f7220 */ /* 0x080fe20000410000 */
[-C--:B------:R-:W-:Y:S01]  /*1db0*/  FMUL.FTZ R16, R17, R2.reuse ;  /* 0x0000000211107220 */ /* 0x080fe20000410000 */
[----:B------:R-:W-:-:S04]  /*1dc0*/  FMUL.FTZ R18, R19, R2 ;  /* 0x0000000213127220 */ /* 0x000fc80000410000 */
[----:B------:R-:W1:Y:S01]  /*1dd0*/  MUFU.SQRT R43, R43 ;  /* 0x0000002b002b7308 */ /* 0x000e620000002000 */
[----:B0-----:R-:W-:-:S07]  /*1de0*/  FADD.FTZ R14, R11, UR11 ;  /* 0x0000000b0b0e7e21 */ /* 0x001fce0008010000 */
[----:B------:R0:W2:Y:S08]  /*1df0*/  MUFU.SQRT R42, R12 ;  /* 0x0000000c002a7308 */ /* 0x0000b00000002000 */
[----:B------:R3:W-:Y:S01]  /*1e00*/  MUFU.SQRT R44, R14 ;  /* 0x0000000e002c7308 */ /* 0x0007e20000002000 */
[C---:B0-----:R-:W-:Y:S01]  /*1e10*/  FFMA.FTZ R12, R6.reuse, R38, R13 ;  /* 0x00000026060c7223 */ /* 0x041fe2000001000d */
[----:B------:R-:W-:Y:S01]  /*1e20*/  FFMA.FTZ R13, R6, R39, R16 ;  /* 0x00000027060d7223 */ /* 0x000fe20000010010 */
[----:B------:R-:W-:-:S04]  /*1e30*/  SHF.L.U32 R16, R7, 0x2, RZ ;  /* 0x0000000207107819 */ /* 0x000fc800000006ff */
[----:B------:R-:W-:Y:S01]  /*1e40*/  ISETP.GE.AND P0, PT, R16, R0, PT ;  /* 0x000000001000720c */ /* 0x000fe20003f06270 */
[----:B-1----:R-:W0:Y:S01]  /*1e50*/  MUFU.RCP R43, R43 ;  /* 0x0000002b002b7308 */ /* 0x002e220000001000 */
[C---:B---3--:R-:W-:Y:S01]  /*1e60*/  FFMA.FTZ R14, R6.reuse, R40, R15 ;  /* 0x00000028060e7223 */ /* 0x048fe2000001000f */
[----:B------:R-:W-:Y:S01]  /*1e70*/  FFMA.FTZ R15, R6, R41, R18 ;  /* 0x00000029060f7223 */ /* 0x000fe20000010012 */
[----:B------:R-:W-:-:S05]  /*1e80*/  ISETP.LT.AND P1, PT, R16, R3, PT ;  /* 0x000000031000720c */ /* 0x000fca0003f21270 */
[----:B--2---:R-:W1:Y:S08]  /*1e90*/  MUFU.RCP R42, R42 ;  /* 0x0000002a002a7308 */ /* 0x004e700000001000 */
[----:B------:R-:W2:Y:S01]  /*1ea0*/  MUFU.RCP R45, R45 ;  /* 0x0000002d002d7308 */ /* 0x000ea20000001000 */
[----:B0-----:R-:W-:-:S04]  /*1eb0*/  FMUL.FTZ R43, R12, R43 ;  /* 0x0000002b0c2b7220 */ /* 0x001fc80000410000 */
[----:B-----5:R-:W-:-:S03]  /*1ec0*/  FFMA.FTZ R43, R20, UR14, R43 ;  /* 0x0000000e142b7c23 */ /* 0x020fc6000801002b */
[----:B------:R-:W0:Y:S01]  /*1ed0*/  MUFU.RCP R44, R44 ;  /* 0x0000002c002c7308 */ /* 0x000e220000001000 */
[----:B-1----:R-:W-:Y:S01]  /*1ee0*/  FMUL.FTZ R17, R13, R42 ;  /* 0x0000002a0d117220 */ /* 0x002fe20000410000 */
[----:B------:R-:W-:-:S03]  /*1ef0*/  FFMA.FTZ R20, -R43, UR13, R20 ;  /* 0x0000000d2b147c23 */ /* 0x000fc60008010114 */
[----:B------:R-:W-:Y:S01]  /*1f00*/  FFMA.FTZ R17, R21, UR14, R17 ;  /* 0x0000000e15117c23 */ /* 0x000fe20008010011 */
[----:B--2---:R-:W-:-:S03]  /*1f10*/  FMUL.FTZ R45, R14, R45 ;  /* 0x0000002d0e2d7220 */ /* 0x004fc60000410000 */
[----:B------:R-:W-:Y:S01]  /*1f20*/  FFMA.FTZ R21, -R17, UR13, R21 ;  /* 0x0000000d11157c23 */ /* 0x000fe20008010115 */
[----:B------:R-:W-:Y:S01]  /*1f30*/  FFMA.FTZ R45, R22, UR14, R45 ;  /* 0x0000000e162d7c23 */ /* 0x000fe2000801002d */
[----:B0-----:R-:W-:-:S03]  /*1f40*/  FMUL.FTZ R19, R15, R44 ;  /* 0x0000002c0f137220 */ /* 0x001fc60000410000 */
[----:B------:R-:W-:Y:S01]  /*1f50*/  FFMA.FTZ R22, -R45, UR13, R22 ;  /* 0x0000000d2d167c23 */ /* 0x000fe20008010116 */
[----:B------:R-:W-:-:S04]  /*1f60*/  FFMA.FTZ R19, R23, UR14, R19 ;  /* 0x0000000e17137c23 */ /* 0x000fc80008010013 */
[----:B------:R-:W-:-:S05]  /*1f70*/  FFMA.FTZ R23, -R19, UR13, R23 ;  /* 0x0000000d13177c23 */ /* 0x000fca0008010117 */
[----:B------:R0:W-:Y:S04]  /*1f80*/  STG.E.128 desc[UR6][R36.64], R20 ;  /* 0x0000001424007986 */ /* 0x0001e8000c101d06 */
[----:B------:R0:W-:Y:S04]  /*1f90*/  STG.E.128 desc[UR6][R34.64], R12 ;  /* 0x0000000c22007986 */ /* 0x0001e8000c101d06 */
[----:B------:R0:W-:Y:S01]  /*1fa0*/  STG.E.128 desc[UR6][R32.64], R8 ;  /* 0x0000000820007986 */ /* 0x0001e2000c101d06 */
[----:B------:R-:W-:Y:S05]  /*1fb0*/  @!P0 BRA P1, `(.L_x_258) ;  /* 0xfffffff800fc8947 */ /* 0x000fea000083ffff */
[----:B------:R-:W-:Y:S05]  /*1fc0*/  EXIT ;  /* 0x000000000000794d */ /* 0x000fea0003800000 */
.L_x_260:
        /* <DEDUP_REMOVED lines=11> */
.L_x_587:


//--------------------- .text._Z25multi_tensor_apply_kernelI18TensorListMetadataILi5EE11AdamFunctorILi5EfN3c104HalfEEJfffff10adamMode_tfEEvlPViT_T0_DpT1_ --------------------------
	.section	.text._Z25multi_tensor_apply_kernelI18TensorListMetadataILi5EE11AdamFunctorILi5EfN3c104HalfEEJfffff10adamMode_tfEEvlPViT_T0_DpT1_,"ax",@progbits
	.align	128
        .global         _Z25multi_tensor_apply_kernelI18TensorListMetadataILi5EE11AdamFunctorILi5EfN3c104HalfEEJfffff10adamMode_tfEEvlPViT_T0_DpT1_
        .type           _Z25multi_tensor_apply_kernelI18TensorListMetadataILi5EE11AdamFunctorILi5EfN3c104HalfEEJfffff10adamMode_tfEEvlPViT_T0_DpT1_,@function
        .size           _Z25multi_tensor_apply_kernelI18TensorListMetadataILi5EE11AdamFunctorILi5EfN3c104HalfEEJfffff10adamMode_tfEEvlPViT_T0_DpT1_,(.L_x_588 - _Z25multi_tensor_apply_kernelI18TensorListMetadataILi5EE11AdamFunctorILi5EfN3c104HalfEEJfffff10adamMode_tfEEvlPViT_T0_DpT1_)
        .other          _Z25multi_tensor_apply_kernelI18TensorListMetadataILi5EE11AdamFunctorILi5EfN3c104HalfEEJfffff10adamMode_tfEEvlPViT_T0_DpT1_,@"STO_CUDA_ENTRY STV_DEFAULT"
_Z25multi_tensor_apply_kernelI18TensorListMetadataILi5EE11AdamFunctorILi5EfN3c104HalfEEJfffff10adamMode_tfEEvlPViT_T0_DpT1_:
.text._Z25multi_tensor_apply_kernelI18TensorListMetadataILi5EE11AdamFunctorILi5EfN3c104HalfEEJfffff10adamMode_tfEEvlPViT_T0_DpT1_:
        /* <DEDUP_REMOVED lines=11> */
[----:B------:R-:W1:Y:S08]  /*00b0*/  LDC.64 R24, c[0x0][R4+0x300] ;  /* 0x0000c00004187b82 */ /* 0x000e700000000a00 */
[----:B------:R-:W2:Y:S08]  /*00c0*/  LDC R3, c[0x0][R4+0x6c0] ;  /* 0x0001b00004037b82 */ /* 0x000eb00000000800 */
[----:B------:R-:W3:Y:S01]  /*00d0*/  LDC.64 R10, c[0x0][R4+0x3f0] ;  /* 0x0000fc00040a7b82 */ /* 0x000ee20000000a00 */
[----:B0-----:R-:W-:-:S03]  /*00e0*/  IMAD.WIDE R26, R5, 0x4, R26 ;  /* 0x00000004051a7825 */ /* 0x001fc600078e021a */
[----:B------:R-:W-:-:S04]  /*00f0*/  LOP3.LUT P1, RZ, R26, 0xf, RZ, 0xc0, !PT ;  /* 0x0000000f1aff7812 */ /* 0x000fc8000782c0ff */
[----:B------:R-:W0:Y:S01]  /*0100*/  LDC.64 R6, c[0x0][R4+0x4e0] ;  /* 0x0001380004067b82 */ /* 0x000e220000000a00 */
[----:B-1----:R-:W-:-:S03]  /*0110*/  IMAD.WIDE R24, R5, 0x4, R24 ;  /* 0x0000000405187825 */ /* 0x002fc600078e0218 */
[----:B------:R-:W-:-:S04]  /*0120*/  LOP3.LUT P2, RZ, R24, 0xf, RZ, 0xc0, !PT ;  /* 0x0000000f18ff7812 */ /* 0x000fc8000784c0ff */
[----:B------:R-:W1:Y:S01]  /*0130*/  LDC.64 R8, c[0x0][R4+0x5d0] ;  /* 0x0001740004087b82 */ /* 0x000e620000000a00 */
[----:B--2---:R-:W-:-:S04]  /*0140*/  IADD3 R3, R3, -R5, RZ ;  /* 0x8000000503037210 */ /* 0x004fc80007ffe0ff */
[----:B------:R-:W-:Y:S01]  /*0150*/  LOP3.LUT P0, RZ, R3, 0x3, R0, 0xc8, !PT ;  /* 0x0000000303ff7812 */ /* 0x000fe2000780c800 */
[----:B---3--:R-:W-:-:S03]  /*0160*/  IMAD.WIDE R10, R5, 0x4, R10 ;  /* 0x00000004050a7825 */ /* 0x008fc600078e020a */
[----:B------:R-:W-:Y:S01]  /*0170*/  PLOP3.LUT P0, PT, P0, P1, P2, 0xfe, 0x0 ;  /* 0x000000000000781c */ /* 0x000fe20000703f26 */
[----:B0-----:R-:W-:-:S04]  /*0180*/  IMAD.WIDE R6, R5, 0x2, R6 ;  /* 0x0000000205067825 */ /* 0x001fc800078e0206 */
[----:B-1----:R-:W-:-:S08]  /*0190*/  IMAD.WIDE R8, R5, 0x2, R8 ;  /* 0x0000000205087825 */ /* 0x002fd000078e0208 */
[----:B------:R-:W-:Y:S05]  /*01a0*/  @P0 BRA `(.L_x_261) ;  /* 0x0000000000140947 */ /* 0x000fea0003800000 */
[----:B------:R-:W-:Y:S02]  /*01b0*/  LOP3.LUT P0, RZ, R10, 0xf, RZ, 0xc0, !PT ;  /* 0x0000000f0aff7812 */ /* 0x000fe4000780c0ff */
[----:B------:R-:W-:Y:S02]  /*01c0*/  LOP3.LUT P1, RZ, R6, 0x7, RZ, 0xc0, !PT ;  /* 0x0000000706ff7812 */ /* 0x000fe4000782c0ff */
[----:B------:R-:W-:-:S04]  /*01d0*/  LOP3.LUT P2, RZ, R8, 0x7, RZ, 0xc0, !PT ;  /* 0x0000000708ff7812 */ /* 0x000fc8000784c0ff */
[----:B------:R-:W-:-:S13]  /*01e0*/  PLOP3.LUT P0, PT, P0, P1, P2, 0x1, 0x0 ;  /* 0x000000000000781c */ /* 0x000fda0000702021 */
[----:B------:R-:W-:Y:S05]  /*01f0*/  @P0 BRA `(.L_x_262) ;  /* 0x00000018001c0947 */ /* 0x000fea0003800000 */
.L_x_261:
        /* <DEDUP_REMOVED lines=20> */
.L_x_272:
[----:B0-----:R-:W-:-:S04]  /*0340*/  IADD3 R37, R0, UR4, RZ ;  /* 0x0000000400257c10 */ /* 0x001fc8000fffe0ff */
[C---:B-1----:R-:W-:Y:S02]  /*0350*/  IADD3 R21, R37.reuse, UR7, RZ ;  /* 0x0000000725157c10 */ /* 0x042fe4000fffe0ff */
[----:B------:R-:W-:Y:S02]  /*0360*/  ISETP.GE.AND P2, PT, R37, UR13, PT ;  /* 0x0000000d25007c0c */ /* 0x000fe4000bf46270 */
[C---:B------:R-:W-:Y:S02]  /*0370*/  IADD3 R23, R21.reuse, UR7, RZ ;  /* 0x0000000715177c10 */ /* 0x040fe4000fffe0ff */
[----:B------:R-:W-:Y:S02]  /*0380*/  ISETP.GE.AND P0, PT, R21, UR13, PT ;  /* 0x0000000d15007c0c */ /* 0x000fe4000bf06270 */
[----:B------:R-:W-:Y:S02]  /*0390*/  ISETP.GE.AND P1, PT, R23, UR13, PT ;  /* 0x0000000d17007c0c */ /* 0x000fe4000bf26270 */
[----:B------:R-:W-:-:S02]  /*03a0*/  ISETP.LT.AND P0, PT, R21, R3, !P0 ;  /* 0x000000031500720c */ /* 0x000fc40004701270 */
[CC--:B------:R-:W-:Y:S02]  /*03b0*/  ISETP.LT.AND P1, PT, R23.reuse, R3.reuse, !P1 ;  /* 0x000000031700720c */ /* 0x0c0fe40004f21270 */
[----:B------:R-:W-:Y:S02]  /*03c0*/  IADD3 R31, R23, UR7, RZ ;  /* 0x00000007171f7c10 */ /* 0x000fe4000fffe0ff */
[----:B------:R-:W-:Y:S02]  /*03d0*/  ISETP.LT.AND P2, PT, R37, R3, !P2 ;  /* 0x000000032500720c */ /* 0x000fe40005741270 */
[----:B------:R-:W-:Y:S01]  /*03e0*/  ISETP.GE.AND P3, PT, R31, UR13, PT ;  /* 0x0000000d1f007c0c */ /* 0x000fe2000bf66270 */
[----:B------:R-:W-:-:S03]  /*03f0*/  HFMA2.MMA R36, -RZ, RZ, 0, 0 ;  /* 0x00000000ff247435 */ /* 0x000fc600000001ff */
[----:B------:R-:W-:Y:S01]  /*0400*/  ISETP.LT.AND P3, PT, R31, R3, !P3 ;  /* 0x000000031f00720c */ /* 0x000fe20005f61270 */
[----:B---3--:R-:W-:Y:S01]  /*0410*/  @P0 IMAD.WIDE R4, R21, 0x2, R6 ;  /* 0x0000000215040825 */ /* 0x008fe200078e0206 */
[----:B------:R-:W-:-:S03]  /*0420*/  HFMA2.MMA R30, -RZ, RZ, 0, 0 ;  /* 0x00000000ff1e7435 */ /* 0x000fc600000001ff */
[--C-:B------:R-:W-:Y:S01]  /*0430*/  @P1 IMAD.WIDE R12, R23, 0x2, R6.reuse ;  /* 0x00000002170c1825 */ /* 0x100fe200078e0206 */
[----:B--2---:R0:W2:Y:S01]  /*0440*/  @P0 LDG.E.U16 R38, desc[UR8][R4.64] ;  /* 0x0000000804260981 */ /* 0x0040a2000c1e1500 */
[----:B------:R-:W-:Y:S02]  /*0450*/  MOV R2, RZ ;  /* 0x000000ff00027202 */ /* 0x000fe40000000f00 */
[----:B------:R-:W-:Y:S01]  /*0460*/  CS2R R32, SRZ ;  /* 0x0000000000207805 */ /* 0x000fe2000001ff00 */
[C---:B------:R-:W-:Y:S01]  /*0470*/  @P2 IMAD.WIDE R40, R37.reuse, 0x2, R6 ;  /* 0x0000000225282825 */ /* 0x040fe200078e0206 */
[----:B------:R1:W3:Y:S03]  /*0480*/  @P1 LDG.E.U16 R39, desc[UR8][R12.64] ;  /* 0x000000080c271981 */ /* 0x0002e6000c1e1500 */
[--C-:B------:R-:W-:Y:S01]  /*0490*/  IMAD.WIDE R14, R37, 0x4, R26.reuse ;  /* 0x00000004250e7825 */ /* 0x100fe200078e021a */
[----:B------:R-:W-:Y:S01]  /*04a0*/  CS2R R44, SRZ ;  /* 0x00000000002c7805 */ /* 0x000fe2000001ff00 */
[----:B------:R4:W3:Y:S02]  /*04b0*/  @P2 LDG.E.U16 R40, desc[UR8][R40.64] ;  /* 0x0000000828282981 */ /* 0x0008e4000c1e1500 */
[C---:B------:R-:W-:Y:S01]  /*04c0*/  IMAD.WIDE R16, R21.reuse, 0x4, R26 ;  /* 0x0000000415107825 */ /* 0x040fe200078e021a */
[----:B------:R-:W-:Y:S01]  /*04d0*/  CS2R R42, SRZ ;  /* 0x00000000002a7805 */ /* 0x000fe2000001ff00 */
[----:B------:R-:W5:Y:S02]  /*04e0*/  @P2 LDG.E R36, desc[UR8][R14.64] ;  /* 0x000000080e242981 */ /* 0x000f64000c1e1900 */
[----:B------:R-:W-:-:S02]  /*04f0*/  IMAD.WIDE R18, R21, 0x4, R24 ;  /* 0x0000000415127825 */ /* 0x000fc400078e0218 */
[----:B------:R4:W5:Y:S02]  /*0500*/  @P0 LDG.E R2, desc[UR8][R16.64] ;  /* 0x0000000810020981 */ /* 0x000964000c1e1900 */
[----:B0-----:R-:W-:-:S04]  /*0510*/  IMAD.WIDE R4, R21, 0x4, R10 ;  /* 0x0000000415047825 */ /* 0x001fc800078e020a */
[----:B-1----:R-:W-:Y:S01]  /*0520*/  IMAD.WIDE R12, R23, 0x4, R26 ;  /* 0x00000004170c7825 */ /* 0x002fe200078e021a */
[----:B------:R0:W5:Y:S01]  /*0530*/  @P0 LDG.E R30, desc[UR8][R18.64] ;  /* 0x00000008121e0981 */ /* 0x000162000c1e1900 */
[----:B----4-:R-:W-:Y:S02]  /*0540*/  MOV R41, RZ ;  /* 0x000000ff00297202 */ /* 0x010fe40000000f00 */
[----:B------:R-:W-:Y:S01]  /*0550*/  @P3 IMAD.WIDE R28, R31, 0x2, R6 ;  /* 0x000000021f1c3825 */ /* 0x000fe200078e0206 */
[----:B------:R-:W5:Y:S03]  /*0560*/  @P0 LDG.E R32, desc[UR8][R4.64] ;  /* 0x0000000804200981 */ /* 0x000f66000c1e1900 */
[C---:B------:R-:W-:Y:S01]  /*0570*/  IMAD.WIDE R16, R37.reuse, 0x4, R10 ;  /* 0x0000000425107825 */ /* 0x040fe200078e020a */
[----:B------:R1:W5:Y:S03]  /*0580*/  @P1 LDG.E R33, desc[UR8][R12.64] ;  /* 0x000000080c211981 */ /* 0x000366000c1e1900 */
[----:B0-----:R-:W-:Y:S01]  /*0590*/  IMAD.WIDE R18, R37, 0x4, R24 ;  /* 0x0000000425127825 */ /* 0x001fe200078e0218 */
[----:B------:R-:W5:Y:S03]  /*05a0*/  @P3 LDG.E.U16 R28, desc[UR8][R28.64] ;  /* 0x000000081c1c3981 */ /* 0x000f66000c1e1500 */
[C---:B------:R-:W-:Y:S01]  /*05b0*/  IMAD.WIDE R14, R31.reuse, 0x4, R26 ;  /* 0x000000041f0e7825 */ /* 0x040fe200078e021a */
[----:B------:R-:W5:Y:S03]  /*05c0*/  @P2 LDG.E R45, desc[UR8][R18.64] ;  /* 0x00000008122d2981 */ /* 0x000f66000c1e1900 */
[C---:B-1----:R-:W-:Y:S01]  /*05d0*/  IMAD.WIDE R12, R31.reuse, 0x4, R24 ;  /* 0x000000041f0c7825 */ /* 0x042fe200078e0218 */
[----:B------:R-:W5:Y:S03]  /*05e0*/  @P2 LDG.E R44, desc[UR8][R16.64] ;  /* 0x00000008102c2981 */ /* 0x000f66000c1e1900 */
[----:B------:R-:W-:Y:S01]  /*05f0*/  IMAD.WIDE R4, R31, 0x4, R10 ;  /* 0x000000041f047825 */ /* 0x000fe200078e020a */
[----:B------:R-:W5:Y:S04]  /*0600*/  @P3 LDG.E R41, desc[UR8][R14.64] ;  /* 0x000000080e293981 */ /* 0x000f68000c1e1900 */
[----:B------:R-:W5:Y:S04]  /*0610*/  @P3 LDG.E R42, desc[UR8][R12.64] ;  /* 0x000000080c2a3981 */ /* 0x000f68000c1e1900 */
[----:B------:R-:W5:Y:S01]  /*0620*/  @P3 LDG.E R43, desc[UR8][R4.64] ;  /* 0x00000008042b3981 */ /* 0x000f62000c1e1900 */
[----:B------:R-:W-:Y:S01]  /*0630*/  CS2R R34, SRZ ;  /* 0x0000000000227805 */ /* 0x000fe2000001ff00 */
[----:B------:R-:W-:-:S04]  /*0640*/  IMAD.WIDE R20, R23, 0x4, R24 ;  /* 0x0000000417147825 */ /* 0x000fc800078e0218 */
[----:B------:R-:W-:Y:S01]  /*0650*/  IMAD.WIDE R22, R23, 0x4, R10 ;  /* 0x0000000417167825 */ /* 0x000fe200078e020a */
[----:B------:R0:W5:Y:S01]  /*0660*/  @P1 LDG.E R34, desc[UR8][R20.64] ;  /* 0x0000000814221981 */ /* 0x000162000c1e1900 */
[----:B------:R-:W-:Y:S03]  /*0670*/  BSSY B0, `(.L_x_264) ;  /* 0x000001f000007945 */ /* 0x000fe60003800000 */
[----:B------:R1:W5:Y:S01]  /*0680*/  @P1 LDG.E R35, desc[UR8][R22.64] ;  /* 0x0000000816231981 */ /* 0x000362000c1e1900 */
[----:B0-----:R-:W-:Y:S01]  /*0690*/  HFMA2.MMA R20, -RZ, RZ, 0, 0 ;  /* 0x00000000ff147435 */ /* 0x001fe200000001ff */
[----:B-1----:R-:W-:Y:S01]  /*06a0*/  CS2R R22, SRZ ;  /* 0x0000000000167805 */ /* 0x002fe2000001ff00 */
[----:B--2---:R-:W-:Y:S02]  /*06b0*/  @P0 HADD2.F32 R23, -RZ, R38.H0_H0 ;  /* 0x20000026ff170230 */ /* 0x004fe40000004100 */
[----:B---3--:R-:W-:-:S02]  /*06c0*/  @P1 HADD2.F32 R22, -RZ, R39.H0_H0 ;  /* 0x20000027ff161230 */ /* 0x008fc40000004100 */
[----:B------:R-:W-:Y:S01]  /*06d0*/  @P2 HADD2.F32 R20, -RZ, R40.H0_H0 ;  /* 0x20000028ff142230 */ /* 0x000fe20000004100 */
[----:B------:R-:W-:Y:S06]  /*06e0*/  @!P2 BRA `(.L_x_265) ;  /* 0x00000000005ca947 */ /* 0x000fec0003800000 */
[----:B------:R-:W0:Y:S01]  /*06f0*/  MUFU.RCP R21, UR10 ;  /* 0x0000000a00157d08 */ /* 0x000e220008001000 */
[----:B-----5:R-:W-:Y:S01]  /*0700*/  FMUL.FTZ R45, R45, UR14 ;  /* 0x0000000e2d2d7c20 */ /* 0x020fe20008410000 */
[----:B------:R-:W-:Y:S01]  /*0710*/  FMUL.FTZ R29, R44, UR16 ;  /* 0x000000102c1d7c20 */ /* 0x000fe20008410000 */
[----:B0-----:R-:W-:-:S04]  /*0720*/  FMUL.FTZ R20, R21, R20 ;  /* 0x0000001415147220 */ /* 0x001fc80000410000 */
[C---:B------:R-:W-:Y:S01]  /*0730*/  FMUL.FTZ R21, R20.reuse, UR6 ;  /* 0x0000000614157c20 */ /* 0x040fe20008410000 */
[----:B------:R-:W-:-:S03]  /*0740*/  FFMA.FTZ R45, R20, UR5, R45 ;  /* 0x00000005142d7c23 */ /* 0x000fc6000801002d */
[----:B------:R-:W-:Y:S02]  /*0750*/  FFMA.FTZ R29, R20, R21, R29 ;  /* 0x00000015141d7223 */ /* 0x000fe4000001001d */
[----:B------:R-:W-:Y:S04]  /*0760*/  STG.E desc[UR8][R18.64], R45 ;  /* 0x0000002d12007986 */ /* 0x000fe8000c101908 */
[----:B------:R0:W-:Y:S04]  /*0770*/  STG.E desc[UR8][R16.64], R29 ;  /* 0x0000001d10007986 */ /* 0x0001e8000c101908 */
[----:B------:R-:W2:Y:S01]  /*0780*/  LDG.E R21, desc[UR8][R18.64] ;  /* 0x0000000812157981 */ /* 0x000ea2000c1e1900 */
[----:B------:R-:W1:Y:S01]  /*0790*/  MUFU.SQRT R20, R29 ;  /* 0x0000001d00147308 */ /* 0x000e620000002000 */
[----:B0-----:R-:W-:-:S04]  /*07a0*/  IMAD.WIDE R16, R37, 0x4, R26 ;  /* 0x0000000425107825 */ /* 0x001fc800078e021a */
[----:B-1----:R-:W-:Y:S01]  /*07b0*/  FADD.FTZ R38, R20, UR17 ;  /* 0x0000001114267e21 */ /* 0x002fe20008010000 */
[----:B------:R-:W-:-:S05]  /*07c0*/  LEA R20, P2, R37, R8, 0x1 ;  /* 0x0000000825147211 */ /* 0x000fca00078408ff */
[----:B------:R-:W2:Y:S02]  /*07d0*/  MUFU.RCP R38, R38 ;  /* 0x0000002600267308 */ /* 0x000ea40000001000 */
[----:B--2---:R-:W-:-:S04]  /*07e0*/  FMUL.FTZ R21, R21, R38 ;  /* 0x0000002615157220 */ /* 0x004fc80000410000 */
[----:B------:R-:W-:-:S04]  /*07f0*/  FFMA.FTZ R21, R36, UR12, R21 ;  /* 0x0000000c24157c23 */ /* 0x000fc80008010015 */
[----:B------:R-:W-:Y:S01]  /*0800*/  FFMA.FTZ R39, -R21, UR11, R36 ;  /* 0x0000000b15277c23 */ /* 0x000fe20008010124 */
[----:B------:R-:W-:-:S04]  /*0810*/  SHF.R.S32.HI R21, RZ, 0x1f, R37 ;  /* 0x0000001fff157819 */ /* 0x000fc80000011425 */
[----:B------:R-:W-:Y:S01]  /*0820*/  F2FP.F16.F32.PACK_AB R19, RZ, R39 ;  /* 0x00000027ff13723e */ /* 0x000fe200000000ff */
[----:B------:R0:W-:Y:S01]  /*0830*/  STG.E desc[UR8][R16.64], R39 ;  /* 0x0000002710007986 */ /* 0x0001e2000c101908 */
[----:B------:R-:W-:-:S05]  /*0840*/  LEA.HI.X R21, R37, R9, R21, 0x1, P2 ;  /* 0x0000000925157211 */ /* 0x000fca00010f0c15 */
[----:B------:R0:W-:Y:S02]  /*0850*/  STG.E.U16 desc[UR8][R20.64], R19 ;  /* 0x0000001314007986 */ /* 0x0001e4000c101508 */
.L_x_265:
[----:B------:R-:W-:Y:S05]  /*0860*/  BSYNC B0 ;  /* 0x0000000000007941 */ /* 0x000fea0003800000 */
.L_x_264:
[----:B------:R-:W-:Y:S01]  /*0870*/  BSSY B0, `(.L_x_266) ;  /* 0x0000020000007945 */ /* 0x000fe20003800000 */
[----:B------:R-:W-:-:S03]  /*0880*/  MOV R29, RZ ;  /* 0x000000ff001d7202 */ /* 0x000fc60000000f00 */
[----:B------:R-:W-:Y:S05]  /*0890*/  @!P0 BRA `(.L_x_267) ;  /* 0x0000000000748947 */ /* 0x000fea0003800000 */
[----:B------:R-:W1:Y:S01]  /*08a0*/  MUFU.RCP R18, UR10 ;  /* 0x0000000a00127d08 */ /* 0x000e620008001000 */
[----:B0-----:R-:W-:Y:S01]  /*08b0*/  IADD3 R16, R0, UR4, RZ ;  /* 0x0000000400107c10 */ /* 0x001fe2000fffe0ff */
[----:B-----5:R-:W-:Y:S01]  /*08c0*/  FMUL.FTZ R17, R30, UR14 ;  /* 0x0000000e1e117c20 */ /* 0x020fe20008410000 */
[----:B------:R-:W-:Y:S01]  /*08d0*/  FMUL.FTZ R32, R32, UR16 ;  /* 0x0000001020207c20 */ /* 0x000fe20008410000 */
[----:B-1----:R-:W-:Y:S01]  /*08e0*/  FMUL.FTZ R18, R18, R23 ;  /* 0x0000001712127220 */ /* 0x002fe20000410000 */
[----:B------:R-:W-:-:S03]  /*08f0*/  IADD3 R23, R16, UR7, RZ ;  /* 0x0000000710177c10 */ /* 0x000fc6000fffe0ff */
[C---:B------:R-:W-:Y:S01]  /*0900*/  FMUL.FTZ R19, R18.reuse, UR6 ;  /* 0x0000000612137c20 */ /* 0x040fe20008410000 */
[----:B------:R-:W-:Y:S01]  /*0910*/  FFMA.FTZ R37, R18, UR5, R17 ;  /* 0x0000000512257c23 */ /* 0x000fe20008010011 */
[----:B------:R-:W-:-:S04]  /*0920*/  IMAD.WIDE R16, R23, 0x4, R24 ;  /* 0x0000000417107825 */ /* 0x000fc800078e0218 */
[----:B------:R-:W-:Y:S01]  /*0930*/  FFMA.FTZ R39, R18, R19, R32 ;  /* 0x0000001312277223 */ /* 0x000fe20000010020 */
[C---:B------:R-:W-:Y:S01]  /*0940*/  IMAD.WIDE R18, R23.reuse, 0x4, R10 ;  /* 0x0000000417127825 */ /* 0x040fe200078e020a */
[----:B------:R0:W-:Y:S04]  /*0950*/  STG.E desc[UR8][R16.64], R37 ;  /* 0x0000002510007986 */ /* 0x0001e8000c101908 */
[----:B------:R1:W-:Y:S04]  /*0960*/  STG.E desc[UR8][R18.64], R39 ;  /* 0x0000002712007986 */ /* 0x0003e8000c101908 */
[----:B------:R0:W2:Y:S01]  /*0970*/  LDG.E R21, desc[UR8][R16.64] ;  /* 0x0000000810157981 */ /* 0x0000a2000c1e1900 */
[----:B------:R-:W3:Y:S01]  /*0980*/  MUFU.SQRT R20, R39 ;  /* 0x0000002700147308 */ /* 0x000ee20000002000 */
[----:B0-----:R-:W-:-:S04]  /*0990*/  IMAD.WIDE R16, R23, 0x4, R26 ;  /* 0x0000000417107825 */ /* 0x001fc800078e021a */
[----:B---3--:R-:W-:Y:S01]  /*09a0*/  FADD.FTZ R30, R20, UR17 ;  /* 0x00000011141e7e21 */ /* 0x008fe20008010000 */
[----:B------:R-:W-:-:S05]  /*09b0*/  MOV R20, UR7 ;  /* 0x0000000700147c02 */ /* 0x000fca0008000f00 */
[----:B------:R-:W2:Y:S02]  /*09c0*/  MUFU.RCP R30, R30 ;  /* 0x0000001e001e7308 */ /* 0x000ea40000001000 */
[----:B--2---:R-:W-:-:S04]  /*09d0*/  FMUL.FTZ R21, R21, R30 ;  /* 0x0000001e15157220 */ /* 0x004fc80000410000 */
[----:B------:R-:W-:Y:S01]  /*09e0*/  FFMA.FTZ R45, R2, UR12, R21 ;  /* 0x0000000c022d7c23 */ /* 0x000fe20008010015 */
[----:B------:R-:W-:-:S03]  /*09f0*/  IADD3 R21, R20, UR4, R0 ;  /* 0x0000000414157c10 */ /* 0x000fc6000fffe000 */
[----:B------:R-:W-:Y:S01]  /*0a00*/  FFMA.FTZ R45, -R45, UR11, R2 ;  /* 0x0000000b2d2d7c23 */ /* 0x000fe20008010102 */
[C---:B------:R-:W-:Y:S02]  /*0a10*/  LEA R20, P0, R21.reuse, R8, 0x1 ;  /* 0x0000000815147211 */ /* 0x040fe400078008ff */
[----:B-1----:R-:W-:Y:S02]  /*0a20*/  SHF.R.S32.HI R18, RZ, 0x1f, R21 ;  /* 0x0000001fff127819 */ /* 0x002fe40000011415 */
[----:B------:R-:W-:Y:S01]  /*0a30*/  F2FP.F16.F32.PACK_AB R2, RZ, R45 ;  /* 0x0000002dff02723e */ /* 0x000fe200000000ff */
[----:B------:R1:W-:Y:S01]  /*0a40*/  STG.E desc[UR8][R16.64], R45 ;  /* 0x0000002d10007986 */ /* 0x0003e2000c101908 */
[----:B------:R-:W-:-:S05]  /*0a50*/  LEA.HI.X R21, R21, R9, R18, 0x1, P0 ;  /* 0x0000000915157211 */ /* 0x000fca00000f0c12 */
[----:B------:R1:W-:Y:S02]  /*0a60*/  STG.E.U16 desc[UR8][R20.64], R2 ;  /* 0x0000000214007986 */ /* 0x0003e4000c101508 */
.L_x_267:
[----:B------:R-:W-:Y:S05]  /*0a70*/  BSYNC B0 ;  /* 0x0000000000007941 */ /* 0x000fea0003800000 */
.L_x_266:
[----:B------:R-:W-:Y:S04]  /*0a80*/  BSSY B0, `(.L_x_268) ;  /* 0x0000021000007945 */ /* 0x000fe80003800000 */
[----:B------:R-:W-:Y:S05]  /*0a90*/  @!P1 BRA `(.L_x_269) ;  /* 0x00000000007c9947 */ /* 0x000fea0003800000 */
[----:B01----:R-:W0:Y:S01]  /*0aa0*/  MUFU.RCP R17, UR10 ;  /* 0x0000000a00117d08 */ /* 0x003e220008001000 */
[----:B-----5:R-:W-:Y:S01]  /*0ab0*/  IADD3 R2, R0, UR4, RZ ;  /* 0x0000000400027c10 */ /* 0x020fe2000fffe0ff */
[----:B------:R-:W-:-:S03]  /*0ac0*/  FMUL.FTZ R19, R34, UR14 ;  /* 0x0000000e22137c20 */ /* 0x000fc60008410000 */
[----:B------:R-:W-:Y:S01]  /*0ad0*/  IADD3 R16, R2, UR7, RZ ;  /* 0x0000000702107c10 */ /* 0x000fe2000fffe0ff */
[----:B------:R-:W-:Y:S01]  /*0ae0*/  FMUL.FTZ R2, R35, UR16 ;  /* 0x0000001023027c20 */ /* 0x000fe20008410000 */
[----:B0-----:R-:W-:Y:S02]  /*0af0*/  FMUL.FTZ R22, R17, R22 ;  /* 0x0000001611167220 */ /* 0x001fe40000410000 */
[----:B------:R-:W-:Y:S02]  /*0b00*/  IADD3 R17, R16, UR7, RZ ;  /* 0x0000000710117c10 */ /* 0x000fe4000fffe0ff */
[C---:B------:R-:W-:Y:S01]  /*0b10*/  FMUL.FTZ R21, R22.reuse, UR6 ;  /* 0x0000000616157c20 */ /* 0x040fe20008410000 */
[----:B------:R-:W-:Y:S02]  /*0b20*/  FFMA.FTZ R35, R22, UR5, R19 ;  /* 0x0000000516237c23 */ /* 0x000fe40008010013 */
[----:B------:R-:W-:-:S04]  /*0b30*/  IMAD.WIDE R18, R17, 0x4, R10 ;  /* 0x0000000411127825 */ /* 0x000fc800078e020a */
[----:B------:R-:W-:Y:S01]  /*0b40*/  FFMA.FTZ R37, R22, R21, R2 ;  /* 0x0000001516257223 */ /* 0x000fe20000010002 */
[----:B------:R-:W-:-:S05]  /*0b50*/  IMAD.WIDE R20, R17, 0x4, R24 ;  /* 0x0000000411147825 */ /* 0x000fca00078e0218 */
[----:B------:R-:W-:Y:S04]  /*0b60*/  STG.E desc[UR8][R20.64], R35 ;  /* 0x0000002314007986 */ /* 0x000fe8000c101908 */
[----:B------:R0:W-:Y:S04]  /*0b70*/  STG.E desc[UR8][R18.64], R37 ;  /* 0x0000002512007986 */ /* 0x0001e8000c101908 */
[----:B------:R-:W2:Y:S01]  /*0b80*/  LDG.E R16, desc[UR8][R20.64] ;  /* 0x0000000814107981 */ /* 0x000ea2000c1e1900 */
[----:B------:R-:W1:Y:S01]  /*0b90*/  MUFU.SQRT R2, R37 ;  /* 0x0000002500027308 */ /* 0x000e620000002000 */
[----:B------:R-:W-:Y:S01]  /*0ba0*/  MOV R39, UR7 ;  /* 0x0000000700277c02 */ /* 0x000fe20008000f00 */
[----:B-1----:R-:W-:-:S06]  /*0bb0*/  FADD.FTZ R2, R2, UR17 ;  /* 0x0000001102027e21 */ /* 0x002fcc0008010000 */
[----:B------:R-:W2:Y:S02]  /*0bc0*/  MUFU.RCP R23, R2 ;  /* 0x0000000200177308 */ /* 0x000ea40000001000 */
[----:B--2---:R-:W-:Y:S01]  /*0bd0*/  FMUL.FTZ R16, R16, R23 ;  /* 0x0000001710107220 */ /* 0x004fe20000410000 */
[----:B------:R-:W-:-:S03]  /*0be0*/  IADD3 R23, R39, UR4, R0 ;  /* 0x0000000427177c10 */ /* 0x000fc6000fffe000 */
[----:B------:R-:W-:Y:S01]  /*0bf0*/  FFMA.FTZ R16, R33, UR12, R16 ;  /* 0x0000000c21107c23 */ /* 0x000fe20008010010 */
[----:B------:R-:W-:-:S03]  /*0c00*/  IADD3 R23, R23, UR7, RZ ;  /* 0x0000000717177c10 */ /* 0x000fc6000fffe0ff */
[----:B------:R-:W-:Y:S01]  /*0c10*/  FFMA.FTZ R33, -R16, UR11, R33 ;  /* 0x0000000b10217c23 */ /* 0x000fe20008010121 */
[C---:B0-----:R-:W-:Y:S02]  /*0c20*/  LEA R18, P0, R23.reuse, R8, 0x1 ;  /* 0x0000000817127211 */ /* 0x041fe400078008ff */
[----:B------:R-:W-:Y:S02]  /*0c30*/  SHF.R.S32.HI R16, RZ, 0x1f, R23 ;  /* 0x0000001fff107819 */ /* 0x000fe40000011417 */
[----:B------:R-:W-:Y:S02]  /*0c40*/  F2FP.F16.F32.PACK_AB R20, RZ, R33 ;  /* 0x00000021ff14723e */ /* 0x000fe400000000ff */
[----:B------:R-:W-:Y:S01]  /*0c50*/  LEA.HI.X R19, R23, R9, R16, 0x1, P0 ;  /* 0x0000000917137211 */ /* 0x000fe200000f0c10 */
[----:B------:R-:W-:-:S05]  /*0c60*/  IMAD.WIDE R16, R17, 0x4, R26 ;  /* 0x0000000411107825 */ /* 0x000fca00078e021a */
[----:B------:R2:W-:Y:S04]  /*0c70*/  STG.E desc[UR8][R16.64], R33 ;  /* 0x0000002110007986 */ /* 0x0005e8000c101908 */
[----:B------:R2:W-:Y:S02]  /*0c80*/  STG.E.U16 desc[UR8][R18.64], R20 ;  /* 0x0000001412007986 */ /* 0x0005e4000c101508 */
.L_x_269:
[----:B------:R-:W-:Y:S05]  /*0c90*/  BSYNC B0 ;  /* 0x0000000000007941 */ /* 0x000fea0003800000 */
.L_x_268:
[----:B------:R-:W-:Y:S01]  /*0ca0*/  BSSY B0, `(.L_x_270) ;  /* 0x0000019000007945 */ /* 0x000fe20003800000 */
[----:B-----5:R-:W-:-:S03]  /*0cb0*/  @P3 HADD2.F32 R29, -RZ, R28.H0_H0 ;  /* 0x2000001cff1d3230 */ /* 0x020fc60000004100 */
[----:B------:R-:W-:Y:S05]  /*0cc0*/  @!P3 BRA `(.L_x_271) ;  /* 0x000000000058b947 */ /* 0x000fea0003800000 */
[----:B-1----:R-:W1:Y:S01]  /*0cd0*/  MUFU.RCP R2, UR10 ;  /* 0x0000000a00027d08 */ /* 0x002e620008001000 */
[----:B------:R-:W-:Y:S01]  /*0ce0*/  FMUL.FTZ R42, R42, UR14 ;  /* 0x0000000e2a2a7c20 */ /* 0x000fe20008410000 */
[----:B------:R-:W-:Y:S01]  /*0cf0*/  FMUL.FTZ R43, R43, UR16 ;  /* 0x000000102b2b7c20 */ /* 0x000fe20008410000 */
[----:B-1----:R-:W-:-:S04]  /*0d00*/  FMUL.FTZ R29, R2, R29 ;  /* 0x0000001d021d7220 */ /* 0x002fc80000410000 */
[C---:B------:R-:W-:Y:S01]  /*0d10*/  FMUL.FTZ R2, R29.reuse, UR6 ;  /* 0x000000061d027c20 */ /* 0x040fe20008410000 */
[----:B0-2---:R-:W-:-:S03]  /*0d20*/  FFMA.FTZ R19, R29, UR5, R42 ;  /* 0x000000051d137c23 */ /* 0x005fc6000801002a */
[----:B------:R-:W-:Y:S02]  /*0d30*/  FFMA.FTZ R43, R29, R2, R43 ;  /* 0x000000021d2b7223 */ /* 0x000fe4000001002b */
[----:B------:R-:W-:Y:S04]  /*0d40*/  STG.E desc[UR8][R12.64], R19 ;  /* 0x000000130c007986 */ /* 0x000fe8000c101908 */
[----:B------:R0:W-:Y:S04]  /*0d50*/  STG.E desc[UR8][R4.64], R43 ;  /* 0x0000002b04007986 */ /* 0x0001e8000c101908 */
[----:B------:R-:W2:Y:S01]  /*0d60*/  LDG.E R16, desc[UR8][R12.64] ;  /* 0x000000080c107981 */ /* 0x000ea2000c1e1900 */
[----:B------:R-:W1:Y:S02]  /*0d70*/  MUFU.SQRT R2, R43 ;  /* 0x0000002b00027308 */ /* 0x000e640000002000 */
[----:B-1----:R-:W-:-:S06]  /*0d80*/  FADD.FTZ R2, R2, UR17 ;  /* 0x0000001102027e21 */ /* 0x002fcc0008010000 */
[----:B------:R-:W2:Y:S02]  /*0d90*/  MUFU.RCP R17, R2 ;  /* 0x0000000200117308 */ /* 0x000ea40000001000 */
[----:B--2---:R-:W-:Y:S01]  /*0da0*/  FMUL.FTZ R16, R16, R17 ;  /* 0x0000001110107220 */ /* 0x004fe20000410000 */
[----:B------:R-:W-:-:S03]  /*0db0*/  SHF.R.S32.HI R17, RZ, 0x1f, R31 ;  /* 0x0000001fff117819 */ /* 0x000fc6000001141f */
[----:B------:R-:W-:-:S04]  /*0dc0*/  FFMA.FTZ R16, R41, UR12, R16 ;  /* 0x0000000c29107c23 */ /* 0x000fc80008010010 */
[----:B------:R-:W-:Y:S01]  /*0dd0*/  FFMA.FTZ R41, -R16, UR11, R41 ;  /* 0x0000000b10297c23 */ /* 0x000fe20008010129 */
[----:B------:R-:W-:-:S04]  /*0de0*/  LEA R16, P0, R31, R8, 0x1 ;  /* 0x000000081f107211 */ /* 0x000fc800078008ff */
[----:B0-----:R-:W-:Y:S01]  /*0df0*/  F2FP.F16.F32.PACK_AB R5, RZ, R41 ;  /* 0x00000029ff05723e */ /* 0x001fe200000000ff */
[----:B------:R3:W-:Y:S01]  /*0e00*/  STG.E desc[UR8][R14.64], R41 ;  /* 0x000000290e007986 */ /* 0x0007e2000c101908 */
[----:B------:R-:W-:-:S05]  /*0e10*/  LEA.HI.X R17, R31, R9, R17, 0x1, P0 ;  /* 0x000000091f117211 */ /* 0x000fca00000f0c11 */
[----:B------:R3:W-:Y:S02]  /*0e20*/  STG.E.U16 desc[UR8][R16.64], R5 ;  /* 0x0000000510007986 */ /* 0x0007e4000c101508 */
.L_x_271:
[----:B------:R-:W-:Y:S05]  /*0e30*/  BSYNC B0 ;  /* 0x0000000000007941 */ /* 0x000fea0003800000 */
.L_x_270:
[----:B------:R-:W-:-:S04]  /*0e40*/  ULEA UR4, UR7, UR4, 0x2 ;  /* 0x0000000407047291 */ /* 0x000fc8000f8e103f */
[----:B------:R-:W-:Y:S02]  /*0e50*/  UISETP.GE.AND UP0, UPT, UR4, UR13, UPT ;  /* 0x0000000d0400728c */ /* 0x000fe4000bf06270 */
[----:B------:R-:W-:-:S04]  /*0e60*/  ISETP.GT.AND P1, PT, R3, UR4, PT ;  /* 0x0000000403007c0c */ /* 0x000fc8000bf24270 */
[----:B------:R-:W-:-:S13]  /*0e70*/  PLOP3.LUT P0, PT, PT, PT, UP0, 0x80, 0x0 ;  /* 0x000000000000781c */ /* 0x000fda0003f0f008 */
[----:B------:R-:W-:Y:S05]  /*0e80*/  @!P0 BRA P1, `(.L_x_272) ;  /* 0xfffffff4002c8947 */ /* 0x000fea000083ffff */
[----:B------:R-:W-:Y:S05]  /*0e90*/  EXIT ;  /* 0x000000000000794d */ /* 0x000fea0003800000 */
.L_x_263:
[----:B------:R-:W0:Y:S01]  /*0ea0*/  S2R R0, SR_TID.X ;  /* 0x0000000000007919 */ /* 0x000e220000002100 */
[----:B------:R-:W-:Y:S01]  /*0eb0*/  UMOV UR4, URZ ;  /* 0x0000003f00047c82 */ /* 0x000fe20008000000 */
[----:B------:R-:W-:Y:S01]  /*0ec0*/  ULDC UR16, c[0x0][0xe24] ;  /* 0x0003890000107ab9 */ /* 0x000fe20000000800 */
[----:B------:R-:W-:Y:S01]  /*0ed0*/  ULDC UR11, c[0x0][0xe0c] ;  /* 0x00038300000b7ab9 */ /* 0x000fe20000000800 */
[----:B------:R-:W-:Y:S01]  /*0ee0*/  ULDC UR10, c[0x0][0x210] ;  /* 0x00008400000a7ab9 */ /* 0x000fe20000000800 */
[----:B------:R-:W-:Y:S01]  /*0ef0*/  ULDC.64 UR12, c[0x0][0xe18] ;  /* 0x00038600000c7ab9 */ /* 0x000fe20000000a00 */
[----:B------:R-:W-:-:S05]  /*0f00*/  ULDC.64 UR14, c[0x0][0xe10] ;  /* 0x00038400000e7ab9 */ /* 0x000fca0000000a00 */
.L_x_281:
        /* <DEDUP_REMOVED lines=69> */
[----:B------:R-:W-:-:S06]  /*1360*/  FADD.FTZ R38, R29, UR15 ;  /* 0x0000000f1d267e21 */ /* 0x000fcc0008010000 */
[----:B------:R-:W1:Y:S01]  /*1370*/  MUFU.SQRT R38, R38 ;  /* 0x0000002600267308 */ /* 0x000e620000002000 */
[----:B0-----:R-:W-:-:S07]  /*1380*/  IMAD.WIDE R16, R37, 0x4, R26 ;  /* 0x0000000425107825 */ /* 0x001fce00078e021a */
[----:B-1----:R-:W2:Y:S02]  /*1390*/  MUFU.RCP R21, R38 ;  /* 0x0000002600157308 */ /* 0x002ea40000001000 */
[----:B--2---:R-:W-:Y:S01]  /*13a0*/  FMUL.FTZ R21, R20, R21 ;  /* 0x0000001514157220 */ /* 0x004fe20000410000 */
[----:B------:R-:W-:-:S03]  /*13b0*/  LEA R20, P2, R37, R8, 0x1 ;  /* 0x0000000825147211 */ /* 0x000fc600078408ff */
[----:B------:R-:W-:-:S04]  /*13c0*/  FFMA.FTZ R21, R36, UR16, R21 ;  /* 0x0000001024157c23 */ /* 0x000fc80008010015 */
[----:B------:R-:W-:Y:S01]  /*13d0*/  FFMA.FTZ R39, -R21, UR13, R36 ;  /* 0x0000000d15277c23 */ /* 0x000fe20008010124 */
[----:B------:R-:W-:-:S04]  /*13e0*/  SHF.R.S32.HI R21, RZ, 0x1f, R37 ;  /* 0x0000001fff157819 */ /* 0x000fc80000011425 */
[----:B------:R-:W-:Y:S01]  /*13f0*/  F2FP.F16.F32.PACK_AB R19, RZ, R39 ;  /* 0x00000027ff13723e */ /* 0x000fe200000000ff */
[----:B------:R0:W-:Y:S01]  /*1400*/  STG.E desc[UR8][R16.64], R39 ;  /* 0x0000002710007986 */ /* 0x0001e2000c101908 */
[----:B------:R-:W-:-:S05]  /*1410*/  LEA.HI.X R21, R37, R9, R21, 0x1, P2 ;  /* 0x0000000925157211 */ /* 0x000fca00010f0c15 */
[----:B------:R0:W-:Y:S02]  /*1420*/  STG.E.U16 desc[UR8][R20.64], R19 ;  /* 0x0000001314007986 */ /* 0x0001e4000c101508 */
.L_x_274:
[----:B------:R-:W-:Y:S05]  /*1430*/  BSYNC B0 ;  /* 0x0000000000007941 */ /* 0x000fea0003800000 */
.L_x_273:
        /* <DEDUP_REMOVED lines=13> */
[----:B------:R-:W-:Y:S01]  /*1510*/  IMAD.WIDE R18, R23, 0x4, R10 ;  /* 0x0000000417127825 */ /* 0x000fe200078e020a */
[----:B------:R0:W-:Y:S04]  /*1520*/  STG.E desc[UR8][R16.64], R37 ;  /* 0x0000002510007986 */ /* 0x0001e8000c101908 */
[----:B------:R1:W-:Y:S04]  /*1530*/  STG.E desc[UR8][R18.64], R39 ;  /* 0x0000002712007986 */ /* 0x0003e8000c101908 */
[----:B------:R0:W2:Y:S01]  /*1540*/  LDG.E R20, desc[UR8][R16.64] ;  /* 0x0000000810147981 */ /* 0x0000a2000c1e1900 */
[----:B------:R-:W-:-:S06]  /*1550*/  FADD.FTZ R30, R39, UR15 ;  /* 0x0000000f271e7e21 */ /* 0x000fcc0008010000 */
[----:B------:R-:W3:Y:S01]  /*1560*/  MUFU.SQRT R30, R30 ;  /* 0x0000001e001e7308 */ /* 0x000ee20000002000 */
[----:B0-----:R-:W-:-:S07]  /*1570*/  IMAD.WIDE R16, R23, 0x4, R26 ;  /* 0x0000000417107825 */ /* 0x001fce00078e021a */
[----:B---3--:R-:W2:Y:S02]  /*1580*/  MUFU.RCP R21, R30 ;  /* 0x0000001e00157308 */ /* 0x008ea40000001000 */
[----:B--2---:R-:W-:Y:S01]  /*1590*/  FMUL.FTZ R21, R20, R21 ;  /* 0x0000001514157220 */ /* 0x004fe20000410000 */
[----:B------:R-:W-:-:S03]  /*15a0*/  MOV R20, UR7 ;  /* 0x0000000700147c02 */ /* 0x000fc60008000f00 */
        /* <DEDUP_REMOVED lines=9> */
.L_x_276:
[----:B------:R-:W-:Y:S05]  /*1640*/  BSYNC B0 ;  /* 0x0000000000007941 */ /* 0x000fea0003800000 */
.L_x_275:
        /* <DEDUP_REMOVED lines=17> */
[----:B------:R-:W-:Y:S01]  /*1760*/  FADD.FTZ R2, R37, UR15 ;  /* 0x0000000f25027e21 */ /* 0x000fe20008010000 */
[----:B------:R-:W-:-:S05]  /*1770*/  MOV R39, UR7 ;  /* 0x0000000700277c02 */ /* 0x000fca0008000f00 */
[----:B------:R-:W1:Y:S08]  /*1780*/  MUFU.SQRT R2, R2 ;  /* 0x0000000200027308 */ /* 0x000e700000002000 */
[----:B-1----:R-:W2:Y:S02]  /*1790*/  MUFU.RCP R23, R2 ;  /* 0x0000000200177308 */ /* 0x002ea40000001000 */
        /* <DEDUP_REMOVED lines=12> */
.L_x_278:
[----:B------:R-:W-:Y:S05]  /*1860*/  BSYNC B0 ;  /* 0x0000000000007941 */ /* 0x000fea0003800000 */
.L_x_277:
        /* <DEDUP_REMOVED lines=13> */
[----:B------:R-:W-:-:S06]  /*1940*/  FADD.FTZ R2, R43, UR15 ;  /* 0x0000000f2b027e21 */ /* 0x000fcc0008010000 */
[----:B------:R-:W1:Y:S08]  /*1950*/  MUFU.SQRT R2, R2 ;  /* 0x0000000200027308 */ /* 0x000e700000002000 */
[----:B-1----:R-:W2:Y:S02]  /*1960*/  MUFU.RCP R17, R2 ;  /* 0x0000000200117308 */ /* 0x002ea40000001000 */
        /* <DEDUP_REMOVED lines=9> */
.L_x_280:
[----:B------:R-:W-:Y:S05]  /*1a00*/  BSYNC B0 ;  /* 0x0000000000007941 */ /* 0x000fea0003800000 */
.L_x_279:
[----:B------:R-:W-:-:S04]  /*1a10*/  ULEA UR4, UR7, UR4, 0x2 ;  /* 0x0000000407047291 */ /* 0x000fc8000f8e103f */
[----:B------:R-:W-:Y:S02]  /*1a20*/  UISETP.GE.AND UP0, UPT, UR4, UR10, UPT ;  /* 0x0000000a0400728c */ /* 0x000fe4000bf06270 */
[----:B------:R-:W-:-:S04]  /*1a30*/  ISETP.GT.AND P1, PT, R3, UR4, PT ;  /* 0x0000000403007c0c */ /* 0x000fc8000bf24270 */
[----:B------:R-:W-:-:S13]  /*1a40*/  PLOP3.LUT P0, PT, PT, PT, UP0, 0x80, 0x0 ;  /* 0x000000000000781c */ /* 0x000fda0003f0f008 */
[----:B------:R-:W-:Y:S05]  /*1a50*/  @!P0 BRA P1, `(.L_x_281) ;  /* 0xfffffff4002c8947 */ /* 0x000fea000083ffff */
[----:B------:R-:W-:Y:S05]  /*1a60*/  EXIT ;  /* 0x000000000000794d */ /* 0x000fea0003800000 */
.L_x_262:
        /* <DEDUP_REMOVED lines=22> */
.L_x_284:
[----:B------:R-:W-:-:S06]  /*1bd0*/  IMAD.WIDE R34, R5, 0x8, R6 ;  /* 0x0000000805227825 */ /* 0x000fcc00078e0206 */
[----:B------:R-:W2:Y:S01]  /*1be0*/  LDG.E.64 R34, desc[UR8][R34.64] ;  /* 0x0000000822227981 */ /* 0x000ea2000c1e1b00 */
[----:B------:R-:W-:-:S05]  /*1bf0*/  IMAD.WIDE R28, R5, 0x10, R10 ;  /* 0x00000010051c7825 */ /* 0x000fca00078e020a */
[----:B------:R-:W3:Y:S01]  /*1c00*/  LDG.E.128 R12, desc[UR8][R28.64] ;  /* 0x000000081c0c7981 */ /* 0x000ee2000c1e1d00 */
[----:B------:R-:W-:-:S05]  /*1c10*/  IMAD.WIDE R30, R5, 0x10, R24 ;  /* 0x00000010051e7825 */ /* 0x000fca00078e0218 */
[----:B------:R-:W4:Y:S01]  /*1c20*/  LDG.E.128 R20, desc[UR8][R30.64] ;  /* 0x000000081e147981 */ /* 0x000f22000c1e1d00 */
[----:B------:R-:W-:-:S05]  /*1c30*/  IMAD.WIDE R32, R5, 0x10, R26 ;  /* 0x0000001005207825 */ /* 0x000fca00078e021a */
[----:B------:R-:W5:Y:S01]  /*1c40*/  LDG.E.128 R16, desc[UR8][R32.64] ;  /* 0x0000000820107981 */ /* 0x000f62000c1e1d00 */
[----:B------:R-:W0:Y:S01]  /*1c50*/  MUFU.RCP R36, UR10 ;  /* 0x0000000a00247d08 */ /* 0x000e220008001000 */
[----:B--2---:R-:W-:Y:S01]  /*1c60*/  HADD2.F32 R41, -RZ, R35.H0_H0 ;  /* 0x20000023ff297230 */ /* 0x004fe20000004100 */
[----:B------:R-:W-:-:S04]  /*1c70*/  SHF.R.U32.HI R43, RZ, 0x10, R35 ;  /* 0x00000010ff2b7819 */ /* 0x000fc80000011623 */
[-C--:B0-----:R-:W-:Y:S01]  /*1c80*/  FMUL.FTZ R41, R41, R36.reuse ;  /* 0x0000002429297220 */ /* 0x081fe20000410000 */
[----:B---3--:R-:W-:Y:S01]  /*1c90*/  FMUL.FTZ R14, R14, UR6 ;  /* 0x000000060e0e7c20 */ /* 0x008fe20008410000 */
[----:B------:R-:W-:Y:S02]  /*1ca0*/  HADD2.F32 R43, -RZ, R43.H0_H0 ;  /* 0x2000002bff2b7230 */ /* 0x000fe40000004100 */
[----:B------:R-:W-:Y:S01]  /*1cb0*/  FMUL.FTZ R12, R12, UR6 ;  /* 0x000000060c0c7c20 */ /* 0x000fe20008410000 */
[----:B------:R-:W-:Y:S02]  /*1cc0*/  FMUL.FTZ R37, R2, R41 ;  /* 0x0000002902257220 */ /* 0x000fe40000410000 */
[----:B------:R-:W-:Y:S02]  /*1cd0*/  FMUL.FTZ R43, R43, R36 ;  /* 0x000000242b2b7220 */ /* 0x000fe40000410000 */
[----:B------:R-:W-:Y:S01]  /*1ce0*/  FFMA.FTZ R14, R41, R37, R14 ;  /* 0x00000025290e7223 */ /* 0x000fe2000001000e */
[----:B------:R-:W-:Y:S01]  /*1cf0*/  SHF.R.U64 R37, R34, 0x10, R35 ;  /* 0x0000001022257819 */ /* 0x000fe20000001223 */
[----:B------:R-:W-:-:S02]  /*1d00*/  HADD2.F32 R35, -RZ, R34.H0_H0 ;  /* 0x20000022ff237230 */ /* 0x000fc40000004100 */
[----:B----4-:R-:W-:Y:S01]  /*1d10*/  FMUL.FTZ R45, R22, UR5 ;  /* 0x00000005162d7c20 */ /* 0x010fe20008410000 */
[----:B------:R-:W0:Y:S01]  /*1d20*/  MUFU.SQRT R38, R14 ;  /* 0x0000000e00267308 */ /* 0x000e220000002000 */
[----:B------:R-:W-:Y:S01]  /*1d30*/  FMUL.FTZ R21, R21, UR5 ;  /* 0x0000000515157c20 */ /* 0x000fe20008410000 */
[----:B------:R-:W-:Y:S02]  /*1d40*/  HADD2.F32 R37, -RZ, R37.H0_H0 ;  /* 0x20000025ff257230 */ /* 0x000fe40000004100 */
[-C--:B------:R-:W-:Y:S01]  /*1d50*/  FMUL.FTZ R35, R35, R36.reuse ;  /* 0x0000002423237220 */ /* 0x080fe20000410000 */
[----:B------:R-:W-:Y:S01]  /*1d60*/  FFMA.FTZ R22, R4, R41, R45 ;  /* 0x0000002904167223 */ /* 0x000fe2000001002d */
[----:B------:R-:W-:Y:S01]  /*1d70*/  FMUL.FTZ R40, R23, UR5 ;  /* 0x0000000517287c20 */ /* 0x000fe20008410000 */
[----:B------:R-:W-:Y:S01]  /*1d80*/  FMUL.FTZ R37, R37, R36 ;  /* 0x0000002425257220 */ /* 0x000fe20000410000 */
[----:B------:R-:W-:Y:S01]  /*1d90*/  FMUL.FTZ R36, R15, UR6 ;  /* 0x000000060f247c20 */ /* 0x000fe20008410000 */
[-C--:B------:R-:W-:Y:S01]  /*1da0*/  FMUL.FTZ R15, R2, R43.reuse ;  /* 0x0000002b020f7220 */ /* 0x080fe20000410000 */
[C---:B------:R-:W-:Y:S01]  /*1db0*/  FFMA.FTZ R23, R4.reuse, R43, R40 ;  /* 0x0000002b04177223 */ /* 0x040fe20000010028 */
[----:B------:R-:W-:-:S02]  /*1dc0*/  FFMA.FTZ R21, R4, R37, R21 ;  /* 0x0000002504157223 */ /* 0x000fc40000010015 */
[----:B------:R-:W-:Y:S01]  /*1dd0*/  FFMA.FTZ R15, R43, R15, R36 ;  /* 0x0000000f2b0f7223 */ /* 0x000fe20000010024 */
[----:B0-----:R-:W-:Y:S01]  /*1de0*/  FADD.FTZ R39, R38, UR7 ;  /* 0x0000000726277e21 */ /* 0x001fe20008010000 */
[----:B------:R-:W-:Y:S01]  /*1df0*/  FMUL.FTZ R38, R13, UR6 ;  /* 0x000000060d267c20 */ /* 0x000fe20008410000 */
[C---:B------:R-:W-:Y:S01]  /*1e00*/  FMUL.FTZ R13, R2.reuse, R37 ;  /* 0x00000025020d7220 */ /* 0x040fe20000410000 */
[----:B------:R-:W0:Y:S03]  /*1e10*/  MUFU.SQRT R36, R15 ;  /* 0x0000000f00247308 */ /* 0x000e260000002000 */
[----:B------:R-:W-:Y:S01]  /*1e20*/  FFMA.FTZ R13, R37, R13, R38 ;  /* 0x0000000d250d7223 */ /* 0x000fe20000010026 */
[----:B------:R-:W-:-:S04]  /*1e30*/  FMUL.FTZ R38, R2, R35 ;  /* 0x0000002302267220 */ /* 0x000fc80000410000 */
[----:B------:R-:W1:Y:S01]  /*1e40*/  MUFU.SQRT R34, R13 ;  /* 0x0000000d00227308 */ /* 0x000e620000002000 */
[----:B------:R-:W-:-:S07]  /*1e50*/  FFMA.FTZ R12, R35, R38, R12 ;  /* 0x00000026230c7223 */ /* 0x000fce000001000c */
[----:B------:R-:W2:Y:S01]  /*1e60*/  MUFU.SQRT R38, R12 ;  /* 0x0000000c00267308 */ /* 0x000ea20000002000 */
[----:B0-----:R-:W-:-:S07]  /*1e70*/  FADD.FTZ R36, R36, UR7 ;  /* 0x0000000724247e21 */ /* 0x001fce0008010000 */
[----:B------:R-:W0:Y:S01]  /*1e80*/  MUFU.RCP R39, R39 ;  /* 0x0000002700277308 */ /* 0x000e220000001000 */
[----:B-1----:R-:W-:-:S07]  /*1e90*/  FADD.FTZ R34, R34, UR7 ;  /* 0x0000000722227e21 */ /* 0x002fce0008010000 */
[----:B------:R-:W1:Y:S01]  /*1ea0*/  MUFU.RCP R34, R34 ;  /* 0x0000002200227308 */ /* 0x000e620000001000 */
[----:B--2---:R-:W-:-:S07]  /*1eb0*/  FADD.FTZ R38, R38, UR7 ;  /* 0x0000000726267e21 */ /* 0x004fce0008010000 */
[----:B------:R-:W2:Y:S01]  /*1ec0*/  MUFU.RCP R36, R36 ;  /* 0x0000002400247308 */ /* 0x000ea20000001000 */
[----:B0-----:R-:W-:-:S04]  /*1ed0*/  FMUL.FTZ R39, R22, R39 ;  /* 0x0000002716277220 */ /* 0x001fc80000410000 */
[----:B-----5:R-:W-:-:S03]  /*1ee0*/  FFMA.FTZ R41, R18, UR12, R39 ;  /* 0x0000000c12297c23 */ /* 0x020fc60008010027 */
[----:B------:R-:W0:Y:S01]  /*1ef0*/  MUFU.RCP R37, R38 ;  /* 0x0000002600257308 */ /* 0x000e220000001000 */
[----:B-1----:R-:W-:Y:S01]  /*1f00*/  FMUL.FTZ R39, R21, R34 ;  /* 0x0000002215277220 */ /* 0x002fe20000410000 */
[----:B------:R-:W-:-:S03]  /*1f10*/  FFMA.FTZ R18, -R41, UR11, R18 ;  /* 0x0000000b29127c23 */ /* 0x000fc60008010112 */
[----:B------:R-:W-:Y:S01]  /*1f20*/  FFMA.FTZ R41, R17, UR12, R39 ;  /* 0x0000000c11297c23 */ /* 0x000fe20008010027 */
[----:B------:R-:W-:Y:S02]  /*1f30*/  FMUL.FTZ R39, R20, UR5 ;  /* 0x0000000514277c20 */ /* 0x000fe40008410000 */
[----:B------:R-:W-:Y:S01]  /*1f40*/  F2F.F16.F32 R34, R18 ;  /* 0x0000001200227304 */ /* 0x000fe20000200800 */
[----:B--2---:R-:W-:Y:S01]  /*1f50*/  FMUL.FTZ R43, R23, R36 ;  /* 0x00000024172b7220 */ /* 0x004fe20000410000 */
[----:B------:R-:W-:Y:S01]  /*1f60*/  FFMA.FTZ R20, R4, R35, R39 ;  /* 0x0000002304147223 */ /* 0x000fe20000010027 */
[----:B------:R-:W-:Y:S02]  /*1f70*/  FFMA.FTZ R17, -R41, UR11, R17 ;  /* 0x0000000b29117c23 */ /* 0x000fe40008010111 */
[----:B------:R-:W-:-:S03]  /*1f80*/  FFMA.FTZ R43, R19, UR12, R43 ;  /* 0x0000000c132b7c23 */ /* 0x000fc6000801002b */
[----:B------:R-:W1:Y:S01]  /*1f90*/  F2F.F16.F32 R36, R17 ;  /* 0x0000001100247304 */ /* 0x000e620000200800 */
[----:B0-----:R-:W-:Y:S01]  /*1fa0*/  FMUL.FTZ R37, R20, R37 ;  /* 0x0000002514257220 */ /* 0x001fe20000410000 */
[----:B------:R-:W-:-:S03]  /*1fb0*/  FFMA.FTZ R19, -R43, UR11, R19 ;  /* 0x0000000b2b137c23 */ /* 0x000fc60008010113 */
[----:B------:R-:W-:-:S03]  /*1fc0*/  FFMA.FTZ R37, R16, UR12, R37 ;  /* 0x0000000c10257c23 */ /* 0x000fc60008010025 */
[----:B------:R-:W0:Y:S01]  /*1fd0*/  F2F.F16.F32 R39, R19 ;  /* 0x0000001300277304 */ /* 0x000e220000200800 */
[----:B------:R-:W-:-:S05]  /*1fe0*/  FFMA.FTZ R16, -R37, UR11, R16 ;  /* 0x0000000b25107c23 */ /* 0x000fca0008010110 */
[----:B------:R2:W-:Y:S01]  /*1ff0*/  STG.E.128 desc[UR8][R32.64], R16 ;  /* 0x0000001020007986 */ /* 0x0005e2000c101d08 */
[----:B-1----:R-:W-:Y:S01]  /*2000*/  IMAD.WIDE.U32 R36, R36, 0x10000, RZ ;  /* 0x0001000024247825 */ /* 0x002fe200078e00ff */
[----:B------:R-:W1:Y:S02]  /*2010*/  F2F.F16.F32 R35, R16 ;  /* 0x0000001000237304 */ /* 0x000e640000200800 */
[----:B------:R2:W-:Y:S04]  /*2020*/  STG.E.128 desc[UR8][R30.64], R20 ;  /* 0x000000141e007986 */ /* 0x0005e8000c101d08 */
[----:B------:R2:W-:Y:S01]  /*2030*/  STG.E.128 desc[UR8][R28.64], R12 ;  /* 0x0000000c1c007986 */ /* 0x0005e2000c101d08 */
[----:B0-----:R-:W-:-:S04]  /*2040*/  PRMT R39, R34, 0x5410, R39 ;  /* 0x0000541022277816 */ /* 0x001fc80000000027 */
[----:B------:R-:W-:Y:S02]  /*2050*/  LOP3.LUT R37, R39, R37, RZ, 0xfc, !PT ;  /* 0x0000002527257212 */ /* 0x000fe400078efcff */
[----:B-1----:R-:W-:Y:S01]  /*2060*/  LOP3.LUT R36, R36, R35, RZ, 0xfc, !PT ;  /* 0x0000002324247212 */ /* 0x002fe200078efcff */
[C---:B------:R-:W-:Y:S01]  /*2070*/  IMAD.WIDE R34, R5.reuse, 0x8, R8 ;  /* 0x0000000805227825 */ /* 0x040fe200078e0208 */
[----:B------:R-:W-:-:S04]  /*2080*/  IADD3 R5, R5, UR4, RZ ;  /* 0x0000000405057c10 */ /* 0x000fc8000fffe0ff */
[----:B------:R2:W-:Y:S01]  /*2090*/  STG.E.64 desc[UR8][R34.64], R36 ;  /* 0x0000002422007986 */ /* 0x0005e2000c101b08 */
[----:B------:R-:W-:-:S04]  /*20a0*/  SHF.L.U32 R38, R5, 0x2, RZ ;  /* 0x0000000205267819 */ /* 0x000fc800000006ff */
[C---:B------:R-:W-:Y:S02]  /*20b0*/  ISETP.GE.AND P0, PT, R38.reuse, R0, PT ;  /* 0x000000002600720c */ /* 0x040fe40003f06270 */
[----:B------:R-:W-:-:S13]  /*20c0*/  ISETP.LT.AND P1, PT, R38, R3, PT ;  /* 0x000000032600720c */ /* 0x000fda0003f21270 */
[----:B--2---:R-:W-:Y:S05]  /*20d0*/  @!P0 BRA P1, `(.L_x_284) ;  /* 0xfffffff800bc8947 */ /* 0x004fea000083ffff */
[----:B------:R-:W-:Y:S05]  /*20e0*/  BSYNC B0 ;  /* 0x0000000000007941 */ /* 0x000fea0003800000 */
.L_x_283:
[----:B------:R-:W-:Y:S05]  /*20f0*/  EXIT ;  /* 0x000000000000794d */ /* 0x000fea0003800000 */
.L_x_282:
[----:B------:R-:W-:Y:S01]  /*2100*/  BSSY B0, `(.L_x_285) ;  /* 0x0000052000007945 */ /* 0x000fe20003800000 */
.L_x_286:
        /* <DEDUP_REMOVED lines=10> */
[--C-:B------:R-:W-:Y:S01]  /*21b0*/  SHF.R.U64 R37, R34, 0x10, R35.reuse ;  /* 0x0000001022257819 */ /* 0x100fe20000001223 */
[----:B------:R-:W-:Y:S01]  /*21c0*/  HADD2.F32 R38, -RZ, R35.H0_H0 ;  /* 0x20000023ff267230 */ /* 0x000fe20000004100 */
[----:B------:R-:W-:Y:S02]  /*21d0*/  SHF.R.U32.HI R40, RZ, 0x10, R35 ;  /* 0x00000010ff287819 */ /* 0x000fe40000011623 */
[-C--:B0-----:R-:W-:Y:S01]  /*21e0*/  FMUL.FTZ R35, R36, R39.reuse ;  /* 0x0000002724237220 */ /* 0x081fe20000410000 */
[----:B------:R-:W-:Y:S02]  /*21f0*/  HADD2.F32 R36, -RZ, R37.H0_H0 ;  /* 0x20000025ff247230 */ /* 0x000fe40000004100 */
[----:B------:R-:W-:Y:S01]  /*2200*/  FMUL.FTZ R41, R38, R39 ;  /* 0x0000002726297220 */ /* 0x000fe20000410000 */
[----:B---3--:R-:W-:Y:S01]  /*2210*/  FMUL.FTZ R14, R14, UR6 ;  /* 0x000000060e0e7c20 */ /* 0x008fe20008410000 */
[----:B------:R-:W-:-:S02]  /*2220*/  HADD2.F32 R40, -RZ, R40.H0_H0 ;  /* 0x20000028ff287230 */ /* 0x000fc40000004100 */
[----:B------:R-:W-:Y:S01]  /*2230*/  FMUL.FTZ R12, R12, UR6 ;  /* 0x000000060c0c7c20 */ /* 0x000fe20008410000 */
[----:B------:R-:W-:Y:S01]  /*2240*/  FMUL.FTZ R38, R2, R41 ;  /* 0x0000002902267220 */ /* 0x000fe20000410000 */
[-C--:B------:R-:W-:Y:S01]  /*2250*/  FMUL.FTZ R37, R36, R39.reuse ;  /* 0x0000002724257220 */ /* 0x080fe20000410000 */
[----:B------:R-:W-:Y:S01]  /*2260*/  FMUL.FTZ R36, R13, UR6 ;  /* 0x000000060d247c20 */ /* 0x000fe20008410000 */
[----:B------:R-:W-:Y:S01]  /*2270*/  FMUL.FTZ R39, R40, R39 ;  /* 0x0000002728277220 */ /* 0x000fe20000410000 */
[----:B------:R-:W-:Y:S01]  /*2280*/  FFMA.FTZ R14, R41, R38, R14 ;  /* 0x00000026290e7223 */ /* 0x000fe2000001000e */
[C---:B------:R-:W-:Y:S01]  /*2290*/  FMUL.FTZ R13, R2.reuse, R37 ;  /* 0x00000025020d7220 */ /* 0x040fe20000410000 */
[----:B------:R-:W-:Y:S01]  /*22a0*/  FMUL.FTZ R38, R15, UR6 ;  /* 0x000000060f267c20 */ /* 0x000fe20008410000 */
[----:B------:R-:W-:Y:S01]  /*22b0*/  FMUL.FTZ R15, R2, R39 ;  /* 0x00000027020f7220 */ /* 0x000fe20000410000 */
[----:B------:R-:W-:Y:S01]  /*22c0*/  FADD.FTZ R40, R14, UR13 ;  /* 0x0000000d0e287e21 */ /* 0x000fe20008010000 */
[----:B------:R-:W-:Y:S01]  /*22d0*/  FFMA.FTZ R13, R37, R13, R36 ;  /* 0x0000000d250d7223 */ /* 0x000fe20000010024 */
[----:B------:R-:W-:Y:S01]  /*22e0*/  FMUL.FTZ R34, R2, R35 ;  /* 0x0000002302227220 */ /* 0x000fe20000410000 */
[----:B------:R-:W-:Y:S01]  /*22f0*/  FFMA.FTZ R15, R39, R15, R38 ;  /* 0x0000000f270f7223 */ /* 0x000fe20000010026 */
[----:B------:R0:W1:Y:S01]  /*2300*/  MUFU.SQRT R43, R40 ;  /* 0x00000028002b7308 */ /* 0x0000620000002000 */
[----:B------:R-:W-:Y:S01]  /*2310*/  FADD.FTZ R42, R13, UR13 ;  /* 0x0000000d0d2a7e21 */ /* 0x000fe20008010000 */
[----:B------:R-:W-:Y:S01]  /*2320*/  FFMA.FTZ R12, R35, R34, R12 ;  /* 0x00000022230c7223 */ /* 0x000fe2000001000c */
[----:B------:R-:W-:Y:S01]  /*2330*/  FADD.FTZ R38, R15, UR13 ;  /* 0x0000000d0f267e21 */ /* 0x000fe20008010000 */
[----:B----4-:R-:W-:Y:S01]  /*2340*/  FMUL.FTZ R45, R22, UR5 ;  /* 0x00000005162d7c20 */ /* 0x010fe20008410000 */
[----:B------:R-:W-:Y:S01]  /*2350*/  FMUL.FTZ R44, R23, UR5 ;  /* 0x00000005172c7c20 */ /* 0x000fe20008410000 */
[----:B------:R-:W-:-:S02]  /*2360*/  FADD.FTZ R34, R12, UR13 ;  /* 0x0000000d0c227e21 */ /* 0x000fc40008010000 */
[----:B------:R-:W2:Y:S01]  /*2370*/  MUFU.SQRT R36, R42 ;  /* 0x0000002a00247308 */ /* 0x000ea20000002000 */
[C---:B------:R-:W-:Y:S01]  /*2380*/  FFMA.FTZ R22, R4.reuse, R41, R45 ;  /* 0x0000002904167223 */ /* 0x040fe2000001002d */
[----:B0-----:R-:W-:Y:S01]  /*2390*/  FMUL.FTZ R40, R21, UR5 ;  /* 0x0000000515287c20 */ /* 0x001fe20008410000 */
[----:B------:R-:W-:-:S03]  /*23a0*/  FFMA.FTZ R23, R4, R39, R44 ;  /* 0x0000002704177223 */ /* 0x000fc6000001002c */
[----:B------:R-:W-:Y:S02]  /*23b0*/  FFMA.FTZ R21, R4, R37, R40 ;  /* 0x0000002504157223 */ /* 0x000fe40000010028 */
[----:B------:R-:W-:Y:S08]  /*23c0*/  MUFU.SQRT R38, R38 ;  /* 0x0000002600267308 */ /* 0x000ff00000002000 */
[----:B-1----:R-:W0:Y:S08]  /*23d0*/  MUFU.RCP R43, R43 ;  /* 0x0000002b002b7308 */ /* 0x002e300000001000 */
[----:B------:R-:W1:Y:S08]  /*23e0*/  MUFU.SQRT R34, R34 ;  /* 0x0000002200227308 */ /* 0x000e700000002000 */
[----:B--2---:R-:W2:Y:S01]  /*23f0*/  MUFU.RCP R36, R36 ;  /* 0x0000002400247308 */ /* 0x004ea20000001000 */
[----:B0-----:R-:W-:-:S04]  /*2400*/  FMUL.FTZ R39, R22, R43 ;  /* 0x0000002b16277220 */ /* 0x001fc80000410000 */
[----:B-----5:R-:W-:-:S03]  /*2410*/  FFMA.FTZ R41, R18, UR16, R39 ;  /* 0x0000001012297c23 */ /* 0x020fc60008010027 */
[----:B------:R-:W0:Y:S01]  /*2420*/  MUFU.RCP R38, R38 ;  /* 0x0000002600267308 */ /* 0x000e220000001000 */
[----:B------:R-:W-:-:S07]  /*2430*/  FFMA.FTZ R18, -R41, UR15, R18 ;  /* 0x0000000f29127c23 */ /* 0x000fce0008010112 */
[----:B-1----:R-:W1:Y:S01]  /*2440*/  MUFU.RCP R37, R34 ;  /* 0x0000002200257308 */ /* 0x002e620000001000 */
[----:B--2---:R-:W-:-:S04]  /*2450*/  FMUL.FTZ R39, R21, R36 ;  /* 0x0000002415277220 */ /* 0x004fc80000410000 */
[----:B------:R-:W-:Y:S01]  /*2460*/  FFMA.FTZ R41, R17, UR16, R39 ;  /* 0x0000001011297c23 */ /* 0x000fe20008010027 */
[----:B------:R-:W-:Y:S02]  /*2470*/  FMUL.FTZ R39, R20, UR5 ;  /* 0x0000000514277c20 */ /* 0x000fe40008410000 */
[----:B------:R-:W-:Y:S01]  /*2480*/  F2F.F16.F32 R36, R18 ;  /* 0x0000001200247304 */ /* 0x000fe20000200800 */
[----:B0-----:R-:W-:Y:S01]  /*2490*/  FMUL.FTZ R43, R23, R38 ;  /* 0x00000026172b7220 */ /* 0x001fe20000410000 */
[----:B------:R-:W-:Y:S01]  /*24a0*/  FFMA.FTZ R20, R4, R35, R39 ;  /* 0x0000002304147223 */ /* 0x000fe20000010027 */
[----:B------:R-:W-:Y:S02]  /*24b0*/  FFMA.FTZ R17, -R41, UR15, R17 ;  /* 0x0000000f29117c23 */ /* 0x000fe40008010111 */
[----:B------:R-:W-:-:S03]  /*24c0*/  FFMA.FTZ R43, R19, UR16, R43 ;  /* 0x00000010132b7c23 */ /* 0x000fc6000801002b */
[----:B------:R-:W0:Y:S01]  /*24d0*/  F2F.F16.F32 R34, R17 ;  /* 0x0000001100227304 */ /* 0x000e220000200800 */
[----:B-1----:R-:W-:Y:S01]  /*24e0*/  FMUL.FTZ R37, R20, R37 ;  /* 0x0000002514257220 */ /* 0x002fe20000410000 */
[----:B------:R-:W-:-:S03]  /*24f0*/  FFMA.FTZ R19, -R43, UR15, R19 ;  /* 0x0000000f2b137c23 */ /* 0x000fc60008010113 */
[----:B------:R-:W-:-:S03]  /*2500*/  FFMA.FTZ R37, R16, UR16, R37 ;  /* 0x0000001010257c23 */ /* 0x000fc60008010025 */
[----:B------:R-:W1:Y:S01]  /*2510*/  F2F.F16.F32 R39, R19 ;  /* 0x0000001300277304 */ /* 0x000e620000200800 */
[----:B------:R-:W-:-:S05]  /*2520*/  FFMA.FTZ R16, -R37, UR15, R16 ;  /* 0x0000000f25107c23 */ /* 0x000fca0008010110 */
[----:B------:R2:W-:Y:S01]  /*2530*/  STG.E.128 desc[UR8][R32.64], R16 ;  /* 0x0000001020007986 */ /* 0x0005e2000c101d08 */
[----:B0-----:R-:W-:Y:S01]  /*2540*/  IMAD.WIDE.U32 R34, R34, 0x10000, RZ ;  /* 0x0001000022227825 */ /* 0x001fe200078e00ff */
[----:B------:R-:W0:Y:S02]  /*2550*/  F2F.F16.F32 R37, R16 ;  /* 0x0000001000257304 */ /* 0x000e240000200800 */
[----:B------:R2:W-:Y:S04]  /*2560*/  STG.E.128 desc[UR8][R30.64], R20 ;  /* 0x000000141e007986 */ /* 0x0005e8000c101d08 */
[----:B------:R2:W-:Y:S01]  /*2570*/  STG.E.128 desc[UR8][R28.64], R12 ;  /* 0x0000000c1c007986 */ /* 0x0005e2000c101d08 */
[----:B-1----:R-:W-:-:S04]  /*2580*/  PRMT R39, R36, 0x5410, R39 ;  /* 0x0000541024277816 */ /* 0x002fc80000000027 */
[----:B------:R-:W-:Y:S02]  /*2590*/  LOP3.LUT R35, R39, R35, RZ, 0xfc, !PT ;  /* 0x0000002327237212 */ /* 0x000fe400078efcff */
[----:B0-----:R-:W-:Y:S01]  /*25a0*/  LOP3.LUT R34, R34, R37, RZ, 0xfc, !PT ;  /* 0x0000002522227212 */ /* 0x001fe200078efcff */
        /* <DEDUP_REMOVED lines=8> */
.L_x_285:
[----:B------:R-:W-:Y:S05]  /*2630*/  EXIT ;  /* 0x000000000000794d */ /* 0x000fea0003800000 */
.L_x_287:
        /* <DEDUP_REMOVED lines=12> */
.L_x_588:


//--------------------- .text._Z25multi_tensor_apply_kernelI18TensorListMetadataILi5EE11AdamFunctorILi5EffEJfffff10adamMode_tfEEvlPViT_T0_DpT1_ --------------------------
	.section	.text._Z25multi_tensor_apply_kernelI18TensorListMetadataILi5EE11AdamFunctorILi5EffEJfffff10adamMode_tfEEvlPViT_T0_DpT1_,"ax",@progbits
	.align	128
        .global         _Z25multi_tensor_apply_kernelI18TensorListMetadataILi5EE11AdamFunctorILi5EffEJfffff10adamMode_tfEEvlPViT_T0_DpT1_
        .type           _Z25multi_tensor_apply_kernelI18TensorListMetadataILi5EE11AdamFunctorILi5EffEJfffff10adamMode_tfEEvlPViT_T0_DpT1_,@function
        .size           _Z25multi_tensor_apply_kernelI18TensorListMetadataILi5EE11AdamFunctorILi5EffEJfffff10adamMode_tfEEvlPViT_T0_DpT1_,(.L_x_589 - _Z25multi_tensor_apply_kernelI18TensorListMetadataILi5EE11AdamFunctorILi5EffEJfffff10adamMode_tfEEvlPViT_T0_DpT1_)
        .other          _Z25multi_tensor_apply_kernelI18TensorListMetadataILi5EE11AdamFunctorILi5EffEJfffff10adamMode_tfEEvlPViT_T0_DpT1_,@"STO_CUDA_ENTRY STV_DEFAULT"
_Z25multi_tensor_apply_kernelI18TensorListMetadataILi5EE11AdamFunctorILi5EffEJfffff10adamMode_tfEEvlPViT_T0_DpT1_:
.text._Z25multi_tensor_apply_kernelI18TensorListMetadataILi5EE11AdamFunctorILi5EffEJfffff10adamMode_tfEEvlPViT_T0_DpT1_:
        /* <DEDUP_REMOVED lines=32> */
.L_x_288:
[----:B------:R-:W-:-:S04]  /*0200*/  ISETP.GE.AND P0, PT, R0, 0x1, PT ;  /* 0x000000010000780c */ /* 0x000fc80003f06270 */
[----:B------:R-:W-:-:S13]  /*0210*/  ISETP.LT.OR P0, PT, R3, 0x1, !P0 ;  /* 0x000000010300780c */ /* 0x000fda0004701670 */
[----:B------:R-:W-:Y:S05]  /*0220*/  @P0 EXIT ;  /* 0x000000000000094d */ /* 0x000fea0003800000 */
[----:B------:R-:W0:Y:S01]  /*0230*/  LDC R2, c[0x0][0xe0c] ;  /* 0x00038300ff027b82 */ /* 0x000e220000000800 */
[----:B------:R-:W-:Y:S02]  /*0240*/  ULDC UR6, c[0x0][0xe20] ;  /* 0x0003880000067ab9 */ /* 0x000fe40000000800 */
[----:B------:R-:W-:-:S05]  /*0250*/  ISETP.NE.AND P0, PT, RZ, UR6, PT ;  /* 0x00000006ff007c0c */ /* 0x000fca000bf05270 */
[----:B------:R-:W1:Y:S08]  /*0260*/  LDC R0, c[0x0][0xe10] ;  /* 0x00038400ff007b82 */ /* 0x000e700000000800 */
[----:B------:R-:W2:Y:S01]  /*0270*/  LDC R4, c[0x0][RZ] ;  /* 0x00000000ff047b82 */ /* 0x000ea20000000800 */
[----:B0-----:R-:W-:Y:S01]  /*0280*/  FADD.FTZ R2, -R2, 1 ;  /* 0x3f80000002027421 */ /* 0x001fe20000010100 */
[----:B-1----:R-:W-:Y:S01]  /*0290*/  FADD.FTZ R0, -R0, 1 ;  /* 0x3f80000000007421 */ /* 0x002fe20000010100 */
[----:B------:R-:W-:Y:S06]  /*02a0*/  @!P0 BRA `(.L_x_290) ;  /* 0x0000000800c88947 */ /* 0x000fec0003800000 */
[----:B------:R-:W0:Y:S01]  /*02b0*/  S2R R40, SR_TID.X ;  /* 0x0000000000287919 */ /* 0x000e220000002100 */
[----:B------:R-:W-:Y:S01]  /*02c0*/  HFMA2.MMA R41, -RZ, RZ, 0, 0 ;  /* 0x00000000ff297435 */ /* 0x000fe200000001ff */
[----:B------:R-:W-:Y:S01]  /*02d0*/  ULDC UR8, c[0x0][0xe24] ;  /* 0x0003890000087ab9 */ /* 0x000fe20000000800 */
[----:B------:R-:W-:Y:S01]  /*02e0*/  ULDC UR10, c[0x0][0xe0c] ;  /* 0x00038300000a7ab9 */ /* 0x000fe20000000800 */
[----:B------:R-:W-:Y:S01]  /*02f0*/  ULDC UR9, c[0x0][0x210] ;  /* 0x0000840000097ab9 */ /* 0x000fe20000000800 */
[----:B------:R-:W-:Y:S01]  /*0300*/  ULDC.64 UR6, c[0x0][0xe18] ;  /* 0x0003860000067ab9 */ /* 0x000fe20000000a00 */
[----:B------:R-:W-:-:S06]  /*0310*/  ULDC.64 UR12, c[0x0][0xe10] ;  /* 0x00038400000c7ab9 */ /* 0x000fcc0000000a00 */
.L_x_299:
[----:B01----:R-:W-:Y:S02]  /*0320*/  IADD3 R23, R40, R41, RZ ;  /* 0x0000002928177210 */ /* 0x003fe40007ffe0ff */
[----:B-----5:R-:W-:Y:S02]  /*0330*/  CS2R R38, SRZ ;  /* 0x0000000000267805 */ /* 0x020fe4000001ff00 */
[----:B------:R-:W-:Y:S02]  /*0340*/  MOV R22, RZ ;  /* 0x000000ff00167202 */ /* 0x000fe40000000f00 */
[CC--:B--2-4-:R-:W-:Y:S01]  /*0350*/  IADD3 R15, R23.reuse, R4.reuse, RZ ;  /* 0x00000004170f7210 */ /* 0x0d4fe20007ffe0ff */
[C---:B------:R-:W-:Y:S01]  /*0360*/  IMAD.WIDE R12, R23.reuse, 0x4, R32 ;  /* 0x00000004170c7825 */ /* 0x040fe200078e0220 */
[----:B------:R-:W-:Y:S02]  /*0370*/  ISETP.GE.AND P2, PT, R23, UR9, PT ;  /* 0x0000000917007c0c */ /* 0x000fe4000bf46270 */
[----:B------:R-:W-:-:S02]  /*0380*/  IADD3 R49, R15, R4, RZ ;  /* 0x000000040f317210 */ /* 0x000fc40007ffe0ff */
[-C--:B------:R-:W-:Y:S02]  /*0390*/  ISETP.LT.AND P2, PT, R23, R3.reuse, !P2 ;  /* 0x000000031700720c */ /* 0x080fe40005741270 */
[----:B------:R-:W-:Y:S02]  /*03a0*/  ISETP.GE.AND P1, PT, R15, UR9, PT ;  /* 0x000000090f007c0c */ /* 0x000fe4000bf26270 */
[C---:B------:R-:W-:Y:S02]  /*03b0*/  ISETP.GE.AND P0, PT, R49.reuse, UR9, PT ;  /* 0x0000000931007c0c */ /* 0x040fe4000bf06270 */
[----:B------:R-:W-:Y:S02]  /*03c0*/  IADD3 R47, R49, R4, RZ ;  /* 0x00000004312f7210 */ /* 0x000fe40007ffe0ff */
[-C--:B------:R-:W-:Y:S02]  /*03d0*/  ISETP.LT.AND P1, PT, R15, R3.reuse, !P1 ;  /* 0x000000030f00720c */ /* 0x080fe40004f21270 */
[----:B------:R-:W-:-:S02]  /*03e0*/  ISETP.LT.AND P0, PT, R49, R3, !P0 ;  /* 0x000000033100720c */ /* 0x000fc40004701270 */
[----:B------:R-:W-:Y:S01]  /*03f0*/  ISETP.GE.AND P3, PT, R47, UR9, PT ;  /* 0x000000092f007c0c */ /* 0x000fe2000bf66270 */
[----:B---3--:R-:W-:Y:S01]  /*0400*/  @P2 IMAD.WIDE R6, R23, 0x4, R8 ;  /* 0x0000000417062825 */ /* 0x008fe200078e0208 */
[----:B------:R-:W5:Y:S02]  /*0410*/  @P2 LDG.E R39, desc[UR4][R12.64] ;  /* 0x000000040c272981 */ /* 0x000f64000c1e1900 */
[----:B------:R-:W-:Y:S01]  /*0420*/  ISETP.LT.AND P3, PT, R47, R3, !P3 ;  /* 0x000000032f00720c */ /* 0x000fe20005f61270 */
[C---:B------:R-:W-:Y:S01]  /*0430*/  IMAD.WIDE R16, R15.reuse, 0x4, R32 ;  /* 0x000000040f107825 */ /* 0x040fe200078e0220 */
[----:B------:R0:W5:Y:S01]  /*0440*/  @P2 LDG.E R22, desc[UR4][R6.64] ;  /* 0x0000000406162981 */ /* 0x000162000c1e1900 */
[----:B------:R-:W-:Y:S02]  /*0450*/  CS2R R36, SRZ ;  /* 0x0000000000247805 */ /* 0x000fe4000001ff00 */
[----:B------:R-:W-:Y:S01]  /*0460*/  CS2R R34, SRZ ;  /* 0x0000000000227805 */ /* 0x000fe2000001ff00 */
[----:B------:R-:W-:Y:S01]  /*0470*/  IMAD.WIDE R18, R15, 0x4, R30 ;  /* 0x000000040f127825 */ /* 0x000fe200078e021e */
[----:B------:R1:W5:Y:S01]  /*0480*/  @P1 LDG.E R38, desc[UR4][R16.64] ;  /* 0x0000000410261981 */ /* 0x000362000c1e1900 */
[----:B------:R-:W-:-:S02]  /*0490*/  CS2R R26, SRZ ;  /* 0x00000000001a7805 */ /* 0x000fc4000001ff00 */
[C---:B------:R-:W-:Y:S01]  /*04a0*/  IMAD.WIDE R20, R15.reuse, 0x4, R28 ;  /* 0x000000040f147825 */ /* 0x040fe200078e021c */
[----:B------:R2:W5:Y:S03]  /*04b0*/  @P1 LDG.E R37, desc[UR4][R18.64] ;  /* 0x0000000412251981 */ /* 0x000566000c1e1900 */
[----:B0-----:R-:W-:Y:S01]  /*04c0*/  @P1 IMAD.WIDE R6, R15, 0x4, R8 ;  /* 0x000000040f061825 */ /* 0x001fe200078e0208 */
[----:B------:R0:W5:Y:S03]  /*04d0*/  @P1 LDG.E R36, desc[UR4][R20.64] ;  /* 0x0000000414241981 */ /* 0x000166000c1e1900 */
[C---:B------:R-:W-:Y:S01]  /*04e0*/  IMAD.WIDE R12, R49.reuse, 0x4, R32 ;  /* 0x00000004310c7825 */ /* 0x040fe200078e0220 */
[----:B------:R-:W-:Y:S01]  /*04f0*/  MOV R5, RZ ;  /* 0x000000ff00057202 */ /* 0x000fe20000000f00 */
[----:B------:R3:W5:Y:S02]  /*0500*/  @P1 LDG.E R35, desc[UR4][R6.64] ;  /* 0x0000000406231981 */ /* 0x000764000c1e1900 */
[C---:B------:R-:W-:Y:S01]  /*0510*/  IMAD.WIDE R14, R49.reuse, 0x4, R30 ;  /* 0x00000004310e7825 */ /* 0x040fe200078e021e */
[----:B------:R-:W-:Y:S01]  /*0520*/  CS2R R44, SRZ ;  /* 0x00000000002c7805 */ /* 0x000fe2000001ff00 */
[----:B------:R4:W5:Y:S02]  /*0530*/  @P0 LDG.E R34, desc[UR4][R12.64] ;  /* 0x000000040c220981 */ /* 0x000964000c1e1900 */
[----:B-1----:R-:W-:Y:S01]  /*0540*/  @P0 IMAD.WIDE R16, R49, 0x4, R8 ;  /* 0x0000000431100825 */ /* 0x002fe200078e0208 */
[----:B------:R-:W-:Y:S01]  /*0550*/  MOV R46, RZ ;  /* 0x000000ff002e7202 */ /* 0x000fe20000000f00 */
[----:B------:R1:W5:Y:S01]  /*0560*/  @P0 LDG.E R27, desc[UR4][R14.64] ;  /* 0x000000040e1b0981 */ /* 0x000362000c1e1900 */
[----:B------:R-:W-:-:S02]  /*0570*/  CS2R R42, SRZ ;  /* 0x00000000002a7805 */ /* 0x000fc4000001ff00 */
[----:B------:R-:W-:Y:S01]  /*0580*/  MOV R48, RZ ;  /* 0x000000ff00307202 */ /* 0x000fe20000000f00 */
[----:B------:R-:W-:Y:S01]  /*0590*/  @P3 IMAD.WIDE R24, R47, 0x4, R8 ;  /* 0x000000042f183825 */ /* 0x000fe200078e0208 */
[----:B------:R1:W5:Y:S03]  /*05a0*/  @P0 LDG.E R26, desc[UR4][R16.64] ;  /* 0x00000004101a0981 */ /* 0x000366000c1e1900 */
[C---:B--2---:R-:W-:Y:S01]  /*05b0*/  IMAD.WIDE R18, R23.reuse, 0x4, R30 ;  /* 0x0000000417127825 */ /* 0x044fe200078e021e */
[----:B------:R2:W5:Y:S03]  /*05c0*/  @P3 LDG.E R5, desc[UR4][R24.64] ;  /* 0x0000000418053981 */ /* 0x000566000c1e1900 */
[--C-:B0-----:R-:W-:Y:S01]  /*05d0*/  IMAD.WIDE R20, R23, 0x4, R28.reuse ;  /* 0x0000000417147825 */ /* 0x101fe200078e021c */
[----:B------:R2:W5:Y:S03]  /*05e0*/  @P2 LDG.E R46, desc[UR4][R18.64] ;  /* 0x00000004122e2981 */ /* 0x000566000c1e1900 */
[----:B---3--:R-:W-:Y:S01]  /*05f0*/  IMAD.WIDE R6, R49, 0x4, R28 ;  /* 0x0000000431067825 */ /* 0x008fe200078e021c */
[----:B------:R2:W5:Y:S03]  /*0600*/  @P2 LDG.E R48, desc[UR4][R20.64] ;  /* 0x0000000414302981 */ /* 0x000566000c1e1900 */
[C---:B----4-:R-:W-:Y:S01]  /*0610*/  IMAD.WIDE R12, R47.reuse, 0x4, R32 ;  /* 0x000000042f0c7825 */ /* 0x050fe200078e0220 */
[----:B------:R2:W5:Y:S03]  /*0620*/  @P0 LDG.E R45, desc[UR4][R6.64] ;  /* 0x00000004062d0981 */ /* 0x000566000c1e1900 */
[C---:B-1----:R-:W-:Y:S01]  /*0630*/  IMAD.WIDE R14, R47.reuse, 0x4, R30 ;  /* 0x000000042f0e7825 */ /* 0x042fe200078e021e */
[----:B------:R2:W5:Y:S03]  /*0640*/  @P3 LDG.E R44, desc[UR4][R12.64] ;  /* 0x000000040c2c3981 */ /* 0x000566000c1e1900 */
[----:B------:R-:W-:Y:S01]  /*0650*/  IMAD.WIDE R16, R47, 0x4, R28 ;  /* 0x000000042f107825 */ /* 0x000fe200078e021c */
[----:B------:R2:W5:Y:S04]  /*0660*/  @P3 LDG.E R43, desc[UR4][R14.64] ;  /* 0x000000040e2b3981 */ /* 0x000568000c1e1900 */
[----:B------:R2:W5:Y:S01]  /*0670*/  @P3 LDG.E R42, desc[UR4][R16.64] ;  /* 0x00000004102a3981 */ /* 0x000562000c1e1900 */
[----:B------:R-:W-:Y:S04]  /*0680*/  BSSY B0, `(.L_x_291) ;  /* 0x0000018000007945 */ /* 0x000fe80003800000 */
[----:B------:R-:W-:Y:S05]  /*0690*/  @!P2 BRA `(.L_x_292) ;  /* 0x000000000058a947 */ /* 0x000fea0003800000 */
[----:B--2---:R-:W0:Y:S01]  /*06a0*/  MUFU.RCP R25, UR6 ;  /* 0x0000000600197d08 */ /* 0x004e220008001000 */
        /* <DEDUP_REMOVED lines=10> */
[----:B------:R-:W-:Y:S01]  /*0750*/  SHF.R.S32.HI R50, RZ, 0x1f, R23 ;  /* 0x0000001fff327819 */ /* 0x000fe20000011417 */
[----:B-1----:R-:W-:Y:S01]  /*0760*/  FADD.FTZ R46, R22, UR13 ;  /* 0x0000000d162e7e21 */ /* 0x002fe20008010000 */
[----:B------:R-:W-:-:S05]  /*0770*/  LEA R22, P2, R23, R10, 0x2 ;  /* 0x0000000a17167211 */ /* 0x000fca00078410ff */
[----:B------:R-:W2:Y:S02]  /*0780*/  MUFU.RCP R25, R46 ;  /* 0x0000002e00197308 */ /* 0x000ea40000001000 */
[----:B--2---:R-:W-:-:S04]  /*0790*/  FMUL.FTZ R24, R24, R25 ;  /* 0x0000001918187220 */ /* 0x004fc80000410000 */
[----:B------:R-:W-:Y:S01]  /*07a0*/  FFMA.FTZ R48, R39, UR8, R24 ;  /* 0x0000000827307c23 */ /* 0x000fe20008010018 */
[C---:B------:R-:W-:Y:S01]  /*07b0*/  IMAD.WIDE R24, R23.reuse, 0x4, R32 ;  /* 0x0000000417187825 */ /* 0x040fe200078e0220 */
[----:B------:R-:W-:-:S03]  /*07c0*/  LEA.HI.X R23, R23, R11, R50, 0x2, P2 ;  /* 0x0000000b17177211 */ /* 0x000fc600010f1432 */
[----:B------:R-:W-:-:S05]  /*07d0*/  FFMA.FTZ R39, -R48, UR7, R39 ;  /* 0x0000000730277c23 */ /* 0x000fca0008010127 */
[----:B------:R0:W-:Y:S04]  /*07e0*/  STG.E desc[UR4][R24.64], R39 ;  /* 0x0000002718007986 */ /* 0x0001e8000c101904 */
[----:B------:R0:W-:Y:S02]  /*07f0*/  STG.E desc[UR4][R22.64], R39 ;  /* 0x0000002716007986 */ /* 0x0001e4000c101904 */
.L_x_292:
[----:B------:R-:W-:Y:S05]  /*0800*/  BSYNC B0 ;  /* 0x0000000000007941 */ /* 0x000fea0003800000 */
.L_x_291:
[----:B------:R-:W-:Y:S04]  /*0810*/  BSSY B0, `(.L_x_293) ;  /* 0x000001d000007945 */ /* 0x000fe80003800000 */
[----:B------:R-:W-:Y:S05]  /*0820*/  @!P1 BRA `(.L_x_294) ;  /* 0x00000000006c9947 */ /* 0x000fea0003800000 */
[----:B0-2---:R-:W0:Y:S01]  /*0830*/  MUFU.RCP R18, UR6 ;  /* 0x0000000600127d08 */ /* 0x005e220008001000 */
[----:B------:R-:W-:Y:S01]  /*0840*/  IADD3 R25, R40, R41, RZ ;  /* 0x0000002928197210 */ /* 0x000fe20007ffe0ff */
[----:B-----5:R-:W-:Y:S01]  /*0850*/  FMUL.FTZ R37, R37, UR10 ;  /* 0x0000000a25257c20 */ /* 0x020fe20008410000 */
[----:B------:R-:W-:Y:S02]  /*0860*/  FMUL.FTZ R36, R36, UR12 ;  /* 0x0000000c24247c20 */ /* 0x000fe40008410000 */
[----:B------:R-:W-:Y:S01]  /*0870*/  IADD3 R25, R25, R4, RZ ;  /* 0x0000000419197210 */ /* 0x000fe20007ffe0ff */
[----:B0-----:R-:W-:-:S04]  /*0880*/  FMUL.FTZ R35, R18, R35 ;  /* 0x0000002312237220 */ /* 0x001fc80000410000 */
[----:B------:R-:W-:-:S04]  /*0890*/  IMAD.WIDE R18, R25, 0x4, R30 ;  /* 0x0000000419127825 */ /* 0x000fc800078e021e */
[-C--:B------:R-:W-:Y:S01]  /*08a0*/  FMUL.FTZ R20, R0, R35.reuse ;  /* 0x0000002300147220 */ /* 0x080fe20000410000 */
[----:B------:R-:W-:-:S03]  /*08b0*/  FFMA.FTZ R37, R2, R35, R37 ;  /* 0x0000002302257223 */ /* 0x000fc60000010025 */
[----:B------:R-:W-:Y:S01]  /*08c0*/  FFMA.FTZ R35, R35, R20, R36 ;  /* 0x0000001423237223 */ /* 0x000fe20000010024 */
[C---:B------:R-:W-:Y:S01]  /*08d0*/  IMAD.WIDE R20, R25.reuse, 0x4, R28 ;  /* 0x0000000419147825 */ /* 0x040fe200078e021c */
[----:B------:R-:W-:Y:S04]  /*08e0*/  STG.E desc[UR4][R18.64], R37 ;  /* 0x0000002512007986 */ /* 0x000fe8000c101904 */
[----:B------:R0:W-:Y:S04]  /*08f0*/  STG.E desc[UR4][R20.64], R35 ;  /* 0x0000002314007986 */ /* 0x0001e8000c101904 */
[----:B------:R-:W2:Y:S01]  /*0900*/  LDG.E R36, desc[UR4][R18.64] ;  /* 0x0000000412247981 */ /* 0x000ea2000c1e1900 */
[----:B------:R-:W1:Y:S01]  /*0910*/  MUFU.SQRT R22, R35 ;  /* 0x0000002300167308 */ /* 0x000e620000002000 */
[----:B------:R-:W-:Y:S01]  /*0920*/  IADD3 R23, R4, R41, R40 ;  /* 0x0000002904177210 */ /* 0x000fe20007ffe028 */
[----:B0-----:R-:W-:-:S04]  /*0930*/  IMAD.WIDE R20, R25, 0x4, R32 ;  /* 0x0000000419147825 */ /* 0x001fc800078e0220 */
[----:B-1----:R-:W-:Y:S01]  /*0940*/  FADD.FTZ R24, R22, UR13 ;  /* 0x0000000d16187e21 */ /* 0x002fe20008010000 */
[----:B------:R-:W-:-:S03]  /*0950*/  LEA R22, P1, R23, R10, 0x2 ;  /* 0x0000000a17167211 */ /* 0x000fc600078210ff */
[----:B------:R-:W2:Y:S02]  /*0960*/  MUFU.RCP R39, R24 ;  /* 0x0000001800277308 */ /* 0x000ea40000001000 */
[----:B--2---:R-:W-:Y:S01]  /*0970*/  FMUL.FTZ R39, R36, R39 ;  /* 0x0000002724277220 */ /* 0x004fe20000410000 */
[----:B------:R-:W-:-:S03]  /*0980*/  SHF.R.S32.HI R36, RZ, 0x1f, R23 ;  /* 0x0000001fff247819 */ /* 0x000fc60000011417 */
[----:B------:R-:W-:Y:S01]  /*0990*/  FFMA.FTZ R39, R38, UR8, R39 ;  /* 0x0000000826277c23 */ /* 0x000fe20008010027 */
[----:B------:R-:W-:-:S03]  /*09a0*/  LEA.HI.X R23, R23, R11, R36, 0x2, P1 ;  /* 0x0000000b17177211 */ /* 0x000fc600008f1424 */
[----:B------:R-:W-:-:S05]  /*09b0*/  FFMA.FTZ R39, -R39, UR7, R38 ;  /* 0x0000000727277c23 */ /* 0x000fca0008010126 */
[----:B------:R1:W-:Y:S04]  /*09c0*/  STG.E desc[UR4][R20.64], R39 ;  /* 0x0000002714007986 */ /* 0x0003e8000c101904 */
[----:B------:R1:W-:Y:S02]  /*09d0*/  STG.E desc[UR4][R22.64], R39 ;  /* 0x0000002716007986 */ /* 0x0003e4000c101904 */
.L_x_294:
[----:B------:R-:W-:Y:S05]  /*09e0*/  BSYNC B0 ;  /* 0x0000000000007941 */ /* 0x000fea0003800000 */
.L_x_293:
[----:B------:R-:W-:Y:S04]  /*09f0*/  BSSY B0, `(.L_x_295) ;  /* 0x000001e000007945 */ /* 0x000fe80003800000 */
[----:B------:R-:W-:Y:S05]  /*0a00*/  @!P0 BRA `(.L_x_296) ;  /* 0x0000000000708947 */ /* 0x000fea0003800000 */
[----:B012---:R-:W0:Y:S01]  /*0a10*/  MUFU.RCP R21, UR6 ;  /* 0x0000000600157d08 */ /* 0x007e220008001000 */
[----:B------:R-:W-:Y:S01]  /*0a20*/  IADD3 R19, R40, R41, RZ ;  /* 0x0000002928137210 */ /* 0x000fe20007ffe0ff */
[----:B-----5:R-:W-:Y:S01]  /*0a30*/  FMUL.FTZ R27, R27, UR10 ;  /* 0x0000000a1b1b7c20 */ /* 0x020fe20008410000 */
[----:B------:R-:W-:Y:S02]  /*0a40*/  FMUL.FTZ R22, R45, UR12 ;  /* 0x0000000c2d167c20 */ /* 0x000fe40008410000 */
[----:B------:R-:W-:-:S04]  /*0a50*/  IADD3 R19, R19, R4, RZ ;  /* 0x0000000413137210 */ /* 0x000fc80007ffe0ff */
[----:B------:R-:W-:-:S05]  /*0a60*/  IADD3 R35, R19, R4, RZ ;  /* 0x0000000413237210 */ /* 0x000fca0007ffe0ff */
[----:B------:R-:W-:-:S04]  /*0a70*/  IMAD.WIDE R18, R35, 0x4, R30 ;  /* 0x0000000423127825 */ /* 0x000fc800078e021e */
[----:B0-----:R-:W-:-:S04]  /*0a80*/  FMUL.FTZ R21, R21, R26 ;  /* 0x0000001a15157220 */ /* 0x001fc80000410000 */
[-C--:B------:R-:W-:Y:S01]  /*0a90*/  FMUL.FTZ R20, R0, R21.reuse ;  /* 0x0000001500147220 */ /* 0x080fe20000410000 */
[----:B------:R-:W-:-:S03]  /*0aa0*/  FFMA.FTZ R27, R2, R21, R27 ;  /* 0x00000015021b7223 */ /* 0x000fc6000001001b */
[----:B------:R-:W-:Y:S02]  /*0ab0*/  FFMA.FTZ R23, R21, R20, R22 ;  /* 0x0000001415177223 */ /* 0x000fe40000010016 */
[----:B------:R-:W-:Y:S04]  /*0ac0*/  STG.E desc[UR4][R18.64], R27 ;  /* 0x0000001b12007986 */ /* 0x000fe8000c101904 */
[----:B------:R0:W-:Y:S04]  /*0ad0*/  STG.E desc[UR4][R6.64], R23 ;  /* 0x0000001706007986 */ /* 0x0001e8000c101904 */
[----:B------:R-:W2:Y:S01]  /*0ae0*/  LDG.E R24, desc[UR4][R18.64] ;  /* 0x0000000412187981 */ /* 0x000ea2000c1e1900 */
[----:B------:R-:W1:Y:S01]  /*0af0*/  MUFU.SQRT R20, R23 ;  /* 0x0000001700147308 */ /* 0x000e620000002000 */
[----:B------:R-:W-:-:S04]  /*0b00*/  IADD3 R21, R4, R41, R40 ;  /* 0x0000002904157210 */ /* 0x000fc80007ffe028 */
[----:B------:R-:W-:Y:S01]  /*0b10*/  IADD3 R21, R21, R4, RZ ;  /* 0x0000000415157210 */ /* 0x000fe20007ffe0ff */
        /* <DEDUP_REMOVED lines=11> */
.L_x_296:
[----:B------:R-:W-:Y:S05]  /*0bd0*/  BSYNC B0 ;  /* 0x0000000000007941 */ /* 0x000fea0003800000 */
.L_x_295:
[----:B------:R-:W-:Y:S04]  /*0be0*/  BSSY B0, `(.L_x_297) ;  /* 0x0000019000007945 */ /* 0x000fe80003800000 */
[----:B------:R-:W-:Y:S05]  /*0bf0*/  @!P3 BRA `(.L_x_298) ;  /* 0x00000000005cb947 */ /* 0x000fea0003800000 */
[----:B--23--:R-:W2:Y:S01]  /*0c00*/  MUFU.RCP R6, UR6 ;  /* 0x0000000600067d08 */ /* 0x00cea20008001000 */
[----:B-----5:R-:W-:Y:S01]  /*0c10*/  FMUL.FTZ R43, R43, UR10 ;  /* 0x0000000a2b2b7c20 */ /* 0x020fe20008410000 */
[----:B------:R-:W-:Y:S01]  /*0c20*/  FMUL.FTZ R42, R42, UR12 ;  /* 0x0000000c2a2a7c20 */ /* 0x000fe20008410000 */
[----:B--2---:R-:W-:-:S04]  /*0c30*/  FMUL.FTZ R5, R6, R5 ;  /* 0x0000000506057220 */ /* 0x004fc80000410000 */
[-C--:B------:R-:W-:Y:S01]  /*0c40*/  FMUL.FTZ R6, R0, R5.reuse ;  /* 0x0000000500067220 */ /* 0x080fe20000410000 */
[----:B------:R-:W-:-:S03]  /*0c50*/  FFMA.FTZ R43, R2, R5, R43 ;  /* 0x00000005022b7223 */ /* 0x000fc6000001002b */
[----:B0-----:R-:W-:Y:S02]  /*0c60*/  FFMA.FTZ R19, R5, R6, R42 ;  /* 0x0000000605137223 */ /* 0x001fe4000001002a */
[----:B------:R4:W-:Y:S04]  /*0c70*/  STG.E desc[UR4][R14.64], R43 ;  /* 0x0000002b0e007986 */ /* 0x0009e8000c101904 */
[----:B------:R4:W-:Y:S04]  /*0c80*/  STG.E desc[UR4][R16.64], R19 ;  /* 0x0000001310007986 */ /* 0x0009e8000c101904 */
[----:B------:R-:W2:Y:S01]  /*0c90*/  LDG.E R6, desc[UR4][R14.64] ;  /* 0x000000040e067981 */ /* 0x000ea2000c1e1900 */
[----:B------:R-:W0:Y:S02]  /*0ca0*/  MUFU.SQRT R5, R19 ;  /* 0x0000001300057308 */ /* 0x000e240000002000 */
[----:B0-----:R-:W-:Y:S01]  /*0cb0*/  FADD.FTZ R18, R5, UR13 ;  /* 0x0000000d05127e21 */ /* 0x001fe20008010000 */
[----:B------:R-:W-:-:S05]  /*0cc0*/  IADD3 R5, R4, R41, R40 ;  /* 0x0000002904057210 */ /* 0x000fca0007ffe028 */
[----:B------:R-:W2:Y:S01]  /*0cd0*/  MUFU.RCP R7, R18 ;  /* 0x0000001200077308 */ /* 0x000ea20000001000 */
[----:B------:R-:W-:-:S04]  /*0ce0*/  IADD3 R5, R4, R5, R4 ;  /* 0x0000000504057210 */ /* 0x000fc80007ffe004 */
[----:B-1----:R-:W-:Y:S01]  /*0cf0*/  SHF.R.S32.HI R20, RZ, 0x1f, R5 ;  /* 0x0000001fff147819 */ /* 0x002fe20000011405 */
[----:B--2---:R-:W-:Y:S01]  /*0d00*/  FMUL.FTZ R7, R6, R7 ;  /* 0x0000000706077220 */ /* 0x004fe20000410000 */
[----:B------:R-:W-:-:S03]  /*0d10*/  LEA R6, P0, R5, R10, 0x2 ;  /* 0x0000000a05067211 */ /* 0x000fc600078010ff */
[----:B------:R-:W-:Y:S01]  /*0d20*/  FFMA.FTZ R21, R44, UR8, R7 ;  /* 0x000000082c157c23 */ /* 0x000fe20008010007 */
[----:B------:R-:W-:-:S03]  /*0d30*/  LEA.HI.X R7, R5, R11, R20, 0x2, P0 ;  /* 0x0000000b05077211 */ /* 0x000fc600000f1414 */
[----:B------:R-:W-:-:S05]  /*0d40*/  FFMA.FTZ R21, -R21, UR7, R44 ;  /* 0x0000000715157c23 */ /* 0x000fca000801012c */
[----:B------:R4:W-:Y:S04]  /*0d50*/  STG.E desc[UR4][R12.64], R21 ;  /* 0x000000150c007986 */ /* 0x0009e8000c101904 */
[----:B------:R4:W-:Y:S02]  /*0d60*/  STG.E desc[UR4][R6.64], R21 ;  /* 0x0000001506007986 */ /* 0x0009e4000c101904 */
.L_x_298:
[----:B------:R-:W-:Y:S05]  /*0d70*/  BSYNC B0 ;  /* 0x0000000000007941 */ /* 0x000fea0003800000 */
.L_x_297:
[----:B------:R-:W-:-:S04]  /*0d80*/  LEA R41, R4, R41, 0x2 ;  /* 0x0000002904297211 */ /* 0x000fc800078e10ff */
[C---:B------:R-:W-:Y:S02]  /*0d90*/  ISETP.GE.AND P0, PT, R41.reuse, UR9, PT ;  /* 0x0000000929007c0c */ /* 0x040fe4000bf06270 */
[----:B------:R-:W-:-:S13]  /*0da0*/  ISETP.LT.AND P1, PT, R41, R3, PT ;  /* 0x000000032900720c */ /* 0x000fda0003f21270 */
[----:B------:R-:W-:Y:S05]  /*0db0*/  @!P0 BRA P1, `(.L_x_299) ;  /* 0xfffffff400588947 */ /* 0x000fea000083ffff */
[----:B------:R-:W-:Y:S05]  /*0dc0*/  EXIT ;  /* 0x000000000000794d */ /* 0x000fea0003800000 */
.L_x_290:
[----:B------:R-:W0:Y:S01]  /*0dd0*/  S2R R40, SR_TID.X ;  /* 0x0000000000287919 */ /* 0x000e220000002100 */
[----:B------:R-:W-:Y:S01]  /*0de0*/  MOV R41, RZ ;  /* 0x000000ff00297202 */ /* 0x000fe20000000f00 */
[----:B------:R-:W-:Y:S01]  /*0df0*/  ULDC UR12, c[0x0][0xe24] ;  /* 0x00038900000c7ab9 */ /* 0x000fe20000000800 */
[----:B------:R-:W-:Y:S01]  /*0e00*/  ULDC UR7, c[0x0][0xe0c] ;  /* 0x0003830000077ab9 */ /* 0x000fe20000000800 */
[----:B------:R-:W-:Y:S01]  /*0e10*/  ULDC UR6, c[0x0][0x210] ;  /* 0x0000840000067ab9 */ /* 0x000fe20000000800 */
[----:B------:R-:W-:Y:S01]  /*0e20*/  ULDC.64 UR8, c[0x0][0xe18] ;  /* 0x0003860000087ab9 */ /* 0x000fe20000000a00 */
[----:B------:R-:W-:-:S05]  /*0e30*/  ULDC.64 UR10, c[0x0][0xe10] ;  /* 0x00038400000a7ab9 */ /* 0x000fca0000000a00 */
.L_x_308:
[----:B01----:R-:W-:Y:S01]  /*0e40*/  IADD3 R23, R40, R41, RZ ;  /* 0x0000002928177210 */ /* 0x003fe20007ffe0ff */
[----:B-----5:R-:W-:Y:S01]  /*0e50*/  HFMA2.MMA R22, -RZ, RZ, 0, 0 ;  /* 0x00000000ff167435 */ /* 0x020fe200000001ff */
[----:B------:R-:W-:Y:S02]  /*0e60*/  CS2R R38, SRZ ;  /* 0x0000000000267805 */ /* 0x000fe4000001ff00 */
[CC--:B--2-4-:R-:W-:Y:S01]  /*0e70*/  IADD3 R15, R23.reuse, R4.reuse, RZ ;  /* 0x00000004170f7210 */ /* 0x0d4fe20007ffe0ff */
[C---:B------:R-:W-:Y:S01]  /*0e80*/  IMAD.WIDE R12, R23.reuse, 0x4, R32 ;  /* 0x00000004170c7825 */ /* 0x040fe200078e0220 */
[----:B------:R-:W-:Y:S02]  /*0e90*/  ISETP.GE.AND P2, PT, R23, UR6, PT ;  /* 0x0000000617007c0c */ /* 0x000fe4000bf46270 */
[----:B------:R-:W-:Y:S02]  /*0ea0*/  IADD3 R49, R15, R4, RZ ;  /* 0x000000040f317210 */ /* 0x000fe40007ffe0ff */
[----:B------:R-:W-:-:S02]  /*0eb0*/  ISETP.LT.AND P2, PT, R23, R3, !P2 ;  /* 0x000000031700720c */ /* 0x000fc40005741270 */
[----:B------:R-:W-:Y:S02]  /*0ec0*/  ISETP.GE.AND P1, PT, R15, UR6, PT ;  /* 0x000000060f007c0c */ /* 0x000fe4000bf26270 */
[C---:B------:R-:W-:Y:S02]  /*0ed0*/  ISETP.GE.AND P0, PT, R49.reuse, UR6, PT ;  /* 0x0000000631007c0c */ /* 0x040fe4000bf06270 */
[----:B------:R-:W-:Y:S02]  /*0ee0*/  IADD3 R47, R49, R4, RZ ;  /* 0x00000004312f7210 */ /* 0x000fe40007ffe0ff */
[-C--:B------:R-:W-:Y:S02]  /*0ef0*/  ISETP.LT.AND P1, PT, R15, R3.reuse, !P1 ;  /* 0x000000030f00720c */ /* 0x080fe40004f21270 */
[-C--:B------:R-:W-:Y:S02]  /*0f00*/  ISETP.LT.AND P0, PT, R49, R3.reuse, !P0 ;  /* 0x000000033100720c */ /* 0x080fe40004701270 */
[----:B------:R-:W-:Y:S01]  /*0f10*/  ISETP.GE.AND P3, PT, R47, UR6, PT ;  /* 0x000000062f007c0c */ /* 0x000fe2000bf66270 */
[----:B---3--:R-:W-:Y:S01]  /*0f20*/  @P2 IMAD.WIDE R6, R23, 0x4, R8 ;  /* 0x0000000417062825 */ /* 0x008fe200078e0208 */
[----:B------:R-:W5:Y:S02]  /*0f30*/  @P2 LDG.E R39, desc[UR4][R12.64] ;  /* 0x000000040c272981 */ /* 0x000f64000c1e1900 */
[----:B------:R-:W-:Y:S01]  /*0f40*/  ISETP.LT.AND P3, PT, R47, R3, !P3 ;  /* 0x000000032f00720c */ /* 0x000fe20005f61270 */
[----:B------:R-:W-:Y:S01]  /*0f50*/  IMAD.WIDE R16, R15, 0x4, R32 ;  /* 0x000000040f107825 */ /* 0x000fe200078e0220 */
[----:B------:R0:W5:Y:S01]  /*0f60*/  @P2 LDG.E R22, desc[UR4][R6.64] ;  /* 0x0000000406162981 */ /* 0x000162000c1e1900 */
[----:B------:R-:W-:-:S02]  /*0f70*/  CS2R R36, SRZ ;  /* 0x0000000000247805 */ /* 0x000fc4000001ff00 */
[----:B------:R-:W-:Y:S01]  /*0f80*/  CS2R R34, SRZ ;  /* 0x0000000000227805 */ /* 0x000fe2000001ff00 */
[C---:B------:R-:W-:Y:S01]  /*0f90*/  IMAD.WIDE R18, R15.reuse, 0x4, R30 ;  /* 0x000000040f127825 */ /* 0x040fe200078e021e */
[----:B------:R1:W5:Y:S01]  /*0fa0*/  @P1 LDG.E R38, desc[UR4][R16.64] ;  /* 0x0000000410261981 */ /* 0x000362000c1e1900 */
[----:B------:R-:W-:Y:S02]  /*0fb0*/  CS2R R26, SRZ ;  /* 0x00000000001a7805 */ /* 0x000fe4000001ff00 */
[C---:B------:R-:W-:Y:S01]  /*0fc0*/  IMAD.WIDE R20, R15.reuse, 0x4, R28 ;  /* 0x000000040f147825 */ /* 0x040fe200078e021c */
[----:B------:R-:W-:Y:S01]  /*0fd0*/  HFMA2.MMA R46, -RZ, RZ, 0, 0 ;  /* 0x00000000ff2e7435 */ /* 0x000fe200000001ff */
[----:B------:R2:W5:Y:S02]  /*0fe0*/  @P1 LDG.E R37, desc[UR4][R18.64] ;  /* 0x0000000412251981 */ /* 0x000564000c1e1900 */
[----:B0-----:R-:W-:Y:S01]  /*0ff0*/  @P1 IMAD.WIDE R6, R15, 0x4, R8 ;  /* 0x000000040f061825 */ /* 0x001fe200078e0208 */
[----:B------:R-:W-:Y:S01]  /*1000*/  MOV R5, RZ ;  /* 0x000000ff00057202 */ /* 0x000fe20000000f00 */
[----:B------:R0:W5:Y:S02]  /*1010*/  @P1 LDG.E R36, desc[UR4][R20.64] ;  /* 0x0000000414241981 */ /* 0x000164000c1e1900 */
[C---:B------:R-:W-:Y:S01]  /*1020*/  IMAD.WIDE R12, R49.reuse, 0x4, R32 ;  /* 0x00000004310c7825 */ /* 0x040fe200078e0220 */
[----:B------:R-:W-:Y:S01]  /*1030*/  CS2R R44, SRZ ;  /* 0x00000000002c7805 */ /* 0x000fe2000001ff00 */
[----:B------:R3:W5:Y:S02]  /*1040*/  @P1 LDG.E R35, desc[UR4][R6.64] ;  /* 0x0000000406231981 */ /* 0x000764000c1e1900 */
[C---:B------:R-:W-:Y:S01]  /*1050*/  IMAD.WIDE R14, R49.reuse, 0x4, R30 ;  /* 0x00000004310e7825 */ /* 0x040fe200078e021e */
[----:B------:R-:W-:Y:S01]  /*1060*/  CS2R R42, SRZ ;  /* 0x00000000002a7805 */ /* 0x000fe2000001ff00 */
[----:B------:R4:W5:Y:S02]  /*1070*/  @P0 LDG.E R34, desc[UR4][R12.64] ;  /* 0x000000040c220981 */ /* 0x000964000c1e1900 */
[--C-:B-1----:R-:W-:Y:S01]  /*1080*/  @P0 IMAD.WIDE R16, R49, 0x4, R8.reuse ;  /* 0x0000000431100825 */ /* 0x102fe200078e0208 */
[----:B------:R-:W-:Y:S01]  /*1090*/  MOV R48, RZ ;  /* 0x000000ff00307202 */ /* 0x000fe20000000f00 */
[----:B------:R1:W5:Y:S02]  /*10a0*/  @P0 LDG.E R27, desc[UR4][R14.64] ;  /* 0x000000040e1b0981 */ /* 0x000364000c1e1900 */
[----:B------:R-:W-:-:S02]  /*10b0*/  @P3 IMAD.WIDE R24, R47, 0x4, R8 ;  /* 0x000000042f183825 */ /* 0x000fc400078e0208 */
[----:B------:R1:W5:Y:S02]  /*10c0*/  @P0 LDG.E R26, desc[UR4][R16.64] ;  /* 0x00000004101a0981 */ /* 0x000364000c1e1900 */
[C---:B--2---:R-:W-:Y:S02]  /*10d0*/  IMAD.WIDE R18, R23.reuse, 0x4, R30 ;  /* 0x0000000417127825 */ /* 0x044fe400078e021e */
[----:B------:R2:W5:Y:S02]  /*10e0*/  @P3 LDG.E R5, desc[UR4][R24.64] ;  /* 0x0000000418053981 */ /* 0x000564000c1e1900 */
[--C-:B0-----:R-:W-:Y:S02]  /*10f0*/  IMAD.WIDE R20, R23, 0x4, R28.reuse ;  /* 0x0000000417147825 */ /* 0x101fe400078e021c */
[----:B------:R2:W5:Y:S02]  /*1100*/  @P2 LDG.E R46, desc[UR4][R18.64] ;  /* 0x00000004122e2981 */ /* 0x000564000c1e1900 */
[----:B---3--:R-:W-:-:S02]  /*1110*/  IMAD.WIDE R6, R49, 0x4, R28 ;  /* 0x0000000431067825 */ /* 0x008fc400078e021c */
[----:B------:R2:W5:Y:S02]  /*1120*/  @P2 LDG.E R48, desc[UR4][R20.64] ;  /* 0x0000000414302981 */ /* 0x000564000c1e1900 */
[C---:B----4-:R-:W-:Y:S02]  /*1130*/  IMAD.WIDE R12, R47.reuse, 0x4, R32 ;  /* 0x000000042f0c7825 */ /* 0x050fe400078e0220 */
[----:B------:R2:W5:Y:S02]  /*1140*/  @P0 LDG.E R45, desc[UR4][R6.64] ;  /* 0x00000004062d0981 */ /* 0x000564000c1e1900 */
[C---:B-1----:R-:W-:Y:S02]  /*1150*/  IMAD.WIDE R14, R47.reuse, 0x4, R30 ;  /* 0x000000042f0e7825 */ /* 0x042fe400078e021e */
[----:B------:R2:W5:Y:S02]  /*1160*/  @P3 LDG.E R44, desc[UR4][R12.64] ;  /* 0x000000040c2c3981 */ /* 0x000564000c1e1900 */
[----:B------:R-:W-:-:S02]  /*1170*/  IMAD.WIDE R16, R47, 0x4, R28 ;  /* 0x000000042f107825 */ /* 0x000fc400078e021c */
        /* <DEDUP_REMOVED lines=15> */
[----:B------:R-:W-:-:S05]  /*1270*/  SHF.R.S32.HI R50, RZ, 0x1f, R23 ;  /* 0x0000001fff327819 */ /* 0x000fca0000011417 */
[----:B------:R-:W1:Y:S08]  /*1280*/  MUFU.SQRT R46, R46 ;  /* 0x0000002e002e7308 */ /* 0x000e700000002000 */
[----:B-1----:R-:W2:Y:S02]  /*1290*/  MUFU.RCP R25, R46 ;  /* 0x0000002e00197308 */ /* 0x002ea40000001000 */
[----:B--2---:R-:W-:Y:S01]  /*12a0*/  FMUL.FTZ R24, R22, R25 ;  /* 0x0000001916187220 */ /* 0x004fe20000410000 */
[----:B------:R-:W-:-:S03]  /*12b0*/  LEA R22, P2, R23, R10, 0x2 ;  /* 0x0000000a17167211 */ /* 0x000fc600078410ff */
[----:B------:R-:W-:Y:S01]  /*12c0*/  FFMA.FTZ R48, R39, UR12, R24 ;  /* 0x0000000c27307c23 */ /* 0x000fe20008010018 */
[C---:B------:R-:W-:Y:S01]  /*12d0*/  IMAD.WIDE R24, R23.reuse, 0x4, R32 ;  /* 0x0000000417187825 */ /* 0x040fe200078e0220 */
[----:B------:R-:W-:-:S03]  /*12e0*/  LEA.HI.X R23, R23, R11, R50, 0x2, P2 ;  /* 0x0000000b17177211 */ /* 0x000fc600010f1432 */
[----:B------:R-:W-:-:S05]  /*12f0*/  FFMA.FTZ R39, -R48, UR9, R39 ;  /* 0x0000000930277c23 */ /* 0x000fca0008010127 */
[----:B------:R0:W-:Y:S04]  /*1300*/  STG.E desc[UR4][R24.64], R39 ;  /* 0x0000002718007986 */ /* 0x0001e8000c101904 */
[----:B------:R0:W-:Y:S02]  /*1310*/  STG.E desc[UR4][R22.64], R39 ;  /* 0x0000002716007986 */ /* 0x0001e4000c101904 */
.L_x_301:
[----:B------:R-:W-:Y:S05]  /*1320*/  BSYNC B0 ;  /* 0x0000000000007941 */ /* 0x000fea0003800000 */
.L_x_300:
        /* <DEDUP_REMOVED lines=12> */
[----:B------:R-:W-:Y:S01]  /*13f0*/  IMAD.WIDE R20, R25, 0x4, R28 ;  /* 0x0000000419147825 */ /* 0x000fe200078e021c */
[----:B------:R-:W-:Y:S04]  /*1400*/  STG.E desc[UR4][R18.64], R37 ;  /* 0x0000002512007986 */ /* 0x000fe8000c101904 */
[----:B------:R0:W-:Y:S04]  /*1410*/  STG.E desc[UR4][R20.64], R35 ;  /* 0x0000002314007986 */ /* 0x0001e8000c101904 */
[----:B------:R-:W2:Y:S01]  /*1420*/  LDG.E R22, desc[UR4][R18.64] ;  /* 0x0000000412167981 */ /* 0x000ea2000c1e1900 */
[----:B------:R-:W-:Y:S01]  /*1430*/  FADD.FTZ R24, R35, UR11 ;  /* 0x0000000b23187e21 */ /* 0x000fe20008010000 */
[----:B------:R-:W-:-:S04]  /*1440*/  IADD3 R23, R4, R41, R40 ;  /* 0x0000002904177210 */ /* 0x000fc80007ffe028 */
[----:B------:R-:W-:Y:S01]  /*1450*/  SHF.R.S32.HI R36, RZ, 0x1f, R23 ;  /* 0x0000001fff247819 */ /* 0x000fe20000011417 */
[----:B------:R-:W1:Y:S01]  /*1460*/  MUFU.SQRT R24, R24 ;  /* 0x0000001800187308 */ /* 0x000e620000002000 */
[----:B0-----:R-:W-:-:S07]  /*1470*/  IMAD.WIDE R20, R25, 0x4, R32 ;  /* 0x0000000419147825 */ /* 0x001fce00078e0220 */
[----:B-1----:R-:W2:Y:S02]  /*1480*/  MUFU.RCP R39, R24 ;  /* 0x0000001800277308 */ /* 0x002ea40000001000 */
[----:B--2---:R-:W-:Y:S01]  /*1490*/  FMUL.FTZ R39, R22, R39 ;  /* 0x0000002716277220 */ /* 0x004fe20000410000 */
[----:B------:R-:W-:-:S03]  /*14a0*/  LEA R22, P1, R23, R10, 0x2 ;  /* 0x0000000a17167211 */ /* 0x000fc600078210ff */
[----:B------:R-:W-:Y:S01]  /*14b0*/  FFMA.FTZ R39, R38, UR12, R39 ;  /* 0x0000000c26277c23 */ /* 0x000fe20008010027 */
[----:B------:R-:W-:-:S03]  /*14c0*/  LEA.HI.X R23, R23, R11, R36, 0x2, P1 ;  /* 0x0000000b17177211 */ /* 0x000fc600008f1424 */
[----:B------:R-:W-:-:S05]  /*14d0*/  FFMA.FTZ R39, -R39, UR9, R38 ;  /* 0x0000000927277c23 */ /* 0x000fca0008010126 */
[----:B------:R1:W-:Y:S04]  /*14e0*/  STG.E desc[UR4][R20.64], R39 ;  /* 0x0000002714007986 */ /* 0x0003e8000c101904 */
[----:B------:R1:W-:Y:S02]  /*14f0*/  STG.E desc[UR4][R22.64], R39 ;  /* 0x0000002716007986 */ /* 0x0003e4000c101904 */
.L_x_303:
[----:B------:R-:W-:Y:S05]  /*1500*/  BSYNC B0 ;  /* 0x0000000000007941 */ /* 0x000fea0003800000 */
.L_x_302:
        /* <DEDUP_REMOVED lines=16> */
[----:B------:R-:W-:Y:S01]  /*1610*/  FADD.FTZ R22, R23, UR11 ;  /* 0x0000000b17167e21 */ /* 0x000fe20008010000 */
[----:B------:R-:W-:-:S04]  /*1620*/  IADD3 R21, R4, R41, R40 ;  /* 0x0000002904157210 */ /* 0x000fc80007ffe028 */
[----:B------:R-:W-:Y:S01]  /*1630*/  IADD3 R21, R21, R4, RZ ;  /* 0x0000000415157210 */ /* 0x000fe20007ffe0ff */
[----:B------:R-:W1:Y:S01]  /*1640*/  MUFU.SQRT R22, R22 ;  /* 0x0000001600167308 */ /* 0x000e620000002000 */
[----:B0-----:R-:W-:Y:S02]  /*1650*/  IMAD.WIDE R6, R35, 0x4, R32 ;  /* 0x0000000423067825 */ /* 0x001fe400078e0220 */
[----:B------:R-:W-:-:S05]  /*1660*/  SHF.R.S32.HI R24, RZ, 0x1f, R21 ;  /* 0x0000001fff187819 */ /* 0x000fca0000011415 */
        /* <DEDUP_REMOVED lines=8> */
.L_x_305:
[----:B------:R-:W-:Y:S05]  /*16f0*/  BSYNC B0 ;  /* 0x0000000000007941 */ /* 0x000fea0003800000 */
.L_x_304:
        /* <DEDUP_REMOVED lines=12> */
[----:B------:R-:W-:Y:S01]  /*17c0*/  FADD.FTZ R18, R19, UR11 ;  /* 0x0000000b13127e21 */ /* 0x000fe20008010000 */
[----:B------:R-:W-:-:S04]  /*17d0*/  IADD3 R5, R4, R41, R40 ;  /* 0x0000002904057210 */ /* 0x000fc80007ffe028 */
[----:B------:R-:W-:Y:S01]  /*17e0*/  IADD3 R5, R4, R5, R4 ;  /* 0x0000000504057210 */ /* 0x000fe20007ffe004 */
[----:B------:R-:W0:Y:S03]  /*17f0*/  MUFU.SQRT R18, R18 ;  /* 0x0000001200127308 */ /* 0x000e260000002000 */
[----:B-1----:R-:W-:-:S05]  /*1800*/  SHF.R.S32.HI R20, RZ, 0x1f, R5 ;  /* 0x0000001fff147819 */ /* 0x002fca0000011405 */
[----:B0-----:R-:W2:Y:S02]  /*1810*/  MUFU.RCP R7, R18 ;  /* 0x0000001200077308 */ /* 0x001ea40000001000 */
[----:B--2---:R-:W-:Y:S01]  /*1820*/  FMUL.FTZ R7, R6, R7 ;  /* 0x0000000706077220 */ /* 0x004fe20000410000 */
[----:B------:R-:W-:-:S03]  /*1830*/  LEA R6, P0, R5, R10, 0x2 ;  /* 0x0000000a05067211 */ /* 0x000fc600078010ff */
[----:B------:R-:W-:Y:S01]  /*1840*/  FFMA.FTZ R21, R44, UR12, R7 ;  /* 0x0000000c2c157c23 */ /* 0x000fe20008010007 */
[----:B------:R-:W-:-:S03]  /*1850*/  LEA.HI.X R7, R5, R11, R20, 0x2, P0 ;  /* 0x0000000b05077211 */ /* 0x000fc600000f1414 */
[----:B------:R-:W-:-:S05]  /*1860*/  FFMA.FTZ R21, -R21, UR9, R44 ;  /* 0x0000000915157c23 */ /* 0x000fca000801012c */
[----:B------:R4:W-:Y:S04]  /*1870*/  STG.E desc[UR4][R12.64], R21 ;  /* 0x000000150c007986 */ /* 0x0009e8000c101904 */
[----:B------:R4:W-:Y:S02]  /*1880*/  STG.E desc[UR4][R6.64], R21 ;  /* 0x0000001506007986 */ /* 0x0009e4000c101904 */
.L_x_307:
[----:B------:R-:W-:Y:S05]  /*1890*/  BSYNC B0 ;  /* 0x0000000000007941 */ /* 0x000fea0003800000 */
.L_x_306:
[----:B------:R-:W-:-:S04]  /*18a0*/  LEA R41, R4, R41, 0x2 ;  /* 0x0000002904297211 */ /* 0x000fc800078e10ff */
[C---:B------:R-:W-:Y:S02]  /*18b0*/  ISETP.GE.AND P0, PT, R41.reuse, UR6, PT ;  /* 0x0000000629007c0c */ /* 0x040fe4000bf06270 */
[----:B------:R-:W-:-:S13]  /*18c0*/  ISETP.LT.AND P1, PT, R41, R3, PT ;  /* 0x000000032900720c */ /* 0x000fda0003f21270 */
[----:B------:R-:W-:Y:S05]  /*18d0*/  @!P0 BRA P1, `(.L_x_308) ;  /* 0xfffffff400588947 */ /* 0x000fea000083ffff */
[----:B------:R-:W-:Y:S05]  /*18e0*/  EXIT ;  /* 0x000000000000794d */ /* 0x000fea0003800000 */
.L_x_289:
        /* <DEDUP_REMOVED lines=19> */
.L_x_310:
        /* <DEDUP_REMOVED lines=8> */
[----:B------:R-:W2:Y:S02]  /*1aa0*/  MUFU.RCP R47, UR8 ;  /* 0x00000008002f7d08 */ /* 0x000ea40008001000 */
[-C--:B--2---:R-:W-:Y:S01]  /*1ab0*/  FMUL.FTZ R40, R12, R47.reuse ;  /* 0x0000002f0c287220 */ /* 0x084fe20000410000 */
[-C--:B------:R-:W-:Y:S01]  /*1ac0*/  FMUL.FTZ R41, R13, R47.reuse ;  /* 0x0000002f0d297220 */ /* 0x080fe20000410000 */
[----:B------:R-:W-:Y:S01]  /*1ad0*/  FMUL.FTZ R42, R14, R47 ;  /* 0x0000002f0e2a7220 */ /* 0x000fe20000410000 */
[----:B---3--:R-:W-:Y:S01]  /*1ae0*/  FMUL.FTZ R43, R16, R4 ;  /* 0x00000004102b7220 */ /* 0x008fe20000410000 */
[----:B------:R-:W-:Y:S01]  /*1af0*/  FMUL.FTZ R16, R5, R40 ;  /* 0x0000002805107220 */ /* 0x000fe20000410000 */
[-C--:B------:R-:W-:Y:S01]  /*1b00*/  FMUL.FTZ R44, R17, R4.reuse ;  /* 0x00000004112c7220 */ /* 0x080fe20000410000 */
[----:B------:R-:W-:Y:S01]  /*1b10*/  FMUL.FTZ R13, R5, R41 ;  /* 0x00000029050d7220 */ /* 0x000fe20000410000 */
[----:B------:R-:W-:Y:S01]  /*1b20*/  FMUL.FTZ R45, R18, R4 ;  /* 0x00000004122d7220 */ /* 0x000fe20000410000 */
[----:B------:R-:W-:Y:S01]  /*1b30*/  FFMA.FTZ R12, R40, R16, R43 ;  /* 0x00000010280c7223 */ /* 0x000fe2000001002b */
[----:B------:R-:W-:Y:S01]  /*1b40*/  FMUL.FTZ R43, R15, R47 ;  /* 0x0000002f0f2b7220 */ /* 0x000fe20000410000 */
[----:B------:R-:W-:Y:S01]  /*1b50*/  FFMA.FTZ R13, R41, R13, R44 ;  /* 0x0000000d290d7223 */ /* 0x000fe2000001002c */
[----:B------:R-:W-:Y:S01]  /*1b60*/  FMUL.FTZ R14, R5, R42 ;  /* 0x0000002a050e7220 */ /* 0x000fe20000410000 */
[----:B------:R-:W-:Y:S01]  /*1b70*/  FMUL.FTZ R44, R19, R4 ;  /* 0x00000004132c7220 */ /* 0x000fe20000410000 */
[----:B------:R-:W-:Y:S01]  /*1b80*/  FMUL.FTZ R15, R5, R43 ;  /* 0x0000002b050f7220 */ /* 0x000fe20000410000 */
[----:B------:R-:W0:Y:S01]  /*1b90*/  MUFU.SQRT R17, R13 ;  /* 0x0000000d00117308 */ /* 0x000e220000002000 */
[----:B------:R-:W-:-:S02]  /*1ba0*/  FFMA.FTZ R14, R42, R14, R45 ;  /* 0x0000000e2a0e7223 */ /* 0x000fc4000001002d */
[----:B------:R-:W-:-:S05]  /*1bb0*/  FFMA.FTZ R15, R43, R15, R44 ;  /* 0x0000000f2b0f7223 */ /* 0x000fca000001002c */
[----:B------:R-:W1:Y:S08]  /*1bc0*/  MUFU.SQRT R18, R14 ;  /* 0x0000000e00127308 */ /* 0x000e700000002000 */
[----:B------:R-:W2:Y:S01]  /*1bd0*/  MUFU.SQRT R19, R15 ;  /* 0x0000000f00137308 */ /* 0x000ea20000002000 */
[----:B0-----:R-:W-:Y:S01]  /*1be0*/  FADD.FTZ R44, R17, UR7 ;  /* 0x00000007112c7e21 */ /* 0x001fe20008010000 */
[-C--:B----4-:R-:W-:Y:S01]  /*1bf0*/  FMUL.FTZ R17, R20, R2.reuse ;  /* 0x0000000214117220 */ /* 0x090fe20000410000 */
[----:B------:R-:W-:-:S05]  /*1c00*/  FMUL.FTZ R20, R21, R2 ;  /* 0x0000000215147220 */ /* 0x000fca0000410000 */
[----:B------:R-:W0:Y:S01]  /*1c10*/  MUFU.SQRT R16, R12 ;  /* 0x0000000c00107308 */ /* 0x000e220000002000 */
[----:B-1----:R-:W-:-:S07]  /*1c20*/  FADD.FTZ R47, R18, UR7 ;  /* 0x00000007122f7e21 */ /* 0x002fce0008010000 */
[----:B------:R-:W-:Y:S01]  /*1c30*/  MUFU.RCP R44, R44 ;  /* 0x0000002c002c7308 */ /* 0x000fe20000001000 */
[----:B--2---:R-:W-:Y:S01]  /*1c40*/  FADD.FTZ R46, R19, UR7 ;  /* 0x00000007132e7e21 */ /* 0x004fe20008010000 */
[-C--:B------:R-:W-:Y:S01]  /*1c50*/  FMUL.FTZ R19, R22, R2.reuse ;  /* 0x0000000216137220 */ /* 0x080fe20000410000 */
[----:B------:R-:W-:-:S03]  /*1c60*/  FMUL.FTZ R22, R23, R2 ;  /* 0x0000000217167220 */ /* 0x000fc60000410000 */
[C---:B------:R-:W-:Y:S01]  /*1c70*/  FFMA.FTZ R18, R6.reuse, R42, R19 ;  /* 0x0000002a06127223 */ /* 0x040fe20000010013 */
[----:B------:R-:W-:Y:S01]  /*1c80*/  FFMA.FTZ R19, R6, R43, R22 ;  /* 0x0000002b06137223 */ /* 0x000fe20000010016 */
[----:B------:R-:W1:Y:S01]  /*1c90*/  MUFU.RCP R47, R47 ;  /* 0x0000002f002f7308 */ /* 0x000e620000001000 */
[----:B0-----:R-:W-:-:S07]  /*1ca0*/  FADD.FTZ R16, R16, UR7 ;  /* 0x0000000710107e21 */ /* 0x001fce0008010000 */
[----:B------:R0:W2:Y:S08]  /*1cb0*/  MUFU.RCP R45, R16 ;  /* 0x00000010002d7308 */ /* 0x0000b00000001000 */
[----:B------:R-:W3:Y:S01]  /*1cc0*/  MUFU.RCP R46, R46 ;  /* 0x0000002e002e7308 */ /* 0x000ee20000001000 */
[C---:B0-----:R-:W-:Y:S01]  /*1cd0*/  FFMA.FTZ R16, R6.reuse, R40, R17 ;  /* 0x0000002806107223 */ /* 0x041fe20000010011 */
[----:B------:R-:W-:Y:S01]  /*1ce0*/  FFMA.FTZ R17, R6, R41, R20 ;  /* 0x0000002906117223 */ /* 0x000fe20000010014 */
[----:B-1----:R-:W-:-:S03]  /*1cf0*/  FMUL.FTZ R47, R18, R47 ;  /* 0x0000002f122f7220 */ /* 0x002fc60000410000 */
[----:B------:R-:W-:Y:S01]  /*1d00*/  FMUL.FTZ R21, R17, R44 ;  /* 0x0000002c11157220 */ /* 0x000fe20000410000 */
[----:B-----5:R-:W-:Y:S01]  /*1d10*/  FFMA.FTZ R47, R26, UR10, R47 ;  /* 0x0000000a1a2f7c23 */ /* 0x020fe2000801002f */
[----:B--2---:R-:W-:Y:S02]  /*1d20*/  FMUL.FTZ R45, R16, R45 ;  /* 0x0000002d102d7220 */ /* 0x004fe40000410000 */
[----:B------:R-:W-:Y:S01]  /*1d30*/  FFMA.FTZ R21, R25, UR10, R21 ;  /* 0x0000000a19157c23 */ /* 0x000fe20008010015 */
[----:B------:R-:W-:Y:S01]  /*1d40*/  FFMA.FTZ R26, -R47, UR9, R26 ;  /* 0x000000092f1a7c23 */ /* 0x000fe2000801011a */
[----:B------:R-:W-:Y:S02]  /*1d50*/  FFMA.FTZ R45, R24, UR10, R45 ;  /* 0x0000000a182d7c23 */ /* 0x000fe4000801002d */
[----:B------:R-:W-:Y:S01]  /*1d60*/  FFMA.FTZ R25, -R21, UR9, R25 ;  /* 0x0000000915197c23 */ /* 0x000fe20008010119 */
[C---:B------:R-:W-:Y:S01]  /*1d70*/  IMAD.WIDE R20, R7.reuse, 0x10, R10 ;  /* 0x0000001007147825 */ /* 0x040fe200078e020a */
[----:B------:R-:W-:-:S03]  /*1d80*/  IADD3 R7, R7, UR6, RZ ;  /* 0x0000000607077c10 */ /* 0x000fc6000fffe0ff */
[----:B---3--:R-:W-:Y:S01]  /*1d90*/  FMUL.FTZ R23, R19, R46 ;  /* 0x0000002e13177220 */ /* 0x008fe20000410000 */
[----:B------:R-:W-:Y:S01]  /*1da0*/  FFMA.FTZ R24, -R45, UR9, R24 ;  /* 0x000000092d187c23 */ /* 0x000fe20008010118 */
[----:B------:R-:W-:Y:S02]  /*1db0*/  SHF.L.U32 R22, R7, 0x2, RZ ;  /* 0x0000000207167819 */ /* 0x000fe400000006ff */
[----:B------:R-:W-:Y:S02]  /*1dc0*/  FFMA.FTZ R23, R27, UR10, R23 ;  /* 0x0000000a1b177c23 */ /* 0x000fe40008010017 */
[C---:B------:R-:W-:Y:S02]  /*1dd0*/  ISETP.GE.AND P0, PT, R22.reuse, R0, PT ;  /* 0x000000001600720c */ /* 0x040fe40003f06270 */
[----:B------:R-:W-:Y:S01]  /*1de0*/  FFMA.FTZ R27, -R23, UR9, R27 ;  /* 0x00000009171b7c23 */ /* 0x000fe2000801011b */
[----:B------:R-:W-:-:S04]  /*1df0*/  ISETP.LT.AND P1, PT, R22, R3, PT ;  /* 0x000000031600720c */ /* 0x000fc80003f21270 */
[----:B------:R0:W-:Y:S04]  /*1e00*/  STG.E.128 desc[UR4][R38.64], R24 ;  /* 0x0000001826007986 */ /* 0x0001e8000c101d04 */
[----:B------:R0:W-:Y:S04]  /*1e10*/  STG.E.128 desc[UR4][R36.64], R16 ;  /* 0x0000001024007986 */ /* 0x0001e8000c101d04 */
[----:B------:R0:W-:Y:S04]  /*1e20*/  STG.E.128 desc[UR4][R34.64], R12 ;  /* 0x0000000c22007986 */ /* 0x0001e8000c101d04 */
[----:B------:R0:W-:Y:S01]  /*1e30*/  STG.E.128 desc[UR4][R20.64], R24 ;  /* 0x0000001814007986 */ /* 0x0001e2000c101d04 */
[----:B------:R-:W-:Y:S05]  /*1e40*/  @!P0 BRA P1, `(.L_x_310) ;  /* 0xfffffff800f48947 */ /* 0x000fea000083ffff */
[----:B------:R-:W-:Y:S05]  /*1e50*/  EXIT ;  /* 0x000000000000794d */ /* 0x000fea0003800000 */
.L_x_309:
        /* <DEDUP_REMOVED lines=11> */
[-C--:B------:R-:W-:Y:S01]  /*1f10*/  FMUL.FTZ R42, R14, R43.reuse ;  /* 0x0000002b0e2a7220 */ /* 0x080fe20000410000 */
[----:B------:R-:W-:Y:S01]  /*1f20*/  FMUL.FTZ R43, R15, R43 ;  /* 0x0000002b0f2b7220 */ /* 0x000fe20000410000 */
[----:B---3--:R-:W-:Y:S01]  /*1f30*/  FMUL.FTZ R45, R16, R4 ;  /* 0x00000004102d7220 */ /* 0x008fe20000410000 */
[C---:B------:R-:W-:Y:S01]  /*1f40*/  FMUL.FTZ R16, R5.reuse, R40 ;  /* 0x0000002805107220 */ /* 0x040fe20000410000 */
[C---:B------:R-:W-:Y:S01]  /*1f50*/  FMUL.FTZ R13, R5.reuse, R41 ;  /* 0x00000029050d7220 */ /* 0x040fe20000410000 */
[----:B------:R-:W-:Y:S01]  /*1f60*/  FMUL.FTZ R14, R5, R42 ;  /* 0x0000002a050e7220 */ /* 0x000fe20000410000 */
[----:B------:R-:W-:Y:S01]  /*1f70*/  FMUL.FTZ R44, R19, R4 ;  /* 0x00000004132c7220 */ /* 0x000fe20000410000 */
[----:B------:R-:W-:Y:S01]  /*1f80*/  FFMA.FTZ R12, R40, R16, R45 ;  /* 0x00000010280c7223 */ /* 0x000fe2000001002d */
[-C--:B------:R-:W-:Y:S01]  /*1f90*/  FMUL.FTZ R16, R17, R4.reuse ;  /* 0x0000000411107220 */ /* 0x080fe20000410000 */
[----:B------:R-:W-:Y:S01]  /*1fa0*/  FMUL.FTZ R17, R18, R4 ;  /* 0x0000000412117220 */ /* 0x000fe20000410000 */
[----:B------:R-:W-:Y:S01]  /*1fb0*/  FMUL.FTZ R15, R5, R43 ;  /* 0x0000002b050f7220 */ /* 0x000fe20000410000 */
[----:B------:R-:W-:Y:S01]  /*1fc0*/  FADD.FTZ R45, R12, UR11 ;  /* 0x0000000b0c2d7e21 */ /* 0x000fe20008010000 */
[----:B------:R-:W-:Y:S01]  /*1fd0*/  FFMA.FTZ R13, R41, R13, R16 ;  /* 0x0000000d290d7223 */ /* 0x000fe20000010010 */
[----:B------:R-:W-:Y:S01]  /*1fe0*/  FFMA.FTZ R14, R42, R14, R17 ;  /* 0x0000000e2a0e7223 */ /* 0x000fe20000010011 */
[----:B------:R-:W-:Y:S01]  /*1ff0*/  FFMA.FTZ R15, R43, R15, R44 ;  /* 0x0000000f2b0f7223 */ /* 0x000fe2000001002c */
[-C--:B----4-:R-:W-:Y:S01]  /*2000*/  FMUL.FTZ R17, R20, R2.reuse ;  /* 0x0000000214117220 */ /* 0x090fe20000410000 */
[----:B------:R-:W-:Y:S01]  /*2010*/  FADD.FTZ R16, R13, UR11 ;  /* 0x0000000b0d107e21 */ /* 0x000fe20008010000 */
[----:B------:R-:W-:Y:S01]  /*2020*/  FADD.FTZ R18, R14, UR11 ;  /* 0x0000000b0e127e21 */ /* 0x000fe20008010000 */
[----:B------:R-:W-:Y:S01]  /*2030*/  FADD.FTZ R48, R15, UR11 ;  /* 0x0000000b0f307e21 */ /* 0x000fe20008010000 */
[----:B------:R-:W0:Y:S01]  /*2040*/  MUFU.SQRT R45, R45 ;  /* 0x0000002d002d7308 */ /* 0x000e220000002000 */
[-C--:B------:R-:W-:Y:S01]  /*2050*/  FMUL.FTZ R19, R22, R2.reuse ;  /* 0x0000000216137220 */ /* 0x080fe20000410000 */
[-C--:B------:R-:W-:Y:S01]  /*2060*/  FMUL.FTZ R20, R21, R2.reuse ;  /* 0x0000000215147220 */ /* 0x080fe20000410000 */
[----:B------:R-:W-:-:S05]  /*2070*/  FMUL.FTZ R22, R23, R2 ;  /* 0x0000000217167220 */ /* 0x000fca0000410000 */
[----:B------:R1:W2:Y:S08]  /*2080*/  MUFU.SQRT R46, R16 ;  /* 0x00000010002e7308 */ /* 0x0002b00000002000 */
[----:B------:R3:W4:Y:S01]  /*2090*/  MUFU.SQRT R47, R18 ;  /* 0x00000012002f7308 */ /* 0x0007220000002000 */
[C---:B-1----:R-:W-:Y:S01]  /*20a0*/  FFMA.FTZ R16, R6.reuse, R40, R17 ;  /* 0x0000002806107223 */ /* 0x042fe20000010011 */
[----:B------:R-:W-:-:S06]  /*20b0*/  FFMA.FTZ R17, R6, R41, R20 ;  /* 0x0000002906117223 */ /* 0x000fcc0000010014 */
[----:B------:R-:W-:Y:S01]  /*20c0*/  MUFU.SQRT R44, R48 ;  /* 0x00000030002c7308 */ /* 0x000fe20000002000 */
[C---:B---3--:R-:W-:Y:S01]  /*20d0*/  FFMA.FTZ R18, R6.reuse, R42, R19 ;  /* 0x0000002a06127223 */ /* 0x048fe20000010013 */
[----:B------:R-:W-:-:S06]  /*20e0*/  FFMA.FTZ R19, R6, R43, R22 ;  /* 0x0000002b06137223 */ /* 0x000fcc0000010016 */
[----:B0-----:R-:W0:Y:S08]  /*20f0*/  MUFU.RCP R45, R45 ;  /* 0x0000002d002d7308 */ /* 0x001e300000001000 */
[----:B--2---:R-:W1:Y:S08]  /*2100*/  MUFU.RCP R46, R46 ;  /* 0x0000002e002e7308 */ /* 0x004e700000001000 */
[----:B----4-:R-:W2:Y:S01]  /*2110*/  MUFU.RCP R47, R47 ;  /* 0x0000002f002f7308 */ /* 0x010ea20000001000 */
        /* <DEDUP_REMOVED lines=8> */
[C---:B------:R-:W-:Y:S01]  /*21a0*/  IMAD.WIDE R20, R7.reuse, 0x10, R10 ;  /* 0x0000001007147825 */ /* 0x040fe200078e020a */
[----:B------:R-:W-:-:S03]  /*21b0*/  IADD3 R7, R7, UR6, RZ ;  /* 0x0000000607077c10 */ /* 0x000fc6000fffe0ff */
[----:B------:R-:W-:Y:S01]  /*21c0*/  FFMA.FTZ R47, R26, UR14, R47 ;  /* 0x0000000e1a2f7c23 */ /* 0x000fe2000801002f */
[----:B------:R-:W-:Y:S01]  /*21d0*/  SHF.L.U32 R22, R7, 0x2, RZ ;  /* 0x0000000207167819 */ /* 0x000fe200000006ff */
[----:B0-----:R-:W-:Y:S02]  /*21e0*/  FMUL.FTZ R23, R19, R44 ;  /* 0x0000002c13177220 */ /* 0x001fe40000410000 */
[----:B------:R-:W-:Y:S01]  /*21f0*/  FFMA.FTZ R26, -R47, UR13, R26 ;  /* 0x0000000d2f1a7c23 */ /* 0x000fe2000801011a */
[C---:B------:R-:W-:Y:S01]  /*2200*/  ISETP.GE.AND P0, PT, R22.reuse, R0, PT ;  /* 0x000000001600720c */ /* 0x040fe20003f06270 */
[----:B------:R-:W-:Y:S01]  /*2210*/  FFMA.FTZ R23, R27, UR14, R23 ;  /* 0x0000000e1b177c23 */ /* 0x000fe20008010017 */
[----:B------:R-:W-:-:S03]  /*2220*/  ISETP.LT.AND P1, PT, R22, R3, PT ;  /* 0x000000031600720c */ /* 0x000fc60003f21270 */
[----:B------:R-:W-:-:S05]  /*2230*/  FFMA.FTZ R27, -R23, UR13, R27 ;  /* 0x0000000d171b7c23 */ /* 0x000fca000801011b */
[----:B------:R0:W-:Y:S04]  /*2240*/  STG.E.128 desc[UR4][R38.64], R24 ;  /* 0x0000001826007986 */ /* 0x0001e8000c101d04 */
[----:B------:R0:W-:Y:S04]  /*2250*/  STG.E.128 desc[UR4][R36.64], R16 ;  /* 0x0000001024007986 */ /* 0x0001e8000c101d04 */
[----:B------:R0:W-:Y:S04]  /*2260*/  STG.E.128 desc[UR4][R34.64], R12 ;  /* 0x0000000c22007986 */ /* 0x0001e8000c101d04 */
[----:B------:R0:W-:Y:S01]  /*2270*/  STG.E.128 desc[UR4][R20.64], R24 ;  /* 0x0000001814007986 */ /* 0x0001e2000c101d04 */
[----:B------:R-:W-:Y:S05]  /*2280*/  @!P0 BRA P1, `(.L_x_309) ;  /* 0xfffffff800f48947 */ /* 0x000fea000083ffff */
[----:B------:R-:W-:Y:S05]  /*2290*/  EXIT ;  /* 0x000000000000794d */ /* 0x000fea0003800000 */
.L_x_311:
        /* <DEDUP_REMOVED lines=14> */
.L_x_589:


//--------------------- .text._Z27maybe_adam_undo_cuda_kernelIddEvPViPT_S3_S3_PKT0_fffffm10adamMode_tf --------------------------
	.section	.text._Z27maybe_adam_undo_cuda_kernelIddEvPViPT_S3_S3_PKT0_fffffm10adamMode_tf,"ax",@progbits
	.align	128
        .global         _Z27maybe_adam_undo_cuda_kernelIddEvPViPT_S3_S3_PKT0_fffffm10adamMode_tf
        .type           _Z27maybe_adam_undo_cuda_kernelIddEvPViPT_S3_S3_PKT0_fffffm10adamMode_tf,@function
        .size           _Z27maybe_adam_undo_cuda_kernelIddEvPViPT_S3_S3_PKT0_fffffm10adamMode_tf,(.L_x_572 - _Z27maybe_adam_undo_cuda_kernelIddEvPViPT_S3_S3_PKT0_fffffm10adamMode_tf)
        .other          _Z27maybe_adam_undo_cuda_kernelIddEvPViPT_S3_S3_PKT0_fffffm10adamMode_tf,@"STO_CUDA_ENTRY STV_DEFAULT"
_Z27maybe_adam_undo_cuda_kernelIddEvPViPT_S3_S3_PKT0_fffffm10adamMode_tf:
.text._Z27maybe_adam_undo_cuda_kernelIddEvPViPT_S3_S3_PKT0_fffffm10adamMode_tf:
        /* <DEDUP_REMOVED lines=9> */
[----:B------:R-:W-:Y:S05]  /*0090*/  @!P0 EXIT ;  /* 0x000000000000894d */ /* 0x000fea0003800000 */
.L_x_312:
[----:B------:R-:W-:Y:S02]  /*00a0*/  ULDC.64 UR4, c[0x0][0x250] ;  /* 0x0000940000047ab9 */ /* 0x000fe40000000a00 */
[----:B------:R-:W-:-:S04]  /*00b0*/  ISETP.NE.U32.AND P0, PT, RZ, UR4, PT ;  /* 0x00000004ff007c0c */ /* 0x000fc8000bf05070 */
[----:B------:R-:W-:-:S13]  /*00c0*/  ISETP.NE.AND.EX P0, PT, RZ, UR5, PT, P0 ;  /* 0x00000005ff007c0c */ /* 0x000fda000bf05300 */
[----:B------:R-:W-:Y:S05]  /*00d0*/  @!P0 EXIT ;  /* 0x000000000000894d */ /* 0x000fea0003800000 */
[----:B------:R-:W0:Y:S01]  /*00e0*/  LDC.64 R2, c[0x0][0x238] ;  /* 0x00008e00ff027b82 */ /* 0x000e220000000a00 */
[----:B------:R-:W1:Y:S01]  /*00f0*/  S2R R18, SR_CTAID.X ;  /* 0x0000000000127919 */ /* 0x000e620000002500 */
[----:B------:R-:W-:Y:S01]  /*0100*/  ULDC UR16, c[0x0][0xc] ;  /* 0x0000030000107ab9 */ /* 0x000fe20000000800 */
[----:B------:R-:W-:Y:S01]  /*0110*/  ULDC UR17, c[0x0][0x0] ;  /* 0x0000000000117ab9 */ /* 0x000fe20000000800 */
[----:B------:R-:W-:Y:S01]  /*0120*/  ULDC UR4, c[0x0][0x4] ;  /* 0x0000010000047ab9 */ /* 0x000fe20000000800 */
[----:B------:R-:W1:Y:S01]  /*0130*/  S2R R19, SR_CTAID.Y ;  /* 0x0000000000137919 */ /* 0x000e620000002600 */
[----:B------:R-:W-:Y:S02]  /*0140*/  UIMAD UR4, UR17, UR4, URZ ;  /* 0x00000004110472a4 */ /* 0x000fe4000f8e023f */
[----:B------:R-:W2:Y:S01]  /*0150*/  LDC R0, c[0x0][0x248] ;  /* 0x00009200ff007b82 */ /* 0x000ea20000000800 */
[----:B------:R-:W3:Y:S01]  /*0160*/  S2R R20, SR_TID.X ;  /* 0x0000000000147919 */ /* 0x000ee20000002100 */
[----:B------:R-:W-:Y:S01]  /*0170*/  ULDC UR5, c[0x0][0x10] ;  /* 0x0000040000057ab9 */ /* 0x000fe20000000800 */
[----:B------:R-:W-:Y:S01]  /*0180*/  ULDC UR22, c[0x0][0x240] ;  /* 0x0000900000167ab9 */ /* 0x000fe20000000800 */
[----:B------:R-:W-:Y:S01]  /*0190*/  UIMAD UR5, UR16, UR5, URZ ;  /* 0x00000005100572a4 */ /* 0x000fe2000f8e023f */
[----:B------:R-:W3:Y:S01]  /*01a0*/  S2R R21, SR_TID.Y ;  /* 0x0000000000157919 */ /* 0x000ee20000002200 */
[----:B------:R-:W-:-:S02]  /*01b0*/  ULDC.64 UR20, c[0x0][0x250] ;  /* 0x0000940000147ab9 */ /* 0x000fc40000000a00 */
[----:B------:R-:W4:Y:S01]  /*01c0*/  LDC R5, c[0x0][0x25c] ;  /* 0x00009700ff057b82 */ /* 0x000f220000000800 */
[----:B------:R-:W-:-:S07]  /*01d0*/  UIMAD UR5, UR4, UR5, URZ ;  /* 0x00000005040572a4 */ /* 0x000fce000f8e023f */
[----:B------:R-:W5:Y:S01]  /*01e0*/  LDC.64 R12, c[0x0][0x240] ;  /* 0x00009000ff0c7b82 */ /* 0x000f620000000a00 */
[C---:B0-----:R-:W-:Y:S01]  /*01f0*/  FMUL.FTZ R16, R3.reuse, 1 ;  /* 0x3f80000003107820 */ /* 0x041fe20000410000 */
[C---:B------:R-:W-:Y:S01]  /*0200*/  FMUL.FTZ R8, R2.reuse, 1 ;  /* 0x3f80000002087820 */ /* 0x040fe20000410000 */
[----:B------:R-:W-:Y:S01]  /*0210*/  FADD.FTZ R2, -R2, 1 ;  /* 0x3f80000002027421 */ /* 0x000fe20000010100 */
[----:B------:R-:W-:-:S03]  /*0220*/  FADD.FTZ R3, -R3, 1 ;  /* 0x3f80000003037421 */ /* 0x000fc60000010100 */
[----:B------:R-:W0:Y:S01]  /*0230*/  F2F.F64.F32 R16, R16 ;  /* 0x0000001000107310 */ /* 0x000e220000201800 */
[----:B--2---:R-:W-:Y:S01]  /*0240*/  FMUL.FTZ R10, R0, 1 ;  /* 0x3f800000000a7820 */ /* 0x004fe20000410000 */
[----:B------:R-:W-:-:S06]  /*0250*/  FMUL.FTZ R2, R2, 1 ;  /* 0x3f80000002027820 */ /* 0x000fcc0000410000 */
[----:B------:R-:W2:Y:S01]  /*0260*/  F2F.F64.F32 R8, R8 ;  /* 0x0000000800087310 */ /* 0x000ea20000201800 */
[----:B----4-:R-:W-:-:S04]  /*0270*/  FFMA.FTZ R0, -R0, R5, 1 ;  /* 0x3f80000000007423 */ /* 0x010fc80000010105 */
[----:B------:R-:W-:Y:S01]  /*0280*/  FMUL.FTZ R0, R0, 1 ;  /* 0x3f80000000007820 */ /* 0x000fe20000410000 */
[----:B0-----:R-:W-:Y:S02]  /*0290*/  R2UR UR12, R16 ;  /* 0x00000000100c72ca */ /* 0x001fe400000e0000 */
[----:B------:R-:W-:Y:S01]  /*02a0*/  F2F.F64.F32 R10, R10 ;  /* 0x0000000a000a7310 */ /* 0x000fe20000201800 */
[----:B-----5:R-:W-:Y:S01]  /*02b0*/  FMUL.FTZ R4, R13, 1 ;  /* 0x3f8000000d047820 */ /* 0x020fe20000410000 */
[----:B------:R-:W-:Y:S01]  /*02c0*/  FMUL.FTZ R12, R12, 1 ;  /* 0x3f8000000c0c7820 */ /* 0x000fe20000410000 */
[----:B------:R-:W-:Y:S02]  /*02d0*/  R2UR UR13, R17 ;  /* 0x00000000110d72ca */ /* 0x000fe400000e0000 */
[----:B--2---:R-:W-:-:S03]  /*02e0*/  R2UR UR10, R8 ;  /* 0x00000000080a72ca */ /* 0x004fc600000e0000 */
[----:B------:R-:W0:Y:S01]  /*02f0*/  F2F.F64.F32 R4, R4 ;  /* 0x0000000400047310 */ /* 0x000e220000201800 */
[----:B------:R-:W-:-:S07]  /*0300*/  R2UR UR11, R9 ;  /* 0x00000000090b72ca */ /* 0x000fce00000e0000 */
[----:B------:R2:W4:Y:S01]  /*0310*/  F2F.F64.F32 R6, R0 ;  /* 0x0000000000067310 */ /* 0x0005220000201800 */
[----:B0-----:R-:W-:Y:S01]  /*0320*/  R2UR UR7, R5 ;  /* 0x00000000050772ca */ /* 0x001fe200000e0000 */
[----:B--2---:R-:W-:-:S06]  /*0330*/  FMUL.FTZ R0, R3, 1 ;  /* 0x3f80000003007820 */ /* 0x004fcc0000410000 */
[----:B------:R-:W0:Y:S01]  /*0340*/  F2F.F64.F32 R12, R12 ;  /* 0x0000000c000c7310 */ /* 0x000e220000201800 */
[----:B------:R-:W-:Y:S01]  /*0350*/  R2UR UR6, R4 ;  /* 0x00000000040672ca */ /* 0x000fe200000e0000 */
[----:B-1----:R-:W-:Y:S02]  /*0360*/  IMAD R4, R19, UR16, R18 ;  /* 0x0000001013047c24 */ /* 0x002fe4000f8e0212 */
[----:B---3--:R-:W-:Y:S01]  /*0370*/  IMAD R3, R21, UR17, R20 ;  /* 0x0000001115037c24 */ /* 0x008fe2000f8e0214 */
[----:B------:R-:W-:Y:S01]  /*0380*/  ULDC UR17, c[0x0][0x258] ;  /* 0x0000960000117ab9 */ /* 0x000fe20000000800 */
[----:B----4-:R-:W-:Y:S02]  /*0390*/  R2UR UR8, R6 ;  /* 0x00000000060872ca */ /* 0x010fe400000e0000 */
[----:B------:R1:W2:Y:S01]  /*03a0*/  F2F.F64.F32 R14, R2 ;  /* 0x00000002000e7310 */ /* 0x0002a20000201800 */
[----:B------:R-:W-:Y:S01]  /*03b0*/  R2UR UR9, R7 ;  /* 0x00000000070972ca */ /* 0x000fe200000e0000 */
[----:B------:R-:W-:Y:S01]  /*03c0*/  IMAD R4, R4, UR4, R3 ;  /* 0x0000000404047c24 */ /* 0x000fe2000f8e0203 */
[----:B------:R-:W-:-:S05]  /*03d0*/  UMOV UR4, URZ ;  /* 0x0000003f00047c82 */ /* 0x000fca0008000000 */
[----:B0-----:R1:W3:Y:S08]  /*03e0*/  F2F.F64.F32 R16, R0 ;  /* 0x0000000000107310 */ /* 0x0012f00000201800 */
.L_x_334:
[----:B-1----:R-:W0:Y:S01]  /*03f0*/  LDC.64 R2, c[0x0][0x230] ;  /* 0x00008c00ff027b82 */ /* 0x002e220000000a00 */
[----:B------:R-:W-:Y:S02]  /*0400*/  LEA R5, R4, UR4, 0x2 ;  /* 0x0000000404057c11 */ /* 0x000fe4000f8e10ff */
[----:B------:R-:W-:Y:S02]  /*0410*/  CS2R R6, SRZ ;  /* 0x0000000000067805 */ /* 0x000fe4000001ff00 */
[----:B------:R-:W-:Y:S02]  /*0420*/  ISETP.GE.U32.AND P0, PT, R5, UR20, PT ;  /* 0x0000001405007c0c */ /* 0x000fe4000bf06070 */
[----:B------:R-:W-:Y:S01]  /*0430*/  SHF.R.S32.HI R0, RZ, 0x1f, R5 ;  /* 0x0000001fff007819 */ /* 0x000fe20000011405 */
[----:B------:R-:W1:Y:S03]  /*0440*/  LDC.64 R18, c[0x0][0x218] ;  /* 0x00008600ff127b82 */ /* 0x000e660000000a00 */
[----:B------:R-:W-:-:S05]  /*0450*/  ISETP.GE.U32.AND.EX P0, PT, R0, UR21, PT, P0 ;  /* 0x0000001500007c0c */ /* 0x000fca000bf06100 */
[----:B------:R-:W4:Y:S01]  /*0460*/  LDC.64 R20, c[0x0][0x220] ;  /* 0x00008800ff147b82 */ /* 0x000f220000000a00 */
[----:B0-----:R-:W-:-:S07]  /*0470*/  IMAD.WIDE R2, R5, 0x8, R2 ;  /* 0x0000000805027825 */ /* 0x001fce00078e0202 */
[----:B------:R-:W0:Y:S01]  /*0480*/  LDC.64 R22, c[0x0][0x228] ;  /* 0x00008a00ff167b82 */ /* 0x000e220000000a00 */
[----:B------:R2:W3:Y:S01]  /*0490*/  @!P0 LDG.E.64.CONSTANT R6, desc[UR14][R2.64] ;  /* 0x0000000e02068981 */ /* 0x0004e2000c1e9b00 */
[----:B------:R-:W-:Y:S02]  /*04a0*/  CS2R R24, SRZ ;  /* 0x0000000000187805 */ /* 0x000fe4000001ff00 */
[----:B------:R-:W-:Y:S02]  /*04b0*/  CS2R R26, SRZ ;  /* 0x00000000001a7805 */ /* 0x000fe4000001ff00 */
[----:B------:R-:W-:Y:S01]  /*04c0*/  CS2R R28, SRZ ;  /* 0x00000000001c7805 */ /* 0x000fe2000001ff00 */
[----:B-1----:R-:W-:-:S05]  /*04d0*/  IMAD.WIDE R18, R5, 0x8, R18 ;  /* 0x0000000805127825 */ /* 0x002fca00078e0212 */
[----:B------:R1:W5:Y:S01]  /*04e0*/  @!P0 LDG.E.64 R24, desc[UR14][R18.64] ;  /* 0x0000000e12188981 */ /* 0x000362000c1e1b00 */
[----:B----4-:R-:W-:-:S05]  /*04f0*/  IMAD.WIDE R20, R5, 0x8, R20 ;  /* 0x0000000805147825 */ /* 0x010fca00078e0214 */
[----:B------:R1:W5:Y:S01]  /*0500*/  @!P0 LDG.E.64 R26, desc[UR14][R20.64] ;  /* 0x0000000e141a8981 */ /* 0x000362000c1e1b00 */
[----:B0-----:R-:W-:-:S05]  /*0510*/  IMAD.WIDE R22, R5, 0x8, R22 ;  /* 0x0000000805167825 */ /* 0x001fca00078e0216 */
[----:B------:R1:W5:Y:S01]  /*0520*/  @!P0 LDG.E.64 R28, desc[UR14][R22.64] ;  /* 0x0000000e161c8981 */ /* 0x000362000c1e1b00 */
[----:B--2---:R-:W0:Y:S01]  /*0530*/  MUFU.RCP64H R3, UR7 ;  /* 0x0000000700037d08 */ /* 0x004e220008001800 */
[----:B------:R-:W-:Y:S02]  /*0540*/  IMAD.U32 R8, RZ, RZ, UR6 ;  /* 0x00000006ff087e24 */ /* 0x000fe4000f8e00ff */
[----:B------:R-:W-:Y:S02]  /*0550*/  IMAD.U32 R9, RZ, RZ, UR7 ;  /* 0x00000007ff097e24 */ /* 0x000fe4000f8e00ff */
[----:B------:R-:W-:-:S06]  /*0560*/  IMAD.MOV.U32 R2, RZ, RZ, 0x1 ;  /* 0x00000001ff027424 */ /* 0x000fcc00078e00ff */
[----:B0-----:R-:W-:-:S08]  /*0570*/  DFMA R8, R2, -R8, 1 ;  /* 0x3ff000000208742b */ /* 0x001fd00000000808 */
[----:B------:R-:W-:-:S08]  /*0580*/  DFMA R8, R8, R8, R8 ;  /* 0x000000080808722b */ /* 0x000fd00000000008 */
[----:B------:R-:W-:Y:S01]  /*0590*/  DFMA R8, R2, R8, R2 ;  /* 0x000000080208722b */ /* 0x000fe20000000002 */
[----:B------:R-:W-:Y:S01]  /*05a0*/  MOV R2, UR6 ;  /* 0x0000000600027c02 */ /* 0x000fe20008000f00 */
[----:B------:R-:W-:-:S06]  /*05b0*/  IMAD.U32 R3, RZ, RZ, UR7 ;  /* 0x00000007ff037e24 */ /* 0x000fcc000f8e00ff */
[----:B------:R-:W-:-:S08]  /*05c0*/  DFMA R2, R8, -R2, 1 ;  /* 0x3ff000000802742b */ /* 0x000fd00000000802 */
[----:B------:R-:W-:Y:S01]  /*05d0*/  DFMA R2, R8, R2, R8 ;  /* 0x000000020802722b */ /* 0x000fe20000000008 */
[----:B------:R-:W-:Y:S07]  /*05e0*/  BSSY B0, `(.L_x_313) ;  /* 0x0000011000007945 */ /* 0x000fee0003800000 */
[----:B---3--:R-:W-:-:S08]  /*05f0*/  DMUL R8, R2, R6 ;  /* 0x0000000602087228 */ /* 0x008fd00000000000 */
[----:B------:R-:W-:-:S08]  /*0600*/  DFMA R30, R8, -UR6, R6 ;  /* 0x80000006081e7c2b */ /* 0x000fd00008000006 */
[----:B------:R-:W-:Y:S01]  /*0610*/  DFMA R2, R2, R30, R8 ;  /* 0x0000001e0202722b */ /* 0x000fe20000000008 */
[----:B------:R-:W-:-:S09]  /*0620*/  FSETP.GEU.AND P2, PT, |R7|, 6.5827683646048100446e-37, PT ;  /* 0x036000000700780b */ /* 0x000fd20003f4e200 */
[----:B------:R-:W-:-:S05]  /*0630*/  FFMA R0, RZ, UR7, R3 ;  /* 0x00000007ff007c23 */ /* 0x000fca0008000003 */
[----:B------:R-:W-:-:S13]  /*0640*/  FSETP.GT.AND P1, PT, |R0|, 1.469367938527859385e-39, PT ;  /* 0x001000000000780b */ /* 0x000fda0003f24200 */
[----:B-1----:R-:W-:Y:S05]  /*0650*/  @P1 BRA P2, `(.L_x_314) ;  /* 0x0000000000241947 */ /* 0x002fea0001000000 */
[----:B------:R-:W-:Y:S01]  /*0660*/  IMAD.U32 R3, RZ, RZ, UR7 ;  /* 0x00000007ff037e24 */ /* 0x000fe2000f8e00ff */
[----:B------:R-:W-:Y:S01]  /*0670*/  MOV R2, UR6 ;  /* 0x0000000600027c02 */ /* 0x000fe20008000f00 */
[----:B------:R-:W-:Y:S01]  /*0680*/  IMAD.U32 R8, RZ, RZ, UR6 ;  /* 0x00000006ff087e24 */ /* 0x000fe2000f8e00ff */
[----:B------:R-:W-:Y:S01]  /*0690*/  MOV R0, 0x6d0 ;  /* 0x000006d000007802 */ /* 0x000fe20000000f00 */
[----:B------:R-:W-:Y:S02]  /*06a0*/  IMAD.U32 R9, RZ, RZ, UR7 ;  /* 0x00000007ff097e24 */ /* 0x000fe4000f8e00ff */
[----:B------:R-:W-:-:S07]  /*06b0*/  IMAD.MOV.U32 R33, RZ, RZ, R3 ;  /* 0x000000ffff217224 */ /* 0x000fce00078e0003 */
[----:B-----5:R-:W-:Y:S05]  /*06c0*/  CALL.REL.NOINC `($__internal_2_$__cuda_sm20_div_rn_f64_full) ;  /* 0x0000001000707944 */ /* 0x020fea0003c00000 */
[----:B------:R-:W-:Y:S01]  /*06d0*/  IMAD.MOV.U32 R2, RZ, RZ, R5 ;  /* 0x000000ffff027224 */ /* 0x000fe200078e0005 */
[----:B------:R-:W-:-:S07]  /*06e0*/  MOV R3, R8 ;  /* 0x0000000800037202 */ /* 0x000fce0000000f00 */
.L_x_314:
[----:B------:R-:W-:Y:S05]  /*06f0*/  BSYNC B0 ;  /* 0x0000000000007941 */ /* 0x000fea0003800000 */
.L_x_313:
[----:B------:R-:W-:Y:S01]  /*0700*/  ISETP.NE.AND P1, PT, RZ, UR17, PT ;  /* 0x00000011ff007c0c */ /* 0x000fe2000bf25270 */
[----:B------:R-:W-:-:S12]  /*0710*/  BSSY B0, `(.L_x_315) ;  /* 0x000010c000007945 */ /* 0x000fd80003800000 */
[----:B------:R-:W-:Y:S05]  /*0720*/  @!P1 BRA `(.L_x_316) ;  /* 0x0000000800149947 */ /* 0x000fea0003800000 */
[----:B------:R-:W-:-:S14]  /*0730*/  DSETP.GEU.AND P1, PT, |R2|, +INF , PT ;  /* 0x7ff000000200742a */ /* 0x000fdc0003f2e200 */
[----:B------:R-:W-:Y:S05]  /*0740*/  @P1 BRA `(.L_x_317) ;  /* 0x0000001000201947 */ /* 0x000fea0003800000 */
[----:B------:R-:W-:Y:S01]  /*0750*/  UMOV UR18, 0xf0000000 ;  /* 0xf000000000127882 */ /* 0x000fe20000000000 */
[----:B------:R-:W-:Y:S01]  /*0760*/  UMOV UR19, 0x380fffff ;  /* 0x380fffff00137882 */ /* 0x000fe20000000000 */
[----:B-----5:R-:W0:Y:S01]  /*0770*/  F2F.F32.F64 R0, R28 ;  /* 0x0000001c00007310 */ /* 0x020e220000301000 */
[----:B------:R-:W-:Y:S01]  /*0780*/  DSETP.GEU.AND P1, PT, |R28|, UR18, PT ;  /* 0x000000121c007e2a */ /* 0x000fe2000bf2e200 */
[----:B------:R-:W-:Y:S01]  /*0790*/  IMAD.MOV.U32 R6, RZ, RZ, 0x1 ;  /* 0x00000001ff067424 */ /* 0x000fe200078e00ff */
[----:B------:R-:W-:Y:S01]  /*07a0*/  FSETP.GEU.AND P2, PT, |R27|, 6.5827683646048100446e-37, PT ;  /* 0x036000001b00780b */ /* 0x000fe20003f4e200 */
[----:B------:R-:W-:Y:S11]  /*07b0*/  BSSY B1, `(.L_x_318) ;  /* 0x0000019000017945 */ /* 0x000ff60003800000 */
[----:B0-----:R-:W-:-:S06]  /*07c0*/  @!P1 FMUL R0, R0, 1.175494350822287508e-38 ;  /* 0x0080000000009820 */ /* 0x001fcc0000400000 */
[----:B------:R-:W0:Y:S02]  /*07d0*/  MUFU.SQRT R0, R0 ;  /* 0x0000000000007308 */ /* 0x000e240000002000 */
[----:B0-----:R-:W-:-:S04]  /*07e0*/  FADD.FTZ R5, R0, UR22 ;  /* 0x0000001600057e21 */ /* 0x001fc80008010000 */
[----:B------:R-:W-:-:S04]  /*07f0*/  FMUL.FTZ R5, R5, 1 ;  /* 0x3f80000005057820 */ /* 0x000fc80000410000 */
        /* <DEDUP_REMOVED lines=17> */
[----:B------:R-:W-:Y:S05]  /*0910*/  CALL.REL.NOINC `($__internal_2_$__cuda_sm20_div_rn_f64_full) ;  /* 0x0000000c00dc7944 */ /* 0x000fea0003c00000 */
[----:B------:R-:W-:Y:S02]  /*0920*/  IMAD.MOV.U32 R6, RZ, RZ, R5 ;  /* 0x000000ffff067224 */ /* 0x000fe400078e0005 */
[----:B------:R-:W-:-:S07]  /*0930*/  IMAD.MOV.U32 R7, RZ, RZ, R8 ;  /* 0x000000ffff077224 */ /* 0x000fce00078e0008 */
.L_x_319:
[----:B------:R-:W-:Y:S05]  /*0940*/  BSYNC B1 ;  /* 0x0000000000017941 */ /* 0x000fea0003800000 */
.L_x_318:
[----:B------:R-:W0:Y:S01]  /*0950*/  MUFU.RCP64H R9, UR9 ;  /* 0x0000000900097d08 */ /* 0x000e220008001800 */
[----:B------:R-:W-:Y:S01]  /*0960*/  IMAD.U32 R30, RZ, RZ, UR8 ;  /* 0x00000008ff1e7e24 */ /* 0x000fe2000f8e00ff */
[----:B------:R-:W-:Y:S01]  /*0970*/  MOV R31, UR9 ;  /* 0x00000009001f7c02 */ /* 0x000fe20008000f00 */
[----:B------:R-:W-:Y:S01]  /*0980*/  IMAD.MOV.U32 R8, RZ, RZ, 0x1 ;  /* 0x00000001ff087424 */ /* 0x000fe200078e00ff */
[----:B------:R-:W-:Y:S01]  /*0990*/  DFMA R32, R10, R6, R24 ;  /* 0x000000060a20722b */ /* 0x000fe20000000018 */
[----:B------:R-:W-:Y:S09]  /*09a0*/  BSSY B1, `(.L_x_320) ;  /* 0x000001a000017945 */ /* 0x000ff20003800000 */
[----:B------:R-:W-:Y:S01]  /*09b0*/  FSETP.GEU.AND P2, PT, |R33|, 6.5827683646048100446e-37, PT ;  /* 0x036000002100780b */ /* 0x000fe20003f4e200 */
[----:B0-----:R-:W-:-:S08]  /*09c0*/  DFMA R30, R8, -R30, 1 ;  /* 0x3ff00000081e742b */ /* 0x001fd0000000081e */
[----:B------:R-:W-:-:S08]  /*09d0*/  DFMA R30, R30, R30, R30 ;  /* 0x0000001e1e1e722b */ /* 0x000fd0000000001e */
[----:B------:R-:W-:Y:S01]  /*09e0*/  DFMA R30, R8, R30, R8 ;  /* 0x0000001e081e722b */ /* 0x000fe20000000008 */
[----:B------:R-:W-:Y:S02]  /*09f0*/  IMAD.U32 R8, RZ, RZ, UR8 ;  /* 0x00000008ff087e24 */ /* 0x000fe4000f8e00ff */
[----:B------:R-:W-:-:S06]  /*0a00*/  IMAD.U32 R9, RZ, RZ, UR9 ;  /* 0x00000009ff097e24 */ /* 0x000fcc000f8e00ff */
[----:B------:R-:W-:-:S08]  /*0a10*/  DFMA R8, R30, -R8, 1 ;  /* 0x3ff000001e08742b */ /* 0x000fd00000000808 */
[----:B------:R-:W-:-:S08]  /*0a20*/  DFMA R8, R30, R8, R30 ;  /* 0x000000081e08722b */ /* 0x000fd0000000001e */
[----:B------:R-:W-:-:S08]  /*0a30*/  DMUL R24, R32, R8 ;  /* 0x0000000820187228 */ /* 0x000fd00000000000 */
[----:B------:R-:W-:-:S08]  /*0a40*/  DFMA R6, R24, -UR8, R32 ;  /* 0x8000000818067c2b */ /* 0x000fd00008000020 */
[----:B------:R-:W-:-:S10]  /*0a50*/  DFMA R24, R8, R6, R24 ;  /* 0x000000060818722b */ /* 0x000fd40000000018 */
[----:B------:R-:W-:-:S05]  /*0a60*/  FFMA R0, RZ, UR9, R25 ;  /* 0x00000009ff007c23 */ /* 0x000fca0008000019 */
[----:B------:R-:W-:-:S13]  /*0a70*/  FSETP.GT.AND P1, PT, |R0|, 1.469367938527859385e-39, PT ;  /* 0x001000000000780b */ /* 0x000fda0003f24200 */
[----:B------:R-:W-:Y:S05]  /*0a80*/  @P1 BRA P2, `(.L_x_321) ;  /* 0x00000000002c1947 */ /* 0x000fea0001000000 */
[----:B------:R-:W-:Y:S01]  /*0a90*/  IMAD.U32 R25, RZ, RZ, UR9 ;  /* 0x00000009ff197e24 */ /* 0x000fe2000f8e00ff */
[----:B------:R-:W-:Y:S01]  /*0aa0*/  MOV R8, UR8 ;  /* 0x0000000800087c02 */ /* 0x000fe20008000f00 */
[----:B------:R-:W-:Y:S01]  /*0ab0*/  IMAD.MOV.U32 R7, RZ, RZ, R33 ;  /* 0x000000ffff077224 */ /* 0x000fe200078e0021 */
[----:B------:R-:W-:Y:S01]  /*0ac0*/  MOV R6, R32 ;  /* 0x0000002000067202 */ /* 0x000fe20000000f00 */
[----:B------:R-:W-:Y:S01]  /*0ad0*/  IMAD.U32 R9, RZ, RZ, UR9 ;  /* 0x00000009ff097e24 */ /* 0x000fe2000f8e00ff */
[----:B------:R-:W-:Y:S01]  /*0ae0*/  MOV R0, 0xb20 ;  /* 0x00000b2000007802 */ /* 0x000fe20000000f00 */
[----:B------:R-:W-:Y:S02]  /*0af0*/  IMAD.U32 R24, RZ, RZ, UR8 ;  /* 0x00000008ff187e24 */ /* 0x000fe4000f8e00ff */
[----:B------:R-:W-:-:S07]  /*0b00*/  IMAD.MOV.U32 R33, RZ, RZ, R25 ;  /* 0x000000ffff217224 */ /* 0x000fce00078e0019 */
[----:B------:R-:W-:Y:S05]  /*0b10*/  CALL.REL.NOINC `($__internal_2_$__cuda_sm20_div_rn_f64_full) ;  /* 0x0000000c005c7944 */ /* 0x000fea0003c00000 */
[----:B------:R-:W-:Y:S01]  /*0b20*/  IMAD.MOV.U32 R24, RZ, RZ, R5 ;  /* 0x000000ffff187224 */ /* 0x000fe200078e0005 */
[----:B------:R-:W-:-:S07]  /*0b30*/  MOV R25, R8 ;  /* 0x0000000800197202 */ /* 0x000fce0000000f00 */
.L_x_321:
[----:B------:R-:W-:Y:S05]  /*0b40*/  BSYNC B1 ;  /* 0x0000000000017941 */ /* 0x000fea0003800000 */
.L_x_320:
[----:B------:R-:W0:Y:S01]  /*0b50*/  MUFU.RCP64H R7, UR11 ;  /* 0x0000000b00077d08 */ /* 0x000e220008001800 */
[----:B------:R-:W-:Y:S01]  /*0b60*/  IMAD.U32 R8, RZ, RZ, UR10 ;  /* 0x0000000aff087e24 */ /* 0x000fe2000f8e00ff */
[----:B------:R-:W-:Y:S01]  /*0b70*/  MOV R30, UR10 ;  /* 0x0000000a001e7c02 */ /* 0x000fe20008000f00 */
[----:B------:R-:W-:Y:S01]  /*0b80*/  IMAD.U32 R9, RZ, RZ, UR11 ;  /* 0x0000000bff097e24 */ /* 0x000fe2000f8e00ff */
[----:B------:R-:W-:Y:S01]  /*0b90*/  BSSY B1, `(.L_x_322) ;  /* 0x0000019000017945 */ /* 0x000fe20003800000 */
[----:B------:R-:W-:Y:S02]  /*0ba0*/  IMAD.MOV.U32 R6, RZ, RZ, 0x1 ;  /* 0x00000001ff067424 */ /* 0x000fe400078e00ff */
[----:B------:R-:W-:-:S04]  /*0bb0*/  IMAD.U32 R31, RZ, RZ, UR11 ;  /* 0x0000000bff1f7e24 */ /* 0x000fc8000f8e00ff */
[----:B0-----:R-:W-:-:S08]  /*0bc0*/  DFMA R8, R6, -R8, 1 ;  /* 0x3ff000000608742b */ /* 0x001fd00000000808 */
[----:B------:R-:W-:-:S08]  /*0bd0*/  DFMA R8, R8, R8, R8 ;  /* 0x000000080808722b */ /* 0x000fd00000000008 */
[----:B------:R-:W-:Y:S02]  /*0be0*/  DFMA R8, R6, R8, R6 ;  /* 0x000000080608722b */ /* 0x000fe40000000006 */
[----:B------:R-:W-:-:S06]  /*0bf0*/  DFMA R6, R14, -R2, R26 ;  /* 0x800000020e06722b */ /* 0x000fcc000000001a */
[----:B------:R-:W-:-:S04]  /*0c00*/  DFMA R30, R8, -R30, 1 ;  /* 0x3ff00000081e742b */ /* 0x000fc8000000081e */
[----:B------:R-:W-:-:S04]  /*0c10*/  FSETP.GEU.AND P2, PT, |R7|, 6.5827683646048100446e-37, PT ;  /* 0x036000000700780b */ /* 0x000fc80003f4e200 */
        /* <DEDUP_REMOVED lines=9> */
[----:B------:R-:W-:Y:S01]  /*0cb0*/  IMAD.U32 R8, RZ, RZ, UR10 ;  /* 0x0000000aff087e24 */ /* 0x000fe2000f8e00ff */
[----:B------:R-:W-:Y:S01]  /*0cc0*/  MOV R0, 0xd00 ;  /* 0x00000d0000007802 */ /* 0x000fe20000000f00 */
[----:B------:R-:W-:Y:S02]  /*0cd0*/  IMAD.U32 R9, RZ, RZ, UR11 ;  /* 0x0000000bff097e24 */ /* 0x000fe4000f8e00ff */
[----:B------:R-:W-:-:S07]  /*0ce0*/  IMAD.MOV.U32 R33, RZ, RZ, R27 ;  /* 0x000000ffff217224 */ /* 0x000fce00078e001b */
[----:B------:R-:W-:Y:S05]  /*0cf0*/  CALL.REL.NOINC `($__internal_2_$__cuda_sm20_div_rn_f64_full) ;  /* 0x0000000800e47944 */ /* 0x000fea0003c00000 */
[----:B------:R-:W-:Y:S01]  /*0d00*/  IMAD.MOV.U32 R26, RZ, RZ, R5 ;  /* 0x000000ffff1a7224 */ /* 0x000fe200078e0005 */
[----:B------:R-:W-:-:S07]  /*0d10*/  MOV R27, R8 ;  /* 0x00000008001b7202 */ /* 0x000fce0000000f00 */
.L_x_323:
[----:B------:R-:W-:Y:S05]  /*0d20*/  BSYNC B1 ;  /* 0x0000000000017941 */ /* 0x000fea0003800000 */
.L_x_322:
        /* <DEDUP_REMOVED lines=10> */
[----:B------:R-:W-:-:S06]  /*0dd0*/  DMUL R6, R16, R2 ;  /* 0x0000000210067228 */ /* 0x000fcc0000000000 */
[----:B------:R-:W-:Y:S02]  /*0de0*/  DFMA R30, R8, -R30, 1 ;  /* 0x3ff00000081e742b */ /* 0x000fe4000000081e */
[----:B------:R-:W-:-:S06]  /*0df0*/  DFMA R28, R6, -R2, R28 ;  /* 0x80000002061c722b */ /* 0x000fcc000000001c */
[----:B------:R-:W-:-:S04]  /*0e00*/  DFMA R30, R8, R30, R8 ;  /* 0x0000001e081e722b */ /* 0x000fc80000000008 */
[----:B------:R-:W-:-:S04]  /*0e10*/  FSETP.GEU.AND P2, PT, |R29|, 6.5827683646048100446e-37, PT ;  /* 0x036000001d00780b */ /* 0x000fc80003f4e200 */
        /* <DEDUP_REMOVED lines=10> */
[----:B------:R-:W-:Y:S01]  /*0ec0*/  IMAD.U32 R9, RZ, RZ, UR13 ;  /* 0x0000000dff097e24 */ /* 0x000fe2000f8e00ff */
[----:B------:R-:W-:Y:S01]  /*0ed0*/  MOV R33, R3 ;  /* 0x0000000300217202 */ /* 0x000fe20000000f00 */
[----:B------:R-:W-:Y:S02]  /*0ee0*/  IMAD.MOV.U32 R6, RZ, RZ, R28 ;  /* 0x000000ffff067224 */ /* 0x000fe400078e001c */
[----:B------:R-:W-:-:S07]  /*0ef0*/  IMAD.MOV.U32 R7, RZ, RZ, R29 ;  /* 0x000000ffff077224 */ /* 0x000fce00078e001d */
[----:B------:R-:W-:Y:S05]  /*0f00*/  CALL.REL.NOINC `($__internal_2_$__cuda_sm20_div_rn_f64_full) ;  /* 0x0000000800607944 */ /* 0x000fea0003c00000 */
[----:B------:R-:W-:Y:S02]  /*0f10*/  IMAD.MOV.U32 R2, RZ, RZ, R5 ;  /* 0x000000ffff027224 */ /* 0x000fe400078e0005 */
[----:B------:R-:W-:-:S07]  /*0f20*/  IMAD.MOV.U32 R3, RZ, RZ, R8 ;  /* 0x000000ffff037224 */ /* 0x000fce00078e0008 */
.L_x_325:
[----:B------:R-:W-:Y:S05]  /*0f30*/  BSYNC B1 ;  /* 0x0000000000017941 */ /* 0x000fea0003800000 */
.L_x_324:
[----:B------:R-:W-:-:S06]  /*0f40*/  DSETP.GE.AND P1, PT, R2, RZ, PT ;  /* 0x000000ff0200722a */ /* 0x000fcc0003f26000 */
[----:B------:R-:W-:Y:S02]  /*0f50*/  FSEL R28, R2, RZ, P1 ;  /* 0x000000ff021c7208 */ /* 0x000fe40000800000 */
[----:B------:R-:W-:Y:S01]  /*0f60*/  FSEL R29, R3, RZ, P1 ;  /* 0x000000ff031d7208 */ /* 0x000fe20000800000 */
[----:B------:R-:W-:Y:S06]  /*0f70*/  BRA `(.L_x_317) ;  /* 0x0000000800147947 */ /* 0x000fec0003800000 */
.L_x_316:
[----:B------:R-:W-:-:S14]  /*0f80*/  DSETP.GEU.AND P1, PT, |R2|, +INF , PT ;  /* 0x7ff000000200742a */ /* 0x000fdc0003f2e200 */
[----:B------:R-:W-:Y:S05]  /*0f90*/  @P1 BRA `(.L_x_317) ;  /* 0x00000008000c1947 */ /* 0x000fea0003800000 */
[----:B-----5:R-:W-:Y:S01]  /*0fa0*/  DADD R6, R12, R28 ;  /* 0x000000000c067229 */ /* 0x020fe2000000001c */
[----:B------:R-:W-:Y:S01]  /*0fb0*/  UMOV UR18, 0xf0000000 ;  /* 0xf000000000127882 */ /* 0x000fe20000000000 */
[----:B------:R-:W-:Y:S01]  /*0fc0*/  UMOV UR19, 0x380fffff ;  /* 0x380fffff00137882 */ /* 0x000fe20000000000 */
[----:B------:R-:W-:Y:S01]  /*0fd0*/  IMAD.MOV.U32 R30, RZ, RZ, 0x1 ;  /* 0x00000001ff1e7424 */ /* 0x000fe200078e00ff */
[----:B------:R-:W-:Y:S01]  /*0fe0*/  FSETP.GEU.AND P2, PT, |R27|, 6.5827683646048100446e-37, PT ;  /* 0x036000001b00780b */ /* 0x000fe20003f4e200 */
[----:B------:R-:W-:Y:S01]  /*0ff0*/  BSSY B1, `(.L_x_326) ;  /* 0x000001a000017945 */ /* 0x000fe20003800000 */
        /* <DEDUP_REMOVED lines=22> */
[----:B------:R-:W-:Y:S05]  /*1160*/  CALL.REL.NOINC `($__internal_2_$__cuda_sm20_div_rn_f64_full) ;  /* 0x0000000400c87944 */ /* 0x000fea0003c00000 */
[----:B------:R-:W-:Y:S01]  /*1170*/  IMAD.MOV.U32 R6, RZ, RZ, R5 ;  /* 0x000000ffff067224 */ /* 0x000fe200078e0005 */
[----:B------:R-:W-:-:S07]  /*1180*/  MOV R7, R8 ;  /* 0x0000000800077202 */ /* 0x000fce0000000f00 */
.L_x_327:
[----:B------:R-:W-:Y:S05]  /*1190*/  BSYNC B1 ;  /* 0x0000000000017941 */ /* 0x000fea0003800000 */
.L_x_326:
        /* <DEDUP_REMOVED lines=10> */
[----:B------:R-:W-:-:S06]  /*1240*/  DFMA R8, R10, R6, R24 ;  /* 0x000000060a08722b */ /* 0x000fcc0000000018 */
        /* <DEDUP_REMOVED lines=13> */
[----:B------:R-:W-:Y:S01]  /*1320*/  IMAD.MOV.U32 R6, RZ, RZ, R8 ;  /* 0x000000ffff067224 */ /* 0x000fe200078e0008 */
[----:B------:R-:W-:Y:S01]  /*1330*/  MOV R8, R24 ;  /* 0x0000001800087202 */ /* 0x000fe20000000f00 */
[----:B------:R-:W-:Y:S02]  /*1340*/  IMAD.U32 R25, RZ, RZ, UR9 ;  /* 0x00000009ff197e24 */ /* 0x000fe4000f8e00ff */
[----:B------:R-:W-:Y:S02]  /*1350*/  IMAD.MOV.U32 R7, RZ, RZ, R9 ;  /* 0x000000ffff077224 */ /* 0x000fe400078e0009 */
[----:B------:R-:W-:-:S07]  /*1360*/  IMAD.MOV.U32 R33, RZ, RZ, R31 ;  /* 0x000000ffff217224 */ /* 0x000fce00078e001f */
[----:B------:R-:W-:Y:S05]  /*1370*/  CALL.REL.NOINC `($__internal_2_$__cuda_sm20_div_rn_f64_full) ;  /* 0x0000000400447944 */ /* 0x000fea0003c00000 */
[----:B------:R-:W-:Y:S02]  /*1380*/  IMAD.MOV.U32 R24, RZ, RZ, R5 ;  /* 0x000000ffff187224 */ /* 0x000fe400078e0005 */
[----:B------:R-:W-:-:S07]  /*1390*/  IMAD.MOV.U32 R25, RZ, RZ, R8 ;  /* 0x000000ffff197224 */ /* 0x000fce00078e0008 */
.L_x_329:
[----:B------:R-:W-:Y:S05]  /*13a0*/  BSYNC B1 ;  /* 0x0000000000017941 */ /* 0x000fea0003800000 */
.L_x_328:
[----:B------:R-:W0:Y:S01]  /*13b0*/  MUFU.RCP64H R7, UR11 ;  /* 0x0000000b00077d08 */ /* 0x000e220008001800 */
[----:B------:R-:W-:Y:S01]  /*13c0*/  MOV R8, UR10 ;  /* 0x0000000a00087c02 */ /* 0x000fe20008000f00 */
[----:B------:R-:W-:Y:S01]  /*13d0*/  IMAD.U32 R9, RZ, RZ, UR11 ;  /* 0x0000000bff097e24 */ /* 0x000fe2000f8e00ff */
[----:B------:R-:W-:Y:S01]  /*13e0*/  MOV R31, UR11 ;  /* 0x0000000b001f7c02 */ /* 0x000fe20008000f00 */
[----:B------:R-:W-:Y:S01]  /*13f0*/  IMAD.MOV.U32 R6, RZ, RZ, 0x1 ;  /* 0x00000001ff067424 */ /* 0x000fe200078e00ff */
[----:B------:R-:W-:Y:S01]  /*1400*/  BSSY B1, `(.L_x_330) ;  /* 0x0000018000017945 */ /* 0x000fe20003800000 */
        /* <DEDUP_REMOVED lines=14> */
[----:B------:R-:W-:Y:S01]  /*14f0*/  MOV R27, UR11 ;  /* 0x0000000b001b7c02 */ /* 0x000fe20008000f00 */
[----:B------:R-:W-:Y:S01]  /*1500*/  IMAD.U32 R8, RZ, RZ, UR10 ;  /* 0x0000000aff087e24 */ /* 0x000fe2000f8e00ff */
[----:B------:R-:W-:Y:S01]  /*1510*/  MOV R0, 0x1560 ;  /* 0x0000156000007802 */ /* 0x000fe20000000f00 */
[----:B------:R-:W-:Y:S02]  /*1520*/  IMAD.U32 R9, RZ, RZ, UR11 ;  /* 0x0000000bff097e24 */ /* 0x000fe4000f8e00ff */
[----:B------:R-:W-:Y:S02]  /*1530*/  IMAD.U32 R26, RZ, RZ, UR10 ;  /* 0x0000000aff1a7e24 */ /* 0x000fe4000f8e00ff */
[----:B------:R-:W-:-:S07]  /*1540*/  IMAD.MOV.U32 R33, RZ, RZ, R27 ;  /* 0x000000ffff217224 */ /* 0x000fce00078e001b */
[----:B------:R-:W-:Y:S05]  /*1550*/  CALL.REL.NOINC `($__internal_2_$__cuda_sm20_div_rn_f64_full) ;  /* 0x0000000000cc7944 */ /* 0x000fea0003c00000 */
[----:B------:R-:W-:Y:S01]  /*1560*/  IMAD.MOV.U32 R26, RZ, RZ, R5 ;  /* 0x000000ffff1a7224 */ /* 0x000fe200078e0005 */
[----:B------:R-:W-:-:S07]  /*1570*/  MOV R27, R8 ;  /* 0x00000008001b7202 */ /* 0x000fce0000000f00 */
.L_x_331:
[----:B------:R-:W-:Y:S05]  /*1580*/  BSYNC B1 ;  /* 0x0000000000017941 */ /* 0x000fea0003800000 */
.L_x_330:
[----:B------:R-:W0:Y:S01]  /*1590*/  MUFU.RCP64H R7, UR13 ;  /* 0x0000000d00077d08 */ /* 0x000e220008001800 */
[----:B------:R-:W-:Y:S01]  /*15a0*/  HFMA2.MMA R6, -RZ, RZ, 0, 5.9604644775390625e-08 ;  /* 0x00000001ff067435 */ /* 0x000fe200000001ff */
[----:B------:R-:W-:Y:S01]  /*15b0*/  IMAD.U32 R8, RZ, RZ, UR12 ;  /* 0x0000000cff087e24 */ /* 0x000fe2000f8e00ff */
[----:B------:R-:W-:Y:S01]  /*15c0*/  BSSY B1, `(.L_x_332) ;  /* 0x000001d000017945 */ /* 0x000fe20003800000 */
[----:B------:R-:W-:Y:S02]  /*15d0*/  IMAD.U32 R9, RZ, RZ, UR13 ;  /* 0x0000000dff097e24 */ /* 0x000fe4000f8e00ff */
[----:B------:R-:W-:Y:S02]  /*15e0*/  IMAD.U32 R30, RZ, RZ, UR12 ;  /* 0x0000000cff1e7e24 */ /* 0x000fe4000f8e00ff */
[----:B------:R-:W-:Y:S02]  /*15f0*/  IMAD.U32 R31, RZ, RZ, UR13 ;  /* 0x0000000dff1f7e24 */ /* 0x000fe4000f8e00ff */
        /* <DEDUP_REMOVED lines=16> */
[----:B------:R-:W-:Y:S01]  /*1700*/  MOV R8, UR12 ;  /* 0x0000000c00087c02 */ /* 0x000fe20008000f00 */
[----:B------:R-:W-:Y:S01]  /*1710*/  IMAD.U32 R2, RZ, RZ, UR12 ;  /* 0x0000000cff027e24 */ /* 0x000fe2000f8e00ff */
[----:B------:R-:W-:Y:S01]  /*1720*/  MOV R33, R3 ;  /* 0x0000000300217202 */ /* 0x000fe20000000f00 */
[----:B------:R-:W-:Y:S01]  /*1730*/  IMAD.MOV.U32 R6, RZ, RZ, R28 ;  /* 0x000000ffff067224 */ /* 0x000fe200078e001c */
[----:B------:R-:W-:Y:S01]  /*1740*/  MOV R0, 0x1770 ;  /* 0x0000177000007802 */ /* 0x000fe20000000f00 */
[----:B------:R-:W-:-:S07]  /*1750*/  IMAD.MOV.U32 R7, RZ, RZ, R29 ;  /* 0x000000ffff077224 */ /* 0x000fce00078e001d */
[----:B------:R-:W-:Y:S05]  /*1760*/  CALL.REL.NOINC `($__internal_2_$__cuda_sm20_div_rn_f64_full) ;  /* 0x0000000000487944 */ /* 0x000fea0003c00000 */
[----:B------:R-:W-:Y:S02]  /*1770*/  IMAD.MOV.U32 R2, RZ, RZ, R5 ;  /* 0x000000ffff027224 */ /* 0x000fe400078e0005 */
[----:B------:R-:W-:-:S07]  /*1780*/  IMAD.MOV.U32 R3, RZ, RZ, R8 ;  /* 0x000000ffff037224 */ /* 0x000fce00078e0008 */
.L_x_333:
[----:B------:R-:W-:Y:S05]  /*1790*/  BSYNC B1 ;  /* 0x0000000000017941 */ /* 0x000fea0003800000 */
.L_x_332:
[----:B------:R-:W-:-:S06]  /*17a0*/  DSETP.GE.AND P1, PT, R2, RZ, PT ;  /* 0x000000ff0200722a */ /* 0x000fcc0003f26000 */
[----:B------:R-:W-:Y:S02]  /*17b0*/  FSEL R28, R2, RZ, P1 ;  /* 0x000000ff021c7208 */ /* 0x000fe40000800000 */
[----:B------:R-:W-:-:S07]  /*17c0*/  FSEL R29, R3, RZ, P1 ;  /* 0x000000ff031d7208 */ /* 0x000fce0000800000 */
.L_x_317:
[----:B------:R-:W-:Y:S05]  /*17d0*/  BSYNC B0 ;  /* 0x0000000000007941 */ /* 0x000fea0003800000 */
.L_x_315:
[----:B------:R-:W0:Y:S01]  /*17e0*/  LDC.64 R2, c[0x0][0x250] ;  /* 0x00009400ff027b82 */ /* 0x000e220000000a00 */
[----:B------:R-:W-:Y:S01]  /*17f0*/  ULEA UR4, UR5, UR4, 0x2 ;  /* 0x0000000405047291 */ /* 0x000fe2000f8e103f */
[----:B-----5:R4:W-:Y:S03]  /*1800*/  @!P0 STG.E.64 desc[UR14][R20.64], R26 ;  /* 0x0000001a14008986 */ /* 0x0209e6000c101b0e */
[----:B------:R-:W-:Y:S01]  /*1810*/  USHF.R.S32.HI UR16, URZ, 0x1f, UR4 ;  /* 0x0000001f3f107899 */ /* 0x000fe20008011404 */
[----:B------:R4:W-:Y:S04]  /*1820*/  @!P0 STG.E.64 desc[UR14][R22.64], R28 ;  /* 0x0000001c16008986 */ /* 0x0009e8000c101b0e */
[----:B------:R4:W-:Y:S01]  /*1830*/  @!P0 STG.E.64 desc[UR14][R18.64], R24 ;  /* 0x0000001812008986 */ /* 0x0009e2000c101b0e */
[----:B------:R-:W-:-:S02]  /*1840*/  MOV R0, UR16 ;  /* 0x0000001000007c02 */ /* 0x000fc40008000f00 */
[----:B0-----:R-:W-:-:S04]  /*1850*/  ISETP.LE.U32.AND P0, PT, R2, UR4, PT ;  /* 0x0000000402007c0c */ /* 0x001fc8000bf03070 */
[----:B------:R-:W-:-:S13]  /*1860*/  ISETP.GE.U32.AND.EX P0, PT, R0, R3, PT, P0 ;  /* 0x000000030000720c */ /* 0x000fda0003f06100 */
[----:B----4-:R-:W-:Y:S05]  /*1870*/  @!P0 BRA `(.L_x_334) ;  /* 0xffffffe800dc8947 */ /* 0x010fea000383ffff */
[----:B------:R-:W-:Y:S05]  /*1880*/  EXIT ;  /* 0x000000000000794d */ /* 0x000fea0003800000 */
        .weak           $__internal_2_$__cuda_sm20_div_rn_f64_full
        .type           $__internal_2_$__cuda_sm20_div_rn_f64_full,@function
        .size           $__internal_2_$__cuda_sm20_div_rn_f64_full,(.L_x_572 - $__internal_2_$__cuda_sm20_div_rn_f64_full)
$__internal_2_$__cuda_sm20_div_rn_f64_full:
[C---:B------:R-:W-:Y:S01]  /*1890*/  FSETP.GEU.AND P1, PT, |R33|.reuse, 1.469367938527859385e-39, PT ;  /* 0x001000002100780b */ /* 0x040fe20003f2e200 */
[--C-:B------:R-:W-:Y:S01]  /*18a0*/  IMAD.MOV.U32 R32, RZ, RZ, R8.reuse ;  /* 0x000000ffff207224 */ /* 0x100fe200078e0008 */
[----:B------:R-:W-:Y:S01]  /*18b0*/  LOP3.LUT R30, R33, 0x800fffff, RZ, 0xc0, !PT ;  /* 0x800fffff211e7812 */ /* 0x000fe200078ec0ff */
[----:B------:R-:W-:Y:S01]  /*18c0*/  IMAD.MOV.U32 R35, RZ, RZ, R7 ;  /* 0x000000ffff237224 */ /* 0x000fe200078e0007 */
[----:B------:R-:W-:Y:S01]  /*18d0*/  MOV R34, R6 ;  /* 0x0000000600227202 */ /* 0x000fe20000000f00 */
[----:B------:R-:W-:Y:S01]  /*18e0*/  IMAD.MOV.U32 R36, RZ, RZ, 0x1 ;  /* 0x00000001ff247424 */ /* 0x000fe200078e00ff */
[----:B------:R-:W-:Y:S01]  /*18f0*/  LOP3.LUT R31, R30, 0x3ff00000, RZ, 0xfc, !PT ;  /* 0x3ff000001e1f7812 */ /* 0x000fe200078efcff */
[----:B------:R-:W-:Y:S01]  /*1900*/  IMAD.MOV.U32 R30, RZ, RZ, R8 ;  /* 0x000000ffff1e7224 */ /* 0x000fe200078e0008 */
[C---:B------:R-:W-:Y:S01]  /*1910*/  FSETP.GEU.AND P3, PT, |R35|.reuse, 1.469367938527859385e-39, PT ;  /* 0x001000002300780b */ /* 0x040fe20003f6e200 */
[----:B------:R-:W-:Y:S01]  /*1920*/  BSSY B2, `(.L_x_335) ;  /* 0x0000051000027945 */ /* 0x000fe20003800000 */
[----:B------:R-:W-:-:S02]  /*1930*/  LOP3.LUT R5, R35, 0x7ff00000, RZ, 0xc0, !PT ;  /* 0x7ff0000023057812 */ /* 0x000fc400078ec0ff */
[----:B------:R-:W-:Y:S01]  /*1940*/  LOP3.LUT R42, R33, 0x7ff00000, RZ, 0xc0, !PT ;  /* 0x7ff00000212a7812 */ /* 0x000fe200078ec0ff */
[----:B------:R-:W-:-:S03]  /*1950*/  @!P1 DMUL R30, R32, 8.98846567431157953865e+307 ;  /* 0x7fe00000201e9828 */ /* 0x000fc60000000000 */
[----:B------:R-:W-:-:S03]  /*1960*/  ISETP.GE.U32.AND P2, PT, R5, R42, PT ;  /* 0x0000002a0500720c */ /* 0x000fc60003f46070 */
[----:B------:R-:W0:Y:S02]  /*1970*/  MUFU.RCP64H R37, R31 ;  /* 0x0000001f00257308 */ /* 0x000e240000001800 */
[----:B------:R-:W-:Y:S01]  /*1980*/  @!P3 LOP3.LUT R6, R33, 0x7ff00000, RZ, 0xc0, !PT ;  /* 0x7ff000002106b812 */ /* 0x000fe200078ec0ff */
[----:B------:R-:W-:Y:S01]  /*1990*/  @!P3 IMAD.MOV.U32 R40, RZ, RZ, RZ ;  /* 0x000000ffff28b224 */ /* 0x000fe200078e00ff */
[----:B------:R-:W-:Y:S02]  /*19a0*/  @!P1 LOP3.LUT R42, R31, 0x7ff00000, RZ, 0xc0, !PT ;  /* 0x7ff000001f2a9812 */ /* 0x000fe400078ec0ff */
[----:B------:R-:W-:Y:S02]  /*19b0*/  @!P3 ISETP.GE.U32.AND P4, PT, R5, R6, PT ;  /* 0x000000060500b20c */ /* 0x000fe40003f86070 */
[----:B------:R-:W-:-:S04]  /*19c0*/  MOV R6, 0x1ca00000 ;  /* 0x1ca0000000067802 */ /* 0x000fc80000000f00 */
[----:B------:R-:W-:-:S04]  /*19d0*/  @!P3 SEL R7, R6, 0x63400000, !P4 ;  /* 0x634000000607b807 */ /* 0x000fc80006000000 */
[----:B------:R-:W-:Y:S01]  /*19e0*/  @!P3 LOP3.LUT R7, R7, 0x80000000, R35, 0xf8, !PT ;  /* 0x800000000707b812 */ /* 0x000fe200078ef823 */
[----:B0-----:R-:W-:-:S03]  /*19f0*/  DFMA R8, R36, -R30, 1 ;  /* 0x3ff000002408742b */ /* 0x001fc6000000081e */
[----:B------:R-:W-:-:S05]  /*1a00*/  @!P3 LOP3.LUT R41, R7, 0x100000, RZ, 0xfc, !PT ;  /* 0x001000000729b812 */ /* 0x000fca00078efcff */
[----:B------:R-:W-:-:S08]  /*1a10*/  DFMA R8, R8, R8, R8 ;  /* 0x000000080808722b */ /* 0x000fd00000000008 */
[----:B------:R-:W-:Y:S01]  /*1a20*/  DFMA R36, R36, R8, R36 ;  /* 0x000000082424722b */ /* 0x000fe20000000024 */
[----:B------:R-:W-:Y:S01]  /*1a30*/  SEL R9, R6, 0x63400000, !P2 ;  /* 0x6340000006097807 */ /* 0x000fe20005000000 */
[----:B------:R-:W-:-:S03]  /*1a40*/  IMAD.MOV.U32 R8, RZ, RZ, R34 ;  /* 0x000000ffff087224 */ /* 0x000fc600078e0022 */
[----:B------:R-:W-:-:S03]  /*1a50*/  LOP3.LUT R9, R9, 0x800fffff, R35, 0xf8, !PT ;  /* 0x800fffff09097812 */ /* 0x000fc600078ef823 */
[----:B------:R-:W-:-:S03]  /*1a60*/  DFMA R38, R36, -R30, 1 ;  /* 0x3ff000002426742b */ /* 0x000fc6000000081e */
[----:B------:R-:W-:-:S05]  /*1a70*/  @!P3 DFMA R8, R8, 2, -R40 ;  /* 0x400000000808b82b */ /* 0x000fca0000000828 */
[----:B------:R-:W-:-:S08]  /*1a80*/  DFMA R36, R36, R38, R36 ;  /* 0x000000262424722b */ /* 0x000fd00000000024 */
[----:B------:R-:W-:-:S08]  /*1a90*/  DMUL R38, R36, R8 ;  /* 0x0000000824267228 */ /* 0x000fd00000000000 */
[----:B------:R-:W-:-:S08]  /*1aa0*/  DFMA R40, R38, -R30, R8 ;  /* 0x8000001e2628722b */ /* 0x000fd00000000008 */
[----:B------:R-:W-:Y:S01]  /*1ab0*/  DFMA R40, R36, R40, R38 ;  /* 0x000000282428722b */ /* 0x000fe20000000026 */
[----:B------:R-:W-:Y:S01]  /*1ac0*/  MOV R37, R5 ;  /* 0x0000000500257202 */ /* 0x000fe20000000f00 */
[----:B------:R-:W-:Y:S01]  /*1ad0*/  VIADD R36, R42, 0xffffffff ;  /* 0xffffffff2a247836 */ /* 0x000fe20000000000 */
[----:B------:R-:W-:-:S05]  /*1ae0*/  @!P3 LOP3.LUT R37, R9, 0x7ff00000, RZ, 0xc0, !PT ;  /* 0x7ff000000925b812 */ /* 0x000fca00078ec0ff */
[----:B------:R-:W-:-:S05]  /*1af0*/  VIADD R7, R37, 0xffffffff ;  /* 0xffffffff25077836 */ /* 0x000fca0000000000 */
[----:B------:R-:W-:-:S04]  /*1b00*/  ISETP.GT.U32.AND P1, PT, R7, 0x7feffffe, PT ;  /* 0x7feffffe0700780c */ /* 0x000fc80003f24070 */
[----:B------:R-:W-:-:S13]  /*1b10*/  ISETP.GT.U32.OR P1, PT, R36, 0x7feffffe, P1 ;  /* 0x7feffffe2400780c */ /* 0x000fda0000f24470 */
[----:B------:R-:W-:Y:S05]  /*1b20*/  @P1 BRA `(.L_x_336) ;  /* 0x00000000006c1947 */ /* 0x000fea0003800000 */
[----:B------:R-:W-:-:S04]  /*1b30*/  LOP3.LUT R34, R33, 0x7ff00000, RZ, 0xc0, !PT ;  /* 0x7ff0000021227812 */ /* 0x000fc800078ec0ff */
[CC--:B------:R-:W-:Y:S02]  /*1b40*/  VIADDMNMX R7, R5.reuse, -R34.reuse, 0xb9600000, !PT ;  /* 0xb960000005077446 */ /* 0x0c0fe40007800922 */
[----:B------:R-:W-:Y:S01]  /*1b50*/  ISETP.GE.U32.AND P1, PT, R5, R34, PT ;  /* 0x000000220500720c */ /* 0x000fe20003f26070 */
[----:B------:R-:W-:Y:S01]  /*1b60*/  IMAD.MOV.U32 R34, RZ, RZ, RZ ;  /* 0x000000ffff227224 */ /* 0x000fe200078e00ff */
[----:B------:R-:W-:Y:S02]  /*1b70*/  VIMNMX R5, R7, 0x46a00000, PT ;  /* 0x46a0000007057848 */ /* 0x000fe40003fe0100 */
[----:B------:R-:W-:-:S04]  /*1b80*/  SEL R6, R6, 0x63400000, !P1 ;  /* 0x6340000006067807 */ /* 0x000fc80004800000 */
[----:B------:R-:W-:-:S05]  /*1b90*/  IADD3 R5, -R6, R5, RZ ;  /* 0x0000000506057210 */ /* 0x000fca0007ffe1ff */
[----:B------:R-:W-:-:S06]  /*1ba0*/  VIADD R35, R5, 0x7fe00000 ;  /* 0x7fe0000005237836 */ /* 0x000fcc0000000000 */
[----:B------:R-:W-:-:S10]  /*1bb0*/  DMUL R6, R40, R34 ;  /* 0x0000002228067228 */ /* 0x000fd40000000000 */
[----:B------:R-:W-:-:S13]  /*1bc0*/  FSETP.GTU.AND P1, PT, |R7|, 1.469367938527859385e-39, PT ;  /* 0x001000000700780b */ /* 0x000fda0003f2c200 */
[----:B------:R-:W-:Y:S05]  /*1bd0*/  @P1 BRA `(.L_x_337) ;  /* 0x0000000000941947 */ /* 0x000fea0003800000 */
[----:B------:R-:W-:Y:S01]  /*1be0*/  DFMA R8, R40, -R30, R8 ;  /* 0x8000001e2808722b */ /* 0x000fe20000000008 */
[----:B------:R-:W-:-:S09]  /*1bf0*/  MOV R34, RZ ;  /* 0x000000ff00227202 */ /* 0x000fd20000000f00 */
[C---:B------:R-:W-:Y:S02]  /*1c00*/  FSETP.NEU.AND P1, PT, R9.reuse, RZ, PT ;  /* 0x000000ff0900720b */ /* 0x040fe40003f2d000 */
[----:B------:R-:W-:-:S04]  /*1c10*/  LOP3.LUT R33, R9, 0x80000000, R33, 0x48, !PT ;  /* 0x8000000009217812 */ /* 0x000fc800078e4821 */
[----:B------:R-:W-:-:S07]  /*1c20*/  LOP3.LUT R35, R33, R35, RZ, 0xfc, !PT ;  /* 0x0000002321237212 */ /* 0x000fce00078efcff */
[----:B------:R-:W-:Y:S05]  /*1c30*/  @!P1 BRA `(.L_x_337) ;  /* 0x00000000007c9947 */ /* 0x000fea0003800000 */
[----:B------:R-:W-:Y:S01]  /*1c40*/  IMAD.MOV R9, RZ, RZ, -R5 ;  /* 0x000000ffff097224 */ /* 0x000fe200078e0a05 */
[----:B------:R-:W-:Y:S01]  /*1c50*/  DMUL.RP R34, R40, R34 ;  /* 0x0000002228227228 */ /* 0x000fe20000008000 */
[----:B------:R-:W-:Y:S01]  /*1c60*/  IMAD.MOV.U32 R8, RZ, RZ, RZ ;  /* 0x000000ffff087224 */ /* 0x000fe200078e00ff */
[----:B------:R-:W-:-:S05]  /*1c70*/  IADD3 R5, -R5, -0x43300000, RZ ;  /* 0xbcd0000005057810 */ /* 0x000fca0007ffe1ff */
[----:B------:R-:W-:-:S03]  /*1c80*/  DFMA R8, R6, -R8, R40 ;  /* 0x800000080608722b */ /* 0x000fc60000000028 */
[----:B------:R-:W-:-:S07]  /*1c90*/  LOP3.LUT R33, R35, R33, RZ, 0x3c, !PT ;  /* 0x0000002123217212 */ /* 0x000fce00078e3cff */
[----:B------:R-:W-:-:S04]  /*1ca0*/  FSETP.NEU.AND P1, PT, |R9|, R5, PT ;  /* 0x000000050900720b */ /* 0x000fc80003f2d200 */
[----:B------:R-:W-:Y:S02]  /*1cb0*/  FSEL R6, R34, R6, !P1 ;  /* 0x0000000622067208 */ /* 0x000fe40004800000 */
[----:B------:R-:W-:Y:S01]  /*1cc0*/  FSEL R7, R33, R7, !P1 ;  /* 0x0000000721077208 */ /* 0x000fe20004800000 */
[----:B------:R-:W-:Y:S06]  /*1cd0*/  BRA `(.L_x_337) ;  /* 0x0000000000547947 */ /* 0x000fec0003800000 */
.L_x_336:
        /* <DEDUP_REMOVED lines=16> */
.L_x_339:
[----:B------:R-:W-:Y:S01]  /*1de0*/  LOP3.LUT R7, R33, 0x80000, RZ, 0xfc, !PT ;  /* 0x0008000021077812 */ /* 0x000fe200078efcff */
[----:B------:R-:W-:Y:S01]  /*1df0*/  IMAD.MOV.U32 R6, RZ, RZ, R32 ;  /* 0x000000ffff067224 */ /* 0x000fe200078e0020 */
[----:B------:R-:W-:Y:S06]  /*1e00*/  BRA `(.L_x_337) ;  /* 0x0000000000087947 */ /* 0x000fec0003800000 */
.L_x_338:
[----:B------:R-:W-:Y:S02]  /*1e10*/  LOP3.LUT R7, R35, 0x80000, RZ, 0xfc, !PT ;  /* 0x0008000023077812 */ /* 0x000fe400078efcff */
[----:B------:R-:W-:-:S07]  /*1e20*/  MOV R6, R34 ;  /* 0x0000002200067202 */ /* 0x000fce0000000f00 */
.L_x_337:
[----:B------:R-:W-:Y:S05]  /*1e30*/  BSYNC B2 ;  /* 0x0000000000027941 */ /* 0x000fea0003800000 */
.L_x_335:
[----:B------:R-:W-:Y:S01]  /*1e40*/  IMAD.MOV.U32 R5, RZ, RZ, R6 ;  /* 0x000000ffff057224 */ /* 0x000fe200078e0006 */
[----:B------:R-:W-:Y:S01]  /*1e50*/  MOV R6, R0 ;  /* 0x0000000000067202 */ /* 0x000fe20000000f00 */
[----:B------:R-:W-:Y:S02]  /*1e60*/  IMAD.MOV.U32 R8, RZ, RZ, R7 ;  /* 0x000000ffff087224 */ /* 0x000fe400078e0007 */
[----:B------:R-:W-:-:S04]  /*1e70*/  IMAD.MOV.U32 R7, RZ, RZ, 0x0 ;  /* 0x00000000ff077424 */ /* 0x000fc800078e00ff */
[----:B------:R-:W-:Y:S05]  /*1e80*/  RET.REL.NODEC R6 `(_Z27maybe_adam_undo_cuda_kernelIddEvPViPT_S3_S3_PKT0_fffffm10adamMode_tf) ;  /* 0xffffffe0065c7950 */ /* 0x000fea0003c3ffff */
.L_x_340:
        /* <DEDUP_REMOVED lines=15> */
.L_x_572:


//--------------------- .text._Z27maybe_adam_undo_cuda_kernelIfN3c104HalfEEvPViPT_S5_S5_PKT0_fffffm10adamMode_tf --------------------------
	.section	.text._Z27maybe_adam_undo_cuda_kernelIfN3c104HalfEEvPViPT_S5_S5_PKT0_fffffm10adamMode_tf,"ax",@progbits
	.align	128
        .global         _Z27maybe_adam_undo_cuda_kernelIfN3c104HalfEEvPViPT_S5_S5_PKT0_fffffm10adamMode_tf
        .type           _Z27maybe_adam_undo_cuda_kernelIfN3c104HalfEEvPViPT_S5_S5_PKT0_fffffm10adamMode_tf,@function
        .size           _Z27maybe_adam_undo_cuda_kernelIfN3c104HalfEEvPViPT_S5_S5_PKT0_fffffm10adamMode_tf,(.L_x_591 - _Z27maybe_adam_undo_cuda_kernelIfN3c104HalfEEvPViPT_S5_S5_PKT0_fffffm10adamMode_tf)
        .other          _Z27maybe_adam_undo_cuda_kernelIfN3c104HalfEEvPViPT_S5_S5_PKT0_fffffm10adamMode_tf,@"STO_CUDA_ENTRY STV_DEFAULT"
_Z27maybe_adam_undo_cuda_kernelIfN3c104HalfEEvPViPT_S5_S5_PKT0_fffffm10adamMode_tf:
.text._Z27maybe_adam_undo_cuda_kernelIfN3c104HalfEEvPViPT_S5_S5_PKT0_fffffm10adamMode_tf:
        /* <DEDUP_REMOVED lines=10> */
.L_x_341:
[----:B------:R-:W-:Y:S02]  /*00a0*/  ULDC.64 UR4, c[0x0][0x250] ;  /* 0x0000940000047ab9 */ /* 0x000fe40000000a00 */
[----:B------:R-:W-:-:S04]  /*00b0*/  ISETP.NE.U32.AND P0, PT, RZ, UR4, PT ;  /* 0x00000004ff007c0c */ /* 0x000fc8000bf05070 */
[----:B------:R-:W-:-:S13]  /*00c0*/  ISETP.NE.AND.EX P0, PT, RZ, UR5, PT, P0 ;  /* 0x00000005ff007c0c */ /* 0x000fda000bf05300 */
[----:B------:R-:W-:Y:S05]  /*00d0*/  @!P0 EXIT ;  /* 0x000000000000894d */ /* 0x000fea0003800000 */
[----:B------:R-:W0:Y:S01]  /*00e0*/  S2R R3, SR_CTAID.X ;  /* 0x0000000000037919 */ /* 0x000e220000002500 */
[----:B------:R-:W1:Y:S01]  /*00f0*/  LDC.64 R8, c[0x0][0x258] ;  /* 0x00009600ff087b82 */ /* 0x000e620000000a00 */
[----:B------:R-:W-:Y:S01]  /*0100*/  ULDC UR8, c[0x0][0xc] ;  /* 0x0000030000087ab9 */ /* 0x000fe20000000800 */
[----:B------:R-:W-:Y:S01]  /*0110*/  ULDC UR9, c[0x0][0x0] ;  /* 0x0000000000097ab9 */ /* 0x000fe20000000800 */
[----:B------:R-:W0:Y:S01]  /*0120*/  S2R R0, SR_CTAID.Y ;  /* 0x0000000000007919 */ /* 0x000e220000002600 */
[----:B------:R-:W-:Y:S01]  /*0130*/  ULDC UR4, c[0x0][0x4] ;  /* 0x0000010000047ab9 */ /* 0x000fe20000000800 */
[----:B------:R-:W-:Y:S01]  /*0140*/  ULDC UR5, c[0x0][0x10] ;  /* 0x0000040000057ab9 */ /* 0x000fe20000000800 */
[----:B------:R-:W-:Y:S01]  /*0150*/  UIMAD UR4, UR9, UR4, URZ ;  /* 0x00000004090472a4 */ /* 0x000fe2000f8e023f */
[----:B------:R-:W2:Y:S01]  /*0160*/  S2R R2, SR_TID.X ;  /* 0x0000000000027919 */ /* 0x000ea20000002100 */
[----:B------:R-:W3:Y:S01]  /*0170*/  LDC R4, c[0x0][0x248] ;  /* 0x00009200ff047b82 */ /* 0x000ee20000000800 */
[----:B------:R-:W-:Y:S01]  /*0180*/  UIMAD UR5, UR8, UR5, URZ ;  /* 0x00000005080572a4 */ /* 0x000fe2000f8e023f */
[----:B------:R-:W2:Y:S03]  /*0190*/  S2R R5, SR_TID.Y ;  /* 0x0000000000057919 */ /* 0x000ea60000002200 */
[----:B------:R-:W-:-:S03]  /*01a0*/  UIMAD UR5, UR4, UR5, URZ ;  /* 0x00000005040572a4 */ /* 0x000fc6000f8e023f */
[----:B------:R-:W4:Y:S01]  /*01b0*/  LDC R6, c[0x0][0x23c] ;  /* 0x00008f00ff067b82 */ /* 0x000f220000000800 */
[----:B-1----:R-:W-:Y:S01]  /*01c0*/  ISETP.NE.AND P0, PT, R8, RZ, PT ;  /* 0x000000ff0800720c */ /* 0x002fe20003f05270 */
[----:B0-----:R-:W-:Y:S02]  /*01d0*/  IMAD R3, R0, UR8, R3 ;  /* 0x0000000800037c24 */ /* 0x001fe4000f8e0203 */
[----:B--2---:R-:W-:Y:S02]  /*01e0*/  IMAD R0, R5, UR9, R2 ;  /* 0x0000000905007c24 */ /* 0x004fe4000f8e0202 */
[----:B---3--:R-:W-:Y:S02]  /*01f0*/  FFMA.FTZ R2, -R4, R9, 1 ;  /* 0x3f80000004027423 */ /* 0x008fe40000010109 */
[----:B------:R-:W-:Y:S02]  /*0200*/  IMAD R3, R3, UR4, R0 ;  /* 0x0000000403037c24 */ /* 0x000fe4000f8e0200 */
[----:B----4-:R-:W-:-:S04]  /*0210*/  FADD.FTZ R0, -R6, 1 ;  /* 0x3f80000006007421 */ /* 0x010fc80000010100 */
[----:B------:R-:W-:Y:S05]  /*0220*/  @!P0 BRA `(.L_x_342) ;  /* 0x0000000000ec8947 */ /* 0x000fea0003800000 */
[----:B------:R-:W0:Y:S01]  /*0230*/  LDC.64 R4, c[0x0][0x218] ;  /* 0x00008600ff047b82 */ /* 0x000e220000000a00 */
[----:B------:R-:W-:Y:S01]  /*0240*/  UMOV UR4, URZ ;  /* 0x0000003f00047c82 */ /* 0x000fe20008000000 */
[----:B------:R-:W-:Y:S01]  /*0250*/  ULDC UR11, c[0x0][0x248] ;  /* 0x00009200000b7ab9 */ /* 0x000fe20000000800 */
[----:B------:R-:W-:Y:S01]  /*0260*/  ULDC UR9, c[0x0][0x244] ;  /* 0x0000910000097ab9 */ /* 0x000fe20000000800 */
[----:B------:R-:W-:-:S04]  /*0270*/  ULDC UR10, c[0x0][0x240] ;  /* 0x00009000000a7ab9 */ /* 0x000fc80000000800 */
[----:B------:R-:W1:Y:S08]  /*0280*/  LDC.64 R6, c[0x0][0x220] ;  /* 0x00008800ff067b82 */ /* 0x000e700000000a00 */
[----:B------:R-:W2:Y:S08]  /*0290*/  LDC.64 R8, c[0x0][0x228] ;  /* 0x00008a00ff087b82 */ /* 0x000eb00000000a00 */
[----:B------:R-:W3:Y:S08]  /*02a0*/  LDC.64 R10, c[0x0][0x230] ;  /* 0x00008c00ff0a7b82 */ /* 0x000ef00000000a00 */
[----:B------:R-:W4:Y:S08]  /*02b0*/  LDC.64 R12, c[0x0][0x250] ;  /* 0x00009400ff0c7b82 */ /* 0x000f300000000a00 */
[----:B------:R-:W0:Y:S02]  /*02c0*/  LDC.64 R14, c[0x0][0x238] ;  /* 0x00008e00ff0e7b82 */ /* 0x000e240000000a00 */
.L_x_345:
[----:B------:R-:W-:-:S04]  /*02d0*/  LEA R17, R3, UR4, 0x2 ;  /* 0x0000000403117c11 */ /* 0x000fc8000f8e10ff */
[C---:B----4-:R-:W-:Y:S01]  /*02e0*/  ISETP.GE.U32.AND P0, PT, R17.reuse, R12, PT ;  /* 0x0000000c1100720c */ /* 0x050fe20003f06070 */
[----:B---3--:R-:W-:Y:S01]  /*02f0*/  IMAD.WIDE R28, R17, 0x2, R10 ;  /* 0x00000002111c7825 */ /* 0x008fe200078e020a */
[----:B------:R-:W-:-:S04]  /*0300*/  SHF.R.S32.HI R16, RZ, 0x1f, R17 ;  /* 0x0000001fff107819 */ /* 0x000fc80000011411 */
[----:B------:R-:W-:-:S13]  /*0310*/  ISETP.GE.U32.AND.EX P0, PT, R16, R13, PT, P0 ;  /* 0x0000000d1000720c */ /* 0x000fda0003f06100 */
[----:B------:R3:W4:Y:S01]  /*0320*/  @!P0 LDG.E.U16.CONSTANT R28, desc[UR6][R28.64] ;  /* 0x000000061c1c8981 */ /* 0x000722000c1e9500 */
[----:B------:R-:W-:Y:S01]  /*0330*/  HFMA2.MMA R25, -RZ, RZ, 0, 0 ;  /* 0x00000000ff197435 */ /* 0x000fe200000001ff */
[----:B------:R-:W-:Y:S02]  /*0340*/  CS2R R22, SRZ ;  /* 0x0000000000167805 */ /* 0x000fe4000001ff00 */
[----:B------:R-:W-:Y:S01]  /*0350*/  MOV R27, RZ ;  /* 0x000000ff001b7202 */ /* 0x000fe20000000f00 */
[----:B0-----:R-:W-:-:S04]  /*0360*/  IMAD.WIDE R18, R17, 0x4, R4 ;  /* 0x0000000411127825 */ /* 0x001fc800078e0204 */
[C---:B-1----:R-:W-:Y:S01]  /*0370*/  IMAD.WIDE R20, R17.reuse, 0x4, R6 ;  /* 0x0000000411147825 */ /* 0x042fe200078e0206 */
[----:B------:R0:W5:Y:S03]  /*0380*/  @!P0 LDG.E R23, desc[UR6][R18.64] ;  /* 0x0000000612178981 */ /* 0x000166000c1e1900 */
[----:B--2---:R-:W-:Y:S01]  /*0390*/  IMAD.WIDE R16, R17, 0x4, R8 ;  /* 0x0000000411107825 */ /* 0x004fe200078e0208 */
[----:B------:R0:W5:Y:S04]  /*03a0*/  @!P0 LDG.E R25, desc[UR6][R20.64] ;  /* 0x0000000614198981 */ /* 0x000168000c1e1900 */
[----:B------:R0:W5:Y:S01]  /*03b0*/  @!P0 LDG.E R27, desc[UR6][R16.64] ;  /* 0x00000006101b8981 */ /* 0x000162000c1e1900 */
[----:B---3--:R-:W1:Y:S01]  /*03c0*/  MUFU.RCP R29, UR9 ;  /* 0x00000009001d7d08 */ /* 0x008e620008001000 */
[----:B------:R-:W-:Y:S01]  /*03d0*/  BSSY B0, `(.L_x_343) ;  /* 0x0000016000007945 */ /* 0x000fe20003800000 */
[----:B----4-:R-:W-:-:S05]  /*03e0*/  @!P0 HADD2.F32 R22, -RZ, R28.H0_H0 ;  /* 0x2000001cff168230 */ /* 0x010fca0000004100 */
[----:B-1----:R-:W-:-:S05]  /*03f0*/  FMUL.FTZ R26, R29, R22 ;  /* 0x000000161d1a7220 */ /* 0x002fca0000410000 */
[----:B------:R-:W-:-:S13]  /*0400*/  FSETP.GEU.FTZ.AND P1, PT, |R26|, +INF , PT ;  /* 0x7f8000001a00780b */ /* 0x000fda0003f3e200 */
[----:B0-----:R-:W-:Y:S05]  /*0410*/  @P1 BRA `(.L_x_344) ;  /* 0x0000000000441947 */ /* 0x001fea0003800000 */
[----:B------:R-:W-:Y:S01]  /*0420*/  FMUL.FTZ R22, R0, R26 ;  /* 0x0000001a00167220 */ /* 0x000fe20000410000 */
[----:B------:R-:W-:Y:S01]  /*0430*/  FADD.FTZ R24, -R14, 1 ;  /* 0x3f8000000e187421 */ /* 0x000fe20000010100 */
[----:B------:R-:W0:Y:S02]  /*0440*/  MUFU.RCP R29, R15 ;  /* 0x0000000f001d7308 */ /* 0x000e240000001000 */
[C---:B-----5:R-:W-:Y:S01]  /*0450*/  FFMA.FTZ R22, -R26.reuse, R22, R27 ;  /* 0x000000161a167223 */ /* 0x060fe2000001011b */
[----:B------:R-:W-:-:S05]  /*0460*/  FFMA.FTZ R24, R26, -R24, R25 ;  /* 0x800000181a187223 */ /* 0x000fca0000010019 */
[----:B------:R-:W1:Y:S01]  /*0470*/  MUFU.SQRT R27, R27 ;  /* 0x0000001b001b7308 */ /* 0x000e620000002000 */
[----:B0-----:R-:W-:-:S05]  /*0480*/  FMUL.FTZ R22, R22, R29 ;  /* 0x0000001d16167220 */ /* 0x001fca0000410000 */
[----:B------:R-:W-:Y:S01]  /*0490*/  FSETP.GE.FTZ.AND P1, PT, R22, RZ, PT ;  /* 0x000000ff1600720b */ /* 0x000fe20003f36000 */
[----:B-1----:R-:W-:-:S03]  /*04a0*/  FADD.FTZ R26, R27, UR10 ;  /* 0x0000000a1b1a7e21 */ /* 0x002fc60008010000 */
[----:B------:R-:W-:-:S03]  /*04b0*/  FSEL R27, R22, RZ, P1 ;  /* 0x000000ff161b7208 */ /* 0x000fc60000800000 */
[----:B------:R-:W0:Y:S02]  /*04c0*/  MUFU.RCP R26, R26 ;  /* 0x0000001a001a7308 */ /* 0x000e240000001000 */
[----:B0-----:R-:W-:-:S06]  /*04d0*/  FMUL.FTZ R28, R25, R26 ;  /* 0x0000001a191c7220 */ /* 0x001fcc0000410000 */
[----:B------:R-:W0:Y:S01]  /*04e0*/  MUFU.RCP R25, R14 ;  /* 0x0000000e00197308 */ /* 0x000e220000001000 */
[----:B------:R-:W-:Y:S01]  /*04f0*/  FFMA.FTZ R23, R28, UR11, R23 ;  /* 0x0000000b1c177c23 */ /* 0x000fe20008010017 */
[----:B0-----:R-:W-:-:S06]  /*0500*/  FMUL.FTZ R25, R24, R25 ;  /* 0x0000001918197220 */ /* 0x001fcc0000410000 */
[----:B------:R-:W0:Y:S02]  /*0510*/  MUFU.RCP R24, R2 ;  /* 0x0000000200187308 */ /* 0x000e240000001000 */
[----:B0-----:R-:W-:-:S07]  /*0520*/  FMUL.FTZ R23, R23, R24 ;  /* 0x0000001817177220 */ /* 0x001fce0000410000 */
.L_x_344:
[----:B------:R-:W-:Y:S05]  /*0530*/  BSYNC B0 ;  /* 0x0000000000007941 */ /* 0x000fea0003800000 */
.L_x_343:
[----:B------:R-:W-:Y:S01]  /*0540*/  ULEA UR4, UR5, UR4, 0x2 ;  /* 0x0000000405047291 */ /* 0x000fe2000f8e103f */
[----:B-----5:R0:W-:Y:S03]  /*0550*/  @!P0 STG.E desc[UR6][R20.64], R25 ;  /* 0x0000001914008986 */ /* 0x0201e6000c101906 */
[----:B------:R-:W-:Y:S01]  /*0560*/  USHF.R.S32.HI UR8, URZ, 0x1f, UR4 ;  /* 0x0000001f3f087899 */ /* 0x000fe20008011404 */
[----:B------:R0:W-:Y:S04]  /*0570*/  @!P0 STG.E desc[UR6][R16.64], R27 ;  /* 0x0000001b10008986 */ /* 0x0001e8000c101906 */
[----:B------:R0:W-:Y:S01]  /*0580*/  @!P0 STG.E desc[UR6][R18.64], R23 ;  /* 0x0000001712008986 */ /* 0x0001e2000c101906 */
[----:B------:R-:W-:-:S02]  /*0590*/  ISETP.LE.U32.AND P0, PT, R12, UR4, PT ;  /* 0x000000040c007c0c */ /* 0x000fc4000bf03070 */
[----:B------:R-:W-:-:S04]  /*05a0*/  MOV R22, UR8 ;  /* 0x0000000800167c02 */ /* 0x000fc80008000f00 */
[----:B------:R-:W-:-:S13]  /*05b0*/  ISETP.GE.U32.AND.EX P0, PT, R22, R13, PT, P0 ;  /* 0x0000000d1600720c */ /* 0x000fda0003f06100 */
[----:B0-----:R-:W-:Y:S05]  /*05c0*/  @!P0 BRA `(.L_x_345) ;  /* 0xfffffffc00408947 */ /* 0x001fea000383ffff */
[----:B------:R-:W-:Y:S05]  /*05d0*/  EXIT ;  /* 0x000000000000794d */ /* 0x000fea0003800000 */
.L_x_342:
        /* <DEDUP_REMOVED lines=10> */
.L_x_348:
        /* <DEDUP_REMOVED lines=24> */
[----:B-----5:R-:W-:Y:S01]  /*0800*/  FFMA.FTZ R22, -R26, R22, R27 ;  /* 0x000000161a167223 */ /* 0x020fe2000001011b */
[----:B------:R-:W-:Y:S01]  /*0810*/  FADD.FTZ R27, R27, UR10 ;  /* 0x0000000a1b1b7e21 */ /* 0x000fe20008010000 */
[----:B------:R-:W-:-:S04]  /*0820*/  FFMA.FTZ R24, -R24, R26, R25 ;  /* 0x0000001a18187223 */ /* 0x000fc80000010119 */
[----:B------:R-:W1:Y:S01]  /*0830*/  MUFU.SQRT R26, R27 ;  /* 0x0000001b001a7308 */ /* 0x000e620000002000 */
[----:B0-----:R-:W-:-:S05]  /*0840*/  FMUL.FTZ R22, R22, R29 ;  /* 0x0000001d16167220 */ /* 0x001fca0000410000 */
[C---:B------:R-:W-:Y:S02]  /*0850*/  FSETP.GE.FTZ.AND P1, PT, R22.reuse, RZ, PT ;  /* 0x000000ff1600720b */ /* 0x040fe40003f36000 */
[----:B-1----:R-:W0:Y:S02]  /*0860*/  MUFU.RCP R26, R26 ;  /* 0x0000001a001a7308 */ /* 0x002e240000001000 */
[----:B------:R-:W-:Y:S01]  /*0870*/  FSEL R27, R22, RZ, P1 ;  /* 0x000000ff161b7208 */ /* 0x000fe20000800000 */
[----:B0-----:R-:W-:-:S05]  /*0880*/  FMUL.FTZ R28, R25, R26 ;  /* 0x0000001a191c7220 */ /* 0x001fca0000410000 */
[----:B------:R-:W0:Y:S01]  /*0890*/  MUFU.RCP R25, R14 ;  /* 0x0000000e00197308 */ /* 0x000e220000001000 */
[----:B------:R-:W-:Y:S01]  /*08a0*/  FFMA.FTZ R23, R28, UR11, R23 ;  /* 0x0000000b1c177c23 */ /* 0x000fe20008010017 */
[----:B0-----:R-:W-:-:S06]  /*08b0*/  FMUL.FTZ R25, R24, R25 ;  /* 0x0000001918197220 */ /* 0x001fcc0000410000 */
[----:B------:R-:W0:Y:S02]  /*08c0*/  MUFU.RCP R24, R2 ;  /* 0x0000000200187308 */ /* 0x000e240000001000 */
[----:B0-----:R-:W-:-:S07]  /*08d0*/  FMUL.FTZ R23, R23, R24 ;  /* 0x0000001817177220 */ /* 0x001fce0000410000 */
.L_x_347:
[----:B------:R-:W-:Y:S05]  /*08e0*/  BSYNC B0 ;  /* 0x0000000000007941 */ /* 0x000fea0003800000 */
.L_x_346:
        /* <DEDUP_REMOVED lines=10> */
.L_x_349:
        /* <DEDUP_REMOVED lines=15> */
.L_x_591:


//--------------------- .text._Z27maybe_adam_undo_cuda_kernelIffEvPViPT_S3_S3_PKT0_fffffm10adamMode_tf --------------------------
	.section	.text._Z27maybe_adam_undo_cuda_kernelIffEvPViPT_S3_S3_PKT0_fffffm10adamMode_tf,"ax",@progbits
	.align	128
        .global         _Z27maybe_adam_undo_cuda_kernelIffEvPViPT_S3_S3_PKT0_fffffm10adamMode_tf
        .type           _Z27maybe_adam_undo_cuda_kernelIffEvPViPT_S3_S3_PKT0_fffffm10adamMode_tf,@function
        .size           _Z27maybe_adam_undo_cuda_kernelIffEvPViPT_S3_S3_PKT0_fffffm10adamMode_tf,(.L_x_592 - _Z27maybe_adam_undo_cuda_kernelIffEvPViPT_S3_S3_PKT0_fffffm10adamMode_tf)
        .other          _Z27maybe_adam_undo_cuda_kernelIffEvPViPT_S3_S3_PKT0_fffffm10adamMode_tf,@"STO_CUDA_ENTRY STV_DEFAULT"
_Z27maybe_adam_undo_cuda_kernelIffEvPViPT_S3_S3_PKT0_fffffm10adamMode_tf:
.text._Z27maybe_adam_undo_cuda_kernelIffEvPViPT_S3_S3_PKT0_fffffm10adamMode_tf:
        /* <DEDUP_REMOVED lines=10> */
.L_x_350:
        /* <DEDUP_REMOVED lines=35> */
.L_x_354:
[----:B------:R-:W-:Y:S02]  /*02d0*/  LEA R17, R3, UR4, 0x2 ;  /* 0x0000000403117c11 */ /* 0x000fe4000f8e10ff */
[----:B------:R-:W-:Y:S02]  /*02e0*/  CS2R R22, SRZ ;  /* 0x0000000000167805 */ /* 0x000fe4000001ff00 */
[C---:B----4-:R-:W-:Y:S01]  /*02f0*/  ISETP.GE.U32.AND P0, PT, R17.reuse, R12, PT ;  /* 0x0000000c1100720c */ /* 0x050fe20003f06070 */
[----:B---3--:R-:W-:Y:S01]  /*0300*/  IMAD.WIDE R28, R17, 0x4, R10 ;  /* 0x00000004111c7825 */ /* 0x008fe200078e020a */
[----:B------:R-:W-:-:S04]  /*0310*/  SHF.R.S32.HI R16, RZ, 0x1f, R17 ;  /* 0x0000001fff107819 */ /* 0x000fc80000011411 */
[----:B------:R-:W-:-:S13]  /*0320*/  ISETP.GE.U32.AND.EX P0, PT, R16, R13, PT, P0 ;  /* 0x0000000d1000720c */ /* 0x000fda0003f06100 */
[----:B------:R-:W3:Y:S01]  /*0330*/  @!P0 LDG.E.CONSTANT R22, desc[UR6][R28.64] ;  /* 0x000000061c168981 */ /* 0x000ee2000c1e9900 */
[----:B------:R-:W-:Y:S01]  /*0340*/  HFMA2.MMA R25, -RZ, RZ, 0, 0 ;  /* 0x00000000ff197435 */ /* 0x000fe200000001ff */
[----:B------:R-:W-:Y:S01]  /*0350*/  MOV R27, RZ ;  /* 0x000000ff001b7202 */ /* 0x000fe20000000f00 */
[----:B0-----:R-:W-:-:S04]  /*0360*/  IMAD.WIDE R18, R17, 0x4, R4 ;  /* 0x0000000411127825 */ /* 0x001fc800078e0204 */
[C---:B-1----:R-:W-:Y:S01]  /*0370*/  IMAD.WIDE R20, R17.reuse, 0x4, R6 ;  /* 0x0000000411147825 */ /* 0x042fe200078e0206 */
[----:B------:R0:W5:Y:S03]  /*0380*/  @!P0 LDG.E R23, desc[UR6][R18.64] ;  /* 0x0000000612178981 */ /* 0x000166000c1e1900 */
[----:B--2---:R-:W-:Y:S01]  /*0390*/  IMAD.WIDE R16, R17, 0x4, R8 ;  /* 0x0000000411107825 */ /* 0x004fe200078e0208 */
[----:B------:R0:W5:Y:S04]  /*03a0*/  @!P0 LDG.E R25, desc[UR6][R20.64] ;  /* 0x0000000614198981 */ /* 0x000168000c1e1900 */
[----:B------:R0:W5:Y:S01]  /*03b0*/  @!P0 LDG.E R27, desc[UR6][R16.64] ;  /* 0x00000006101b8981 */ /* 0x000162000c1e1900 */
[----:B------:R-:W3:Y:S01]  /*03c0*/  MUFU.RCP R24, UR9 ;  /* 0x0000000900187d08 */ /* 0x000ee20008001000 */
[----:B------:R-:W-:Y:S01]  /*03d0*/  BSSY B0, `(.L_x_352) ;  /* 0x0000015000007945 */ /* 0x000fe20003800000 */
[----:B---3--:R-:W-:-:S05]  /*03e0*/  FMUL.FTZ R26, R24, R22 ;  /* 0x00000016181a7220 */ /* 0x008fca0000410000 */
        /* <DEDUP_REMOVED lines=19> */
.L_x_353:
[----:B------:R-:W-:Y:S05]  /*0520*/  BSYNC B0 ;  /* 0x0000000000007941 */ /* 0x000fea0003800000 */
.L_x_352:
        /* <DEDUP_REMOVED lines=10> */
.L_x_351:
        /* <DEDUP_REMOVED lines=10> */
.L_x_357:
        /* <DEDUP_REMOVED lines=37> */
.L_x_356:
[----:B------:R-:W-:Y:S05]  /*08c0*/  BSYNC B0 ;  /* 0x0000000000007941 */ /* 0x000fea0003800000 */
.L_x_355:
        /* <DEDUP_REMOVED lines=10> */
.L_x_358:
        /* <DEDUP_REMOVED lines=9> */
.L_x_592:


//--------------------- .text._Z27reversible_adam_cuda_kernelIdddEvPT_PT1_S1_S1_PKT0_fffffm10adamMode_tf --------------------------
	.section	.text._Z27reversible_adam_cuda_kernelIdddEvPT_PT1_S1_S1_PKT0_fffffm10adamMode_tf,"ax",@progbits
	.align	128
        .global         _Z27reversible_adam_cuda_kernelIdddEvPT_PT1_S1_S1_PKT0_fffffm10adamMode_tf
        .type           _Z27reversible_adam_cuda_kernelIdddEvPT_PT1_S1_S1_PKT0_fffffm10adamMode_tf,@function
        .size           _Z27reversible_adam_cuda_kernelIdddEvPT_PT1_S1_S1_PKT0_fffffm10adamMode_tf,(.L_x_573 - _Z27reversible_adam_cuda_kernelIdddEvPT_PT1_S1_S1_PKT0_fffffm10adamMode_tf)
        .other          _Z27reversible_adam_cuda_kernelIdddEvPT_PT1_S1_S1_PKT0_fffffm10adamMode_tf,@"STO_CUDA_ENTRY STV_DEFAULT"
_Z27reversible_adam_cuda_kernelIdddEvPT_PT1_S1_S1_PKT0_fffffm10adamMode_tf:
.text._Z27reversible_adam_cuda_kernelIdddEvPT_PT1_S1_S1_PKT0_fffffm10adamMode_tf:
[----:B------:R-:W-:Y:S01]  /*0000*/  LDC R1, c[0x0][0x28] ;  /* 0x00000a00ff017b82 */ /* 0x000fe20000000800 */
[----:B------:R-:W0:Y:S07]  /*0010*/  S2R R84, SR_TID.Y ;  /* 0x0000000000547919 */ /* 0x000e2e0000002200 */
[----:B------:R-:W-:Y:S01]  /*0020*/  S2UR UR4, SR_CTAID.Y ;  /* 0x00000000000479c3 */ /* 0x000fe20000002600 */
[----:B------:R-:W-:Y:S01]  /*0030*/  ULDC.64 UR10, c[0x0][0x250] ;  /* 0x00009400000a7ab9 */ /* 0x000fe20000000a00 */
[----:B------:R-:W-:Y:S01]  /*0040*/  ULDC UR7, c[0x0][0xc] ;  /* 0x0000030000077ab9 */ /* 0x000fe20000000800 */
[----:B------:R-:W0:Y:S01]  /*0050*/  S2R R3, SR_TID.X ;  /* 0x0000000000037919 */ /* 0x000e220000002100 */
[----:B------:R-:W-:Y:S01]  /*0060*/  ISETP.NE.U32.AND P0, PT, RZ, UR10, PT ;  /* 0x0000000aff007c0c */ /* 0x000fe2000bf05070 */
[----:B------:R-:W-:Y:S01]  /*0070*/  ULDC UR5, c[0x0][0x4] ;  /* 0x0000010000057ab9 */ /* 0x000fe20000000800 */
[----:B------:R-:W-:Y:S01]  /*0080*/  ULDC UR9, c[0x0][0x0] ;  /* 0x0000000000097ab9 */ /* 0x000fe20000000800 */
[----:B------:R-:W-:Y:S01]  /*0090*/  ULDC UR6, c[0x0][0x10] ;  /* 0x0000040000067ab9 */ /* 0x000fe20000000800 */
[----:B------:R-:W1:Y:S01]  /*00a0*/  S2UR UR8, SR_CTAID.X ;  /* 0x00000000000879c3 */ /* 0x000e620000002500 */
[----:B------:R-:W-:Y:S01]  /*00b0*/  ISETP.NE.AND.EX P0, PT, RZ, UR11, PT, P0 ;  /* 0x0000000bff007c0c */ /* 0x000fe2000bf05300 */
[----:B------:R-:W-:Y:S01]  /*00c0*/  UIMAD UR5, UR5, UR9, URZ ;  /* 0x00000009050572a4 */ /* 0x000fe2000f8e023f */
[----:B------:R-:W-:Y:S01]  /*00d0*/  PRMT R11, RZ, 0x7610, R11 ;  /* 0x00007610ff0b7816 */ /* 0x000fe2000000000b */
[----:B------:R-:W-:-:S02]  /*00e0*/  UIMAD UR6, UR7, UR6, URZ ;  /* 0x00000006070672a4 */ /* 0x000fc4000f8e023f */
[----:B-1----:R-:W-:Y:S01]  /*00f0*/  UIMAD UR4, UR4, UR7, UR8 ;  /* 0x00000007040472a4 */ /* 0x002fe2000f8e0208 */
[----:B0-----:R-:W-:Y:S02]  /*0100*/  IMAD R84, R84, UR9, R3 ;  /* 0x0000000954547c24 */ /* 0x001fe4000f8e0203 */
[----:B------:R-:W-:Y:S01]  /*0110*/  ULDC.64 UR8, c[0x0][0x208] ;  /* 0x0000820000087ab9 */ /* 0x000fe20000000a00 */
[----:B------:R-:W-:Y:S01]  /*0120*/  IMAD.U32 R3, RZ, RZ, UR5 ;  /* 0x00000005ff037e24 */ /* 0x000fe2000f8e00ff */
[----:B------:R-:W-:-:S03]  /*0130*/  UIMAD UR5, UR5, UR6, URZ ;  /* 0x00000006050572a4 */ /* 0x000fc6000f8e023f */
[----:B------:R-:W-:Y:S01]  /*0140*/  IMAD R84, R3, UR4, R84 ;  /* 0x0000000403547c24 */ /* 0x000fe2000f8e0254 */
[----:B------:R-:W-:Y:S08]  /*0150*/  @!P0 BRA `(.L_x_359) ;  /* 0x0000002c00ac8947 */ /* 0x000ff00003800000 */
[----:B------:R-:W0:Y:S01]  /*0160*/  LDC.64 R4, c[0x0][0x238] ;  /* 0x00008e00ff047b82 */ /* 0x000e220000000a00 */
[----:B------:R-:W-:Y:S01]  /*0170*/  UMOV UR4, URZ ;  /* 0x0000003f00047c82 */ /* 0x000fe20008000000 */
[----:B------:R-:W-:Y:S01]  /*0180*/  ULDC UR26, c[0x0][0x248] ;  /* 0x00009200001a7ab9 */ /* 0x000fe20000000800 */
[----:B------:R-:W-:Y:S01]  /*0190*/  ULDC UR27, c[0x0][0x240] ;  /* 0x00009000001b7ab9 */ /* 0x000fe20000000800 */
[----:B------:R-:W-:Y:S01]  /*01a0*/  ULDC UR23, c[0x0][0x258] ;  /* 0x0000960000177ab9 */ /* 0x000fe20000000800 */
[----:B------:R-:W-:Y:S01]  /*01b0*/  ULDC.64 UR6, c[0x0][0x250] ;  /* 0x0000940000067ab9 */ /* 0x000fe20000000a00 */
[----:B------:R-:W-:Y:S02]  /*01c0*/  ULDC.64 UR20, c[0x0][0x218] ;  /* 0x0000860000147ab9 */ /* 0x000fe40000000a00 */
[----:B------:R-:W1:Y:S08]  /*01d0*/  LDC R10, c[0x0][0x25c] ;  /* 0x00009700ff0a7b82 */ /* 0x000e700000000800 */
[----:B------:R-:W2:Y:S01]  /*01e0*/  LDC.64 R14, c[0x0][0x240] ;  /* 0x00009000ff0e7b82 */ /* 0x000ea20000000a00 */
[C---:B0-----:R-:W-:Y:S01]  /*01f0*/  FADD.FTZ R8, -R5.reuse, 1 ;  /* 0x3f80000005087421 */ /* 0x041fe20000010100 */
[C---:B------:R-:W-:Y:S01]  /*0200*/  FADD.FTZ R0, -R4.reuse, 1 ;  /* 0x3f80000004007421 */ /* 0x040fe20000010100 */
[----:B------:R-:W-:Y:S01]  /*0210*/  FMUL.FTZ R2, R4, 1 ;  /* 0x3f80000004027820 */ /* 0x000fe20000410000 */
[----:B------:R-:W-:Y:S01]  /*0220*/  FMUL.FTZ R6, R5, 1 ;  /* 0x3f80000005067820 */ /* 0x000fe20000410000 */
[----:B------:R-:W-:Y:S01]  /*0230*/  FMUL.FTZ R8, R8, 1 ;  /* 0x3f80000008087820 */ /* 0x000fe20000410000 */
[----:B------:R-:W-:Y:S01]  /*0240*/  FMUL.FTZ R0, R0, 1 ;  /* 0x3f80000000007820 */ /* 0x000fe20000410000 */
[----:B-1----:R-:W-:-:S02]  /*0250*/  FMUL.FTZ R10, R10, 1 ;  /* 0x3f8000000a0a7820 */ /* 0x002fc40000410000 */
[----:B------:R-:W0:Y:S01]  /*0260*/  F2F.F64.F32 R2, R2 ;  /* 0x0000000200027310 */ /* 0x000e220000201800 */
[----:B--2---:R-:W-:-:S07]  /*0270*/  FMUL.FTZ R12, R15, 1 ;  /* 0x3f8000000f0c7820 */ /* 0x004fce0000410000 */
[----:B------:R-:W1:Y:S01]  /*0280*/  F2F.F64.F32 R6, R6 ;  /* 0x0000000600067310 */ /* 0x000e620000201800 */
[----:B------:R-:W-:Y:S01]  /*0290*/  FMUL.FTZ R14, R14, 1 ;  /* 0x3f8000000e0e7820 */ /* 0x000fe20000410000 */
[----:B0-----:R-:W-:-:S06]  /*02a0*/  R2UR UR10, R2 ;  /* 0x00000000020a72ca */ /* 0x001fcc00000e0000 */
[----:B------:R-:W0:Y:S01]  /*02b0*/  F2F.F64.F32 R4, R0 ;  /* 0x0000000000047310 */ /* 0x000e220000201800 */
[----:B------:R-:W-:Y:S02]  /*02c0*/  R2UR UR11, R3 ;  /* 0x00000000030b72ca */ /* 0x000fe400000e0000 */
[----:B-1----:R-:W-:-:S05]  /*02d0*/  R2UR UR12, R6 ;  /* 0x00000000060c72ca */ /* 0x002fca00000e0000 */
[----:B------:R-:W1:Y:S01]  /*02e0*/  F2F.F64.F32 R8, R8 ;  /* 0x0000000800087310 */ /* 0x000e620000201800 */
[----:B------:R-:W-:Y:S02]  /*02f0*/  R2UR UR13, R7 ;  /* 0x00000000070d72ca */ /* 0x000fe400000e0000 */
[----:B0-----:R-:W-:-:S05]  /*0300*/  R2UR UR14, R4 ;  /* 0x00000000040e72ca */ /* 0x001fca00000e0000 */
        /* <DEDUP_REMOVED lines=8> */
[----:B------:R-:W-:-:S13]  /*0390*/  PRMT R11, RZ, 0x7610, R11 ;  /* 0x00007610ff0b7816 */ /* 0x000fda000000000b */
.L_x_408:
[----:B------:R-:W-:Y:S01]  /*03a0*/  VIADD R9, R84, UR4 ;  /* 0x0000000454097c36 */ /* 0x000fe20008000000 */
[----:B------:R-:W-:Y:S01]  /*03b0*/  CS2R R74, SRZ ;  /* 0x00000000004a7805 */ /* 0x000fe2000001ff00 */
[----:B0-2---:R-:W2:Y:S02]  /*03c0*/  LDC.64 R64, c[0x0][0x210] ;  /* 0x00008400ff407b82 */ /* 0x005ea40000000a00 */
[C---:B------:R-:W-:Y:S01]  /*03d0*/  VIADD R7, R9.reuse, UR5 ;  /* 0x0000000509077c36 */ /* 0x040fe20008000000 */
[----:B------:R-:W-:Y:S02]  /*03e0*/  ISETP.GE.U32.AND P2, PT, R9, UR6, PT ;  /* 0x0000000609007c0c */ /* 0x000fe4000bf46070 */
[----:B------:R-:W-:Y:S01]  /*03f0*/  SHF.R.S32.HI R10, RZ, 0x1f, R9 ;  /* 0x0000001fff0a7819 */ /* 0x000fe20000011409 */
[C---:B------:R-:W-:Y:S01]  /*0400*/  VIADD R5, R7.reuse, UR5 ;  /* 0x0000000507057c36 */ /* 0x040fe20008000000 */
[----:B------:R-:W-:Y:S01]  /*0410*/  ISETP.GE.U32.AND P0, PT, R7, UR6, PT ;  /* 0x0000000607007c0c */ /* 0x000fe2000bf06070 */
[----:B------:R-:W3:Y:S01]  /*0420*/  LDC.64 R66, c[0x0][0x220] ;  /* 0x00008800ff427b82 */ /* 0x000ee20000000a00 */
[----:B------:R-:W-:Y:S01]  /*0430*/  ISETP.GE.U32.AND.EX P2, PT, R10, UR7, PT, P2 ;  /* 0x000000070a007c0c */ /* 0x000fe2000bf46120 */
[----:B------:R-:W-:Y:S01]  /*0440*/  VIADD R3, R5, UR5 ;  /* 0x0000000505037c36 */ /* 0x000fe20008000000 */
[----:B------:R-:W-:-:S02]  /*0450*/  SHF.R.S32.HI R6, RZ, 0x1f, R7 ;  /* 0x0000001fff067819 */ /* 0x000fc40000011407 */
[----:B------:R-:W-:Y:S02]  /*0460*/  ISETP.GE.U32.AND P1, PT, R5, UR6, PT ;  /* 0x0000000605007c0c */ /* 0x000fe4000bf26070 */
[----:B------:R-:W-:Y:S01]  /*0470*/  ISETP.GE.U32.AND P3, PT, R3, UR6, PT ;  /* 0x0000000603007c0c */ /* 0x000fe2000bf66070 */
[----:B------:R-:W4:Y:S01]  /*0480*/  LDC.64 R68, c[0x0][0x228] ;  /* 0x00008a00ff447b82 */ /* 0x000f220000000a00 */
[----:B------:R-:W-:Y:S02]  /*0490*/  SHF.R.S32.HI R8, RZ, 0x1f, R3 ;  /* 0x0000001fff087819 */ /* 0x000fe40000011403 */
[----:B------:R-:W-:Y:S02]  /*04a0*/  SHF.R.S32.HI R4, RZ, 0x1f, R5 ;  /* 0x0000001fff047819 */ /* 0x000fe40000011405 */
[----:B------:R-:W-:Y:S02]  /*04b0*/  ISETP.GE.U32.AND.EX P3, PT, R8, UR7, PT, P3 ;  /* 0x0000000708007c0c */ /* 0x000fe4000bf66130 */
[----:B-1----:R-:W-:-:S02]  /*04c0*/  CS2R R16, SRZ ;  /* 0x0000000000107805 */ /* 0x002fc4000001ff00 */
[----:B------:R-:W-:Y:S01]  /*04d0*/  ISETP.GE.U32.AND.EX P0, PT, R6, UR7, PT, P0 ;  /* 0x0000000706007c0c */ /* 0x000fe2000bf06100 */
[----:B------:R-:W0:Y:S01]  /*04e0*/  @!P2 LDC.64 R22, c[0x0][0x230] ;  /* 0x00008c00ff16ab82 */ /* 0x000e220000000a00 */
[----:B------:R-:W-:-:S07]  /*04f0*/  ISETP.GE.U32.AND.EX P1, PT, R4, UR7, PT, P1 ;  /* 0x0000000704007c0c */ /* 0x000fce000bf26110 */
[----:B------:R-:W4:Y:S01]  /*0500*/  @!P3 LDC.64 R38, c[0x0][0x230] ;  /* 0x00008c00ff26bb82 */ /* 0x000f220000000a00 */
[----:B------:R-:W-:Y:S02]  /*0510*/  CS2R R28, SRZ ;  /* 0x00000000001c7805 */ /* 0x000fe4000001ff00 */
[----:B------:R-:W-:Y:S02]  /*0520*/  CS2R R30, SRZ ;  /* 0x00000000001e7805 */ /* 0x000fe4000001ff00 */
[----:B------:R-:W-:Y:S02]  /*0530*/  CS2R R32, SRZ ;  /* 0x0000000000207805 */ /* 0x000fe4000001ff00 */
[----:B------:R-:W-:Y:S02]  /*0540*/  CS2R R34, SRZ ;  /* 0x0000000000227805 */ /* 0x000fe4000001ff00 */
[----:B------:R-:W-:Y:S01]  /*0550*/  CS2R R36, SRZ ;  /* 0x0000000000247805 */ /* 0x000fe2000001ff00 */
[C---:B--2---:R-:W-:Y:S01]  /*0560*/  IMAD.WIDE R52, R7.reuse, 0x8, R64 ;  /* 0x0000000807347825 */ /* 0x044fe200078e0240 */
[----:B-1----:R-:W1:Y:S01]  /*0570*/  MUFU.RCP64H R71, R13 ;  /* 0x0000000d00477308 */ /* 0x002e620000001800 */
[----:B------:R-:W2:Y:S02]  /*0580*/  @!P0 LDC.64 R40, c[0x0][0x230] ;  /* 0x00008c00ff288b82 */ /* 0x000ea40000000a00 */
[----:B---3--:R-:W-:Y:S01]  /*0590*/  IMAD.WIDE R54, R7, 0x8, R66 ;  /* 0x0000000807367825 */ /* 0x008fe200078e0242 */
[----:B------:R-:W5:Y:S01]  /*05a0*/  @!P0 LDG.E.64 R28, desc[UR8][R52.64] ;  /* 0x00000008341c8981 */ /* 0x000f62000c1e1b00 */
[----:B0-----:R-:W-:-:S02]  /*05b0*/  @!P2 LEA R22, P4, R9, R22, 0x3 ;  /* 0x000000160916a211 */ /* 0x001fc400078818ff */
[----:B----4-:R-:W-:Y:S01]  /*05c0*/  IMAD.WIDE R56, R7, 0x8, R68 ;  /* 0x0000000807387825 */ /* 0x010fe200078e0244 */
[----:B------:R-:W5:Y:S01]  /*05d0*/  @!P0 LDG.E.64 R32, desc[UR8][R54.64] ;  /* 0x0000000836208981 */ /* 0x000f62000c1e1b00 */
[----:B------:R-:W0:Y:S01]  /*05e0*/  @!P1 LDC.64 R42, c[0x0][0x230] ;  /* 0x00008c00ff2a9b82 */ /* 0x000e220000000a00 */
[----:B------:R-:W-:Y:S01]  /*05f0*/  @!P2 LEA.HI.X R23, R9, R23, R10, 0x3, P4 ;  /* 0x000000170917a211 */ /* 0x000fe200020f1c0a */
[----:B------:R-:W-:Y:S01]  /*0600*/  IMAD.WIDE R58, R5, 0x8, R64 ;  /* 0x00000008053a7825 */ /* 0x000fe200078e0240 */
[----:B------:R-:W5:Y:S04]  /*0610*/  @!P0 LDG.E.64 R36, desc[UR8][R56.64] ;  /* 0x0000000838248981 */ /* 0x000f68000c1e1b00 */
[----:B------:R-:W3:Y:S01]  /*0620*/  @!P2 LDG.E.64.CONSTANT R74, desc[UR8][R22.64] ;  /* 0x00000008164aa981 */ /* 0x000ee2000c1e9b00 */
[----:B------:R-:W-:Y:S01]  /*0630*/  @!P3 LEA R38, P5, R3, R38, 0x3 ;  /* 0x000000260326b211 */ /* 0x000fe200078a18ff */
[----:B------:R-:W-:-:S02]  /*0640*/  IMAD.WIDE R60, R5, 0x8, R66 ;  /* 0x00000008053c7825 */ /* 0x000fc400078e0242 */
[----:B------:R-:W5:Y:S01]  /*0650*/  @!P1 LDG.E.64 R30, desc[UR8][R58.64] ;  /* 0x000000083a1e9981 */ /* 0x000f62000c1e1b00 */
[----:B------:R-:W-:Y:S01]  /*0660*/  @!P3 LEA.HI.X R39, R3, R39, R8, 0x3, P5 ;  /* 0x000000270327b211 */ /* 0x000fe200028f1c08 */
[----:B------:R-:W-:Y:S02]  /*0670*/  IMAD.WIDE R62, R5, 0x8, R68 ;  /* 0x00000008053e7825 */ /* 0x000fe400078e0244 */
[----:B------:R-:W5:Y:S01]  /*0680*/  @!P1 LDG.E.64 R34, desc[UR8][R60.64] ;  /* 0x000000083c229981 */ /* 0x000f62000c1e1b00 */
[----:B--2---:R-:W-:-:S03]  /*0690*/  @!P0 LEA R40, P4, R7, R40, 0x3 ;  /* 0x0000002807288211 */ /* 0x004fc600078818ff */
[----:B------:R2:W5:Y:S02]  /*06a0*/  @!P3 LDG.E.64.CONSTANT R16, desc[UR8][R38.64] ;  /* 0x000000082610b981 */ /* 0x000564000c1e9b00 */
[----:B--2---:R-:W-:-:S06]  /*06b0*/  CS2R R38, SRZ ;  /* 0x0000000000267805 */ /* 0x004fcc000001ff00 */
[----:B------:R-:W5:Y:S01]  /*06c0*/  @!P1 LDG.E.64 R38, desc[UR8][R62.64] ;  /* 0x000000083e269981 */ /* 0x000f62000c1e1b00 */
[----:B------:R-:W-:-:S06]  /*06d0*/  IMAD.MOV.U32 R70, RZ, RZ, 0x1 ;  /* 0x00000001ff467424 */ /* 0x000fcc00078e00ff */
[----:B-1----:R-:W-:-:S08]  /*06e0*/  DFMA R72, -R12, R70, 1 ;  /* 0x3ff000000c48742b */ /* 0x002fd00000000146 */
[----:B------:R-:W-:-:S08]  /*06f0*/  DFMA R72, R72, R72, R72 ;  /* 0x000000484848722b */ /* 0x000fd00000000048 */
[----:B------:R-:W-:-:S08]  /*0700*/  DFMA R72, R70, R72, R70 ;  /* 0x000000484648722b */ /* 0x000fd00000000046 */
[----:B------:R-:W-:-:S08]  /*0710*/  DFMA R70, -R12, R72, 1 ;  /* 0x3ff000000c46742b */ /* 0x000fd00000000148 */
[----:B------:R-:W-:Y:S01]  /*0720*/  DFMA R70, R72, R70, R72 ;  /* 0x000000464846722b */ /* 0x000fe20000000048 */
[----:B------:R-:W-:Y:S02]  /*0730*/  @!P0 LEA.HI.X R41, R7, R41, R6, 0x3, P4 ;  /* 0x0000002907298211 */ /* 0x000fe400020f1c06 */
[C---:B0-----:R-:W-:Y:S02]  /*0740*/  @!P1 LEA R42, P4, R5.reuse, R42, 0x3 ;  /* 0x0000002a052a9211 */ /* 0x041fe400078818ff */
[----:B------:R-:W-:Y:S02]  /*0750*/  CS2R R18, SRZ ;  /* 0x0000000000127805 */ /* 0x000fe4000001ff00 */
[----:B------:R-:W-:Y:S02]  /*0760*/  CS2R R20, SRZ ;  /* 0x0000000000147805 */ /* 0x000fe4000001ff00 */
[----:B------:R-:W-:Y:S02]  /*0770*/  @!P1 LEA.HI.X R43, R5, R43, R4, 0x3, P4 ;  /* 0x0000002b052b9211 */ /* 0x000fe400020f1c04 */
[----:B------:R-:W-:-:S02]  /*0780*/  CS2R R22, SRZ ;  /* 0x0000000000167805 */ /* 0x000fc4000001ff00 */
[----:B------:R-:W-:Y:S01]  /*0790*/  CS2R R24, SRZ ;  /* 0x0000000000187805 */ /* 0x000fe2000001ff00 */
[----:B------:R0:W5:Y:S01]  /*07a0*/  @!P0 LDG.E.64.CONSTANT R18, desc[UR8][R40.64] ;  /* 0x0000000828128981 */ /* 0x000162000c1e9b00 */
[----:B------:R-:W-:Y:S02]  /*07b0*/  CS2R R26, SRZ ;  /* 0x00000000001a7805 */ /* 0x000fe4000001ff00 */
[----:B------:R-:W-:Y:S01]  /*07c0*/  CS2R R44, SRZ ;  /* 0x00000000002c7805 */ /* 0x000fe2000001ff00 */
[C---:B------:R-:W-:Y:S01]  /*07d0*/  IMAD.WIDE R46, R9.reuse, 0x8, R64 ;  /* 0x00000008092e7825 */ /* 0x040fe200078e0240 */
[----:B------:R1:W5:Y:S03]  /*07e0*/  @!P1 LDG.E.64.CONSTANT R20, desc[UR8][R42.64] ;  /* 0x000000082a149981 */ /* 0x000366000c1e9b00 */
[----:B------:R-:W-:Y:S01]  /*07f0*/  IMAD.WIDE R48, R9, 0x8, R66 ;  /* 0x0000000809307825 */ /* 0x000fe200078e0242 */
[----:B------:R2:W5:Y:S01]  /*0800*/  @!P2 LDG.E.64 R22, desc[UR8][R46.64] ;  /* 0x000000082e16a981 */ /* 0x000562000c1e1b00 */
[----:B0-----:R-:W-:-:S02]  /*0810*/  CS2R R40, SRZ ;  /* 0x0000000000287805 */ /* 0x001fc4000001ff00 */
[----:B------:R-:W-:Y:S01]  /*0820*/  IMAD.WIDE R50, R9, 0x8, R68 ;  /* 0x0000000809327825 */ /* 0x000fe200078e0244 */
[----:B------:R2:W5:Y:S01]  /*0830*/  @!P2 LDG.E.64 R24, desc[UR8][R48.64] ;  /* 0x000000083018a981 */ /* 0x000562000c1e1b00 */
[----:B-1----:R-:W-:Y:S02]  /*0840*/  CS2R R42, SRZ ;  /* 0x00000000002a7805 */ /* 0x002fe4000001ff00 */
[C---:B------:R-:W-:Y:S01]  /*0850*/  IMAD.WIDE R64, R3.reuse, 0x8, R64 ;  /* 0x0000000803407825 */ /* 0x040fe200078e0240 */
[----:B------:R2:W5:Y:S03]  /*0860*/  @!P2 LDG.E.64 R26, desc[UR8][R50.64] ;  /* 0x00000008321aa981 */ /* 0x000566000c1e1b00 */
[C---:B------:R-:W-:Y:S01]  /*0870*/  IMAD.WIDE R66, R3.reuse, 0x8, R66 ;  /* 0x0000000803427825 */ /* 0x040fe200078e0242 */
[----:B------:R2:W5:Y:S03]  /*0880*/  @!P3 LDG.E.64 R40, desc[UR8][R64.64] ;  /* 0x000000084028b981 */ /* 0x000566000c1e1b00 */
[----:B------:R-:W-:Y:S01]  /*0890*/  IMAD.WIDE R68, R3, 0x8, R68 ;  /* 0x0000000803447825 */ /* 0x000fe200078e0244 */
[----:B------:R2:W5:Y:S04]  /*08a0*/  @!P3 LDG.E.64 R42, desc[UR8][R66.64] ;  /* 0x00000008422ab981 */ /* 0x000568000c1e1b00 */
[----:B------:R2:W5:Y:S01]  /*08b0*/  @!P3 LDG.E.64 R44, desc[UR8][R68.64] ;  /* 0x00000008442cb981 */ /* 0x000562000c1e1b00 */
[----:B------:R-:W-:Y:S01]  /*08c0*/  BSSY B1, `(.L_x_360) ;  /* 0x000000e000017945 */ /* 0x000fe20003800000 */
[----:B---3--:R-:W-:-:S08]  /*08d0*/  DMUL R72, R70, R74 ;  /* 0x0000004a46487228 */ /* 0x008fd00000000000 */
[----:B------:R-:W-:-:S08]  /*08e0*/  DFMA R76, -R12, R72, R74 ;  /* 0x000000480c4c722b */ /* 0x000fd0000000014a */
[----:B------:R-:W-:Y:S01]  /*08f0*/  DFMA R70, R70, R76, R72 ;  /* 0x0000004c4646722b */ /* 0x000fe20000000048 */
[----:B------:R-:W-:-:S09]  /*0900*/  FSETP.GEU.AND P3, PT, |R75|, 6.5827683646048100446e-37, PT ;  /* 0x036000004b00780b */ /* 0x000fd20003f6e200 */
[----:B------:R-:W-:-:S05]  /*0910*/  FFMA R0, RZ, R13, R71 ;  /* 0x0000000dff007223 */ /* 0x000fca0000000047 */
[----:B------:R-:W-:-:S13]  /*0920*/  FSETP.GT.AND P2, PT, |R0|, 1.469367938527859385e-39, PT ;  /* 0x001000000000780b */ /* 0x000fda0003f44200 */
[----:B--2---:R-:W-:Y:S05]  /*0930*/  @P2 BRA P3, `(.L_x_361) ;  /* 0x0000000000182947 */ /* 0x004fea0001800000 */
[----:B------:R-:W-:Y:S01]  /*0940*/  IMAD.MOV.U32 R72, RZ, RZ, R12 ;  /* 0x000000ffff487224 */ /* 0x000fe200078e000c */
[----:B------:R-:W-:Y:S02]  /*0950*/  MOV R73, R13 ;  /* 0x0000000d00497202 */ /* 0x000fe40000000f00 */
[----:B------:R-:W-:-:S07]  /*0960*/  MOV R86, 0x980 ;  /* 0x0000098000567802 */ /* 0x000fce0000000f00 */
[----:B-----5:R-:W-:Y:S05]  /*0970*/  CALL.REL.NOINC `($__internal_3_$__cuda_sm20_div_rn_f64_full) ;  /* 0x0000002400d47944 */ /* 0x020fea0003c00000 */
[----:B------:R-:W-:Y:S02]  /*0980*/  IMAD.MOV.U32 R70, RZ, RZ, R78 ;  /* 0x000000ffff467224 */ /* 0x000fe400078e004e */
[----:B------:R-:W-:-:S07]  /*0990*/  IMAD.MOV.U32 R71, RZ, RZ, R79 ;  /* 0x000000ffff477224 */ /* 0x000fce00078e004f */
.L_x_361:
[----:B------:R-:W-:Y:S05]  /*09a0*/  BSYNC B1 ;  /* 0x0000000000017941 */ /* 0x000fea0003800000 */
.L_x_360:
[----:B------:R-:W-:Y:S01]  /*09b0*/  ISETP.NE.AND P2, PT, RZ, UR23, PT ;  /* 0x00000017ff007c0c */ /* 0x000fe2000bf45270 */
[----:B------:R-:W-:-:S12]  /*09c0*/  BSSY B1, `(.L_x_362) ;  /* 0x000022b000017945 */ /* 0x000fd80003800000 */
[----:B------:R-:W-:Y:S05]  /*09d0*/  @!P2 BRA `(.L_x_363) ;  /* 0x000000100050a947 */ /* 0x000fea0003800000 */
[----:B------:R-:W-:Y:S01]  /*09e0*/  DSETP.GEU.AND P2, PT, |R70|, +INF , PT ;  /* 0x7ff000004600742a */ /* 0x000fe20003f4e200 */
[----:B------:R-:W-:Y:S01]  /*09f0*/  IMAD.MOV.U32 R87, RZ, RZ, 0x1 ;  /* 0x00000001ff577424 */ /* 0x000fe200078e00ff */
[----:B------:R-:W-:Y:S01]  /*0a00*/  BSSY B2, `(.L_x_364) ;  /* 0x0000032000027945 */ /* 0x000fe20003800000 */
[----:B------:R-:W-:-:S05]  /*0a10*/  IMAD.MOV.U32 R0, RZ, RZ, 0x1 ;  /* 0x00000001ff007424 */ /* 0x000fca00078e00ff */
[----:B------:R-:W-:-:S06]  /*0a20*/  PRMT R87, R87, 0x5410, R0 ;  /* 0x0000541057577816 */ /* 0x000fcc0000000000 */
[----:B------:R-:W-:Y:S05]  /*0a30*/  @P2 BRA `(.L_x_365) ;  /* 0x0000000000b82947 */ /* 0x000fea0003800000 */
[----:B-----5:R-:W-:Y:S01]  /*0a40*/  DMUL R72, R26, UR12 ;  /* 0x0000000c1a487c28 */ /* 0x020fe20008000000 */
[----:B------:R-:W-:Y:S01]  /*0a50*/  UMOV UR24, 0xf0000000 ;  /* 0xf000000000187882 */ /* 0x000fe20000000000 */
[----:B------:R-:W-:Y:S01]  /*0a60*/  DMUL R26, R70, UR16 ;  /* 0x00000010461a7c28 */ /* 0x000fe20008000000 */
[----:B------:R-:W-:Y:S01]  /*0a70*/  UMOV UR25, 0x380fffff ;  /* 0x380fffff00197882 */ /* 0x000fe20000000000 */
[----:B------:R-:W-:Y:S01]  /*0a80*/  IMAD.MOV.U32 R74, RZ, RZ, 0x1 ;  /* 0x00000001ff4a7424 */ /* 0x000fe200078e00ff */
[----:B------:R-:W-:Y:S05]  /*0a90*/  BSSY B3, `(.L_x_366) ;  /* 0x000001e000037945 */ /* 0x000fea0003800000 */
[----:B------:R-:W-:-:S06]  /*0aa0*/  DFMA R26, R26, R70, R72 ;  /* 0x000000461a1a722b */ /* 0x000fcc0000000048 */
[----:B------:R-:W0:Y:S02]  /*0ab0*/  F2F.F32.F64 R0, R26 ;  /* 0x0000001a00007310 */ /* 0x000e240000301000 */
[----:B------:R-:W-:-:S14]  /*0ac0*/  DSETP.GEU.AND P2, PT, |R26|, UR24, PT ;  /* 0x000000181a007e2a */ /* 0x000fdc000bf4e200 */
        /* <DEDUP_REMOVED lines=8> */
[----:B------:R-:W-:Y:S02]  /*0b50*/  DFMA R76, R74, R76, R74 ;  /* 0x0000004c4a4c722b */ /* 0x000fe4000000004a */
[----:B------:R-:W-:-:S06]  /*0b60*/  DMUL R74, R24, UR10 ;  /* 0x0000000a184a7c28 */ /* 0x000fcc0008000000 */
[----:B------:R-:W-:Y:S02]  /*0b70*/  DFMA R24, -R72, R76, 1 ;  /* 0x3ff000004818742b */ /* 0x000fe4000000014c */
[----:B------:R-:W-:-:S06]  /*0b80*/  DFMA R74, R70, UR14, R74 ;  /* 0x0000000e464a7c2b */ /* 0x000fcc000800004a */
[----:B------:R-:W-:-:S04]  /*0b90*/  DFMA R24, R76, R24, R76 ;  /* 0x000000184c18722b */ /* 0x000fc8000000004c */
[----:B------:R-:W-:-:S04]  /*0ba0*/  FSETP.GEU.AND P3, PT, |R75|, 6.5827683646048100446e-37, PT ;  /* 0x036000004b00780b */ /* 0x000fc80003f6e200 */
[----:B------:R-:W-:-:S08]  /*0bb0*/  DMUL R70, R74, R24 ;  /* 0x000000184a467228 */ /* 0x000fd00000000000 */
[----:B------:R-:W-:-:S08]  /*0bc0*/  DFMA R76, -R72, R70, R74 ;  /* 0x00000046484c722b */ /* 0x000fd0000000014a */
[----:B------:R-:W-:Y:S01]  /*0bd0*/  DFMA R70, R24, R76, R70 ;  /* 0x0000004c1846722b */ /* 0x000fe20000000046 */
[----:B------:R-:W-:Y:S01]  /*0be0*/  IMAD.MOV.U32 R24, RZ, RZ, R74 ;  /* 0x000000ffff187224 */ /* 0x000fe200078e004a */
[----:B------:R-:W-:-:S08]  /*0bf0*/  MOV R25, R75 ;  /* 0x0000004b00197202 */ /* 0x000fd00000000f00 */
[----:B------:R-:W-:-:S05]  /*0c00*/  FFMA R0, RZ, R73, R71 ;  /* 0x00000049ff007223 */ /* 0x000fca0000000047 */
[----:B------:R-:W-:-:S13]  /*0c10*/  FSETP.GT.AND P2, PT, |R0|, 1.469367938527859385e-39, PT ;  /* 0x001000000000780b */ /* 0x000fda0003f44200 */
[----:B------:R-:W-:Y:S05]  /*0c20*/  @P2 BRA P3, `(.L_x_367) ;  /* 0x0000000000102947 */ /* 0x000fea0001800000 */
[----:B------:R-:W-:-:S07]  /*0c30*/  MOV R86, 0xc50 ;  /* 0x00000c5000567802 */ /* 0x000fce0000000f00 */
[----:B------:R-:W-:Y:S05]  /*0c40*/  CALL.REL.NOINC `($__internal_3_$__cuda_sm20_div_rn_f64_full) ;  /* 0x0000002400207944 */ /* 0x000fea0003c00000 */
[----:B------:R-:W-:Y:S02]  /*0c50*/  IMAD.MOV.U32 R70, RZ, RZ, R78 ;  /* 0x000000ffff467224 */ /* 0x000fe400078e004e */
[----:B------:R-:W-:-:S07]  /*0c60*/  IMAD.MOV.U32 R71, RZ, RZ, R79 ;  /* 0x000000ffff477224 */ /* 0x000fce00078e004f */
.L_x_367:
[----:B------:R-:W-:Y:S05]  /*0c70*/  BSYNC B3 ;  /* 0x0000000000037941 */ /* 0x000fea0003800000 */
.L_x_366:
[----:B------:R-:W-:Y:S01]  /*0c80*/  DFMA R70, R22, UR18, R70 ;  /* 0x0000001216467c2b */ /* 0x000fe20008000046 */
[----:B------:R-:W-:Y:S01]  /*0c90*/  UMOV UR24, 0xf0000000 ;  /* 0xf000000000187882 */ /* 0x000fe20000000000 */
[----:B------:R-:W-:Y:S01]  /*0ca0*/  UMOV UR25, 0x380fffff ;  /* 0x380fffff00197882 */ /* 0x000fe20000000000 */
[----:B------:R-:W-:-:S03]  /*0cb0*/  PRMT R87, R87, 0x5410, R11 ;  /* 0x0000541057577816 */ /* 0x000fc6000000000b */
[----:B------:R-:W0:Y:S02]  /*0cc0*/  F2F.F32.F64 R0, R70 ;  /* 0x0000004600007310 */ /* 0x000e240000301000 */
[----:B------:R-:W-:-:S14]  /*0cd0*/  DSETP.GEU.AND P2, PT, |R70|, UR24, PT ;  /* 0x0000001846007e2a */ /* 0x000fdc000bf4e200 */
[----:B0-----:R-:W-:-:S04]  /*0ce0*/  @!P2 FMUL R0, R0, 1.175494350822287508e-38 ;  /* 0x008000000000a820 */ /* 0x001fc80000400000 */
[----:B------:R-:W-:-:S06]  /*0cf0*/  FMUL.FTZ R72, R0, UR26 ;  /* 0x0000001a00487c20 */ /* 0x000fcc0008410000 */
[----:B------:R-:W0:Y:S02]  /*0d00*/  F2F.F64.F32 R72, R72 ;  /* 0x0000004800487310 */ /* 0x000e240000201800 */
[----:B0-----:R-:W-:-:S11]  /*0d10*/  DADD R22, R22, -R72 ;  /* 0x0000000016167229 */ /* 0x001fd60000000848 */
.L_x_365:
[----:B------:R-:W-:Y:S05]  /*0d20*/  BSYNC B2 ;  /* 0x0000000000027941 */ /* 0x000fea0003800000 */
.L_x_364:
        /* <DEDUP_REMOVED lines=20> */
[----:B------:R-:W-:Y:S05]  /*0e70*/  CALL.REL.NOINC `($__internal_3_$__cuda_sm20_div_rn_f64_full) ;  /* 0x0000002000947944 */ /* 0x000fea0003c00000 */
[----:B------:R-:W-:Y:S02]  /*0e80*/  IMAD.MOV.U32 R70, RZ, RZ, R78 ;  /* 0x000000ffff467224 */ /* 0x000fe400078e004e */
[----:B------:R-:W-:-:S07]  /*0e90*/  IMAD.MOV.U32 R71, RZ, RZ, R79 ;  /* 0x000000ffff477224 */ /* 0x000fce00078e004f */
.L_x_369:
[----:B------:R-:W-:Y:S05]  /*0ea0*/  BSYNC B2 ;  /* 0x0000000000027941 */ /* 0x000fea0003800000 */
.L_x_368:
[----:B------:R-:W-:Y:S01]  /*0eb0*/  DSETP.GEU.AND P2, PT, |R70|, +INF , PT ;  /* 0x7ff000004600742a */ /* 0x000fe20003f4e200 */
[----:B------:R-:W-:-:S13]  /*0ec0*/  BSSY B2, `(.L_x_370) ;  /* 0x0000030000027945 */ /* 0x000fda0003800000 */
[----:B------:R-:W-:Y:S05]  /*0ed0*/  @P2 BRA `(.L_x_371) ;  /* 0x0000000000b82947 */ /* 0x000fea0003800000 */
[----:B------:R-:W-:Y:S01]  /*0ee0*/  DMUL R18, R36, UR12 ;  /* 0x0000000c24127c28 */ /* 0x000fe20008000000 */
[----:B------:R-:W-:Y:S01]  /*0ef0*/  UMOV UR24, 0xf0000000 ;  /* 0xf000000000187882 */ /* 0x000fe20000000000 */
[----:B------:R-:W-:Y:S01]  /*0f00*/  DMUL R36, R70, UR16 ;  /* 0x0000001046247c28 */ /* 0x000fe20008000000 */
[----:B------:R-:W-:Y:S01]  /*0f10*/  UMOV UR25, 0x380fffff ;  /* 0x380fffff00197882 */ /* 0x000fe20000000000 */
[----:B------:R-:W-:Y:S06]  /*0f20*/  BSSY B3, `(.L_x_372) ;  /* 0x000001f000037945 */ /* 0x000fec0003800000 */
[----:B------:R-:W-:Y:S01]  /*0f30*/  DFMA R36, R36, R70, R18 ;  /* 0x000000462424722b */ /* 0x000fe20000000012 */
[----:B------:R-:W-:-:S05]  /*0f40*/  IMAD.MOV.U32 R18, RZ, RZ, 0x1 ;  /* 0x00000001ff127424 */ /* 0x000fca00078e00ff */
        /* <DEDUP_REMOVED lines=19> */
[----:B------:R-:W-:Y:S02]  /*1080*/  IMAD.MOV.U32 R32, RZ, RZ, R74 ;  /* 0x000000ffff207224 */ /* 0x000fe400078e004a */
[----:B------:R-:W-:-:S07]  /*1090*/  IMAD.MOV.U32 R33, RZ, RZ, R75 ;  /* 0x000000ffff217224 */ /* 0x000fce00078e004b */
[----:B------:R-:W-:-:S05]  /*10a0*/  FFMA R0, RZ, R73, R19 ;  /* 0x00000049ff007223 */ /* 0x000fca0000000013 */
[----:B------:R-:W-:-:S13]  /*10b0*/  FSETP.GT.AND P2, PT, |R0|, 1.469367938527859385e-39, PT ;  /* 0x001000000000780b */ /* 0x000fda0003f44200 */
[----:B------:R-:W-:Y:S05]  /*10c0*/  @P2 BRA P3, `(.L_x_373) ;  /* 0x0000000000102947 */ /* 0x000fea0001800000 */
[----:B------:R-:W-:-:S07]  /*10d0*/  MOV R86, 0x10f0 ;  /* 0x000010f000567802 */ /* 0x000fce0000000f00 */
[----:B------:R-:W-:Y:S05]  /*10e0*/  CALL.REL.NOINC `($__internal_3_$__cuda_sm20_div_rn_f64_full) ;  /* 0x0000001c00f87944 */ /* 0x000fea0003c00000 */
[----:B------:R-:W-:Y:S01]  /*10f0*/  IMAD.MOV.U32 R18, RZ, RZ, R78 ;  /* 0x000000ffff127224 */ /* 0x000fe200078e004e */
[----:B------:R-:W-:-:S07]  /*1100*/  MOV R19, R79 ;  /* 0x0000004f00137202 */ /* 0x000fce0000000f00 */
.L_x_373:
[----:B------:R-:W-:Y:S05]  /*1110*/  BSYNC B3 ;  /* 0x0000000000037941 */ /* 0x000fea0003800000 */
.L_x_372:
        /* <DEDUP_REMOVED lines=10> */
.L_x_371:
[----:B------:R-:W-:Y:S05]  /*11c0*/  BSYNC B2 ;  /* 0x0000000000027941 */ /* 0x000fea0003800000 */
.L_x_370:
[----:B------:R-:W0:Y:S01]  /*11d0*/  MUFU.RCP64H R19, R13 ;  /* 0x0000000d00137308 */ /* 0x000e220000001800 */
        /* <DEDUP_REMOVED lines=15> */
[----:B------:R-:W-:Y:S01]  /*12d0*/  MOV R86, 0x1320 ;  /* 0x0000132000567802 */ /* 0x000fe20000000f00 */
[----:B------:R-:W-:Y:S02]  /*12e0*/  IMAD.MOV.U32 R75, RZ, RZ, R21 ;  /* 0x000000ffff4b7224 */ /* 0x000fe400078e0015 */
[----:B------:R-:W-:Y:S02]  /*12f0*/  IMAD.MOV.U32 R72, RZ, RZ, R12 ;  /* 0x000000ffff487224 */ /* 0x000fe400078e000c */
[----:B------:R-:W-:-:S07]  /*1300*/  IMAD.MOV.U32 R73, RZ, RZ, R13 ;  /* 0x000000ffff497224 */ /* 0x000fce00078e000d */
[----:B------:R-:W-:Y:S05]  /*1310*/  CALL.REL.NOINC `($__internal_3_$__cuda_sm20_div_rn_f64_full) ;  /* 0x0000001c006c7944 */ /* 0x000fea0003c00000 */
[----:B------:R-:W-:Y:S01]  /*1320*/  IMAD.MOV.U32 R18, RZ, RZ, R78 ;  /* 0x000000ffff127224 */ /* 0x000fe200078e004e */
[----:B------:R-:W-:-:S07]  /*1330*/  MOV R19, R79 ;  /* 0x0000004f00137202 */ /* 0x000fce0000000f00 */
.L_x_375:
[----:B------:R-:W-:Y:S05]  /*1340*/  BSYNC B2 ;  /* 0x0000000000027941 */ /* 0x000fea0003800000 */
.L_x_374:
[----:B------:R-:W-:Y:S01]  /*1350*/  DSETP.GEU.AND P2, PT, |R18|, +INF , PT ;  /* 0x7ff000001200742a */ /* 0x000fe20003f4e200 */
[----:B------:R-:W-:Y:S01]  /*1360*/  BSSY B2, `(.L_x_376) ;  /* 0x0000032000027945 */ /* 0x000fe20003800000 */
[----:B------:R-:W-:Y:S02]  /*1370*/  IMAD.MOV.U32 R20, RZ, RZ, 0x1 ;  /* 0x00000001ff147424 */ /* 0x000fe400078e00ff */
[----:B------:R-:W-:-:S10]  /*1380*/  IMAD.MOV.U32 R11, RZ, RZ, 0x1 ;  /* 0x00000001ff0b7424 */ /* 0x000fd400078e00ff */
[----:B------:R-:W-:Y:S05]  /*1390*/  @P2 BRA `(.L_x_377) ;  /* 0x0000000000b82947 */ /* 0x000fea0003800000 */
[----:B------:R-:W-:Y:S01]  /*13a0*/  DMUL R20, R38, UR12 ;  /* 0x0000000c26147c28 */ /* 0x000fe20008000000 */
[----:B------:R-:W-:Y:S01]  /*13b0*/  UMOV UR24, 0xf0000000 ;  /* 0xf000000000187882 */ /* 0x000fe20000000000 */
[----:B------:R-:W-:Y:S01]  /*13c0*/  DMUL R38, R18, UR16 ;  /* 0x0000001012267c28 */ /* 0x000fe20008000000 */
[----:B------:R-:W-:Y:S01]  /*13d0*/  UMOV UR25, 0x380fffff ;  /* 0x380fffff00197882 */ /* 0x000fe20000000000 */
[----:B------:R-:W-:Y:S01]  /*13e0*/  DMUL R74, R34, UR10 ;  /* 0x0000000a224a7c28 */ /* 0x000fe20008000000 */
[----:B------:R-:W-:Y:S05]  /*13f0*/  BSSY B3, `(.L_x_378) ;  /* 0x000001e000037945 */ /* 0x000fea0003800000 */
[----:B------:R-:W-:Y:S01]  /*1400*/  DFMA R38, R38, R18, R20 ;  /* 0x000000122626722b */ /* 0x000fe20000000014 */
[----:B------:R-:W-:Y:S01]  /*1410*/  IMAD.MOV.U32 R20, RZ, RZ, 0x1 ;  /* 0x00000001ff147424 */ /* 0x000fe200078e00ff */
[----:B------:R-:W-:-:S04]  /*1420*/  DFMA R74, R18, UR14, R74 ;  /* 0x0000000e124a7c2b */ /* 0x000fc8000800004a */
[----:B------:R-:W0:Y:S02]  /*1430*/  F2F.F32.F64 R0, R38 ;  /* 0x0000002600007310 */ /* 0x000e240000301000 */
[----:B------:R-:W-:-:S04]  /*1440*/  DSETP.GEU.AND P2, PT, |R38|, UR24, PT ;  /* 0x0000001826007e2a */ /* 0x000fc8000bf4e200 */
[----:B------:R-:W-:-:S10]  /*1450*/  FSETP.GEU.AND P3, PT, |R75|, 6.5827683646048100446e-37, PT ;  /* 0x036000004b00780b */ /* 0x000fd40003f6e200 */
        /* <DEDUP_REMOVED lines=23> */
.L_x_379:
[----:B------:R-:W-:Y:S05]  /*15d0*/  BSYNC B3 ;  /* 0x0000000000037941 */ /* 0x000fea0003800000 */
.L_x_378:
[----:B------:R-:W-:Y:S01]  /*15e0*/  DFMA R18, R30, UR18, R18 ;  /* 0x000000121e127c2b */ /* 0x000fe20008000012 */
[----:B------:R-:W-:Y:S01]  /*15f0*/  UMOV UR24, 0xf0000000 ;  /* 0xf000000000187882 */ /* 0x000fe20000000000 */
[----:B------:R-:W-:-:S04]  /*1600*/  UMOV UR25, 0x380fffff ;  /* 0x380fffff00197882 */ /* 0x000fc80000000000 */
[----:B------:R-:W0:Y:S02]  /*1610*/  F2F.F32.F64 R0, R18 ;  /* 0x0000001200007310 */ /* 0x000e240000301000 */
[----:B------:R-:W-:-:S14]  /*1620*/  DSETP.GEU.AND P2, PT, |R18|, UR24, PT ;  /* 0x0000001812007e2a */ /* 0x000fdc000bf4e200 */
[----:B0-----:R-:W-:-:S04]  /*1630*/  @!P2 FMUL R0, R0, 1.175494350822287508e-38 ;  /* 0x008000000000a820 */ /* 0x001fc80000400000 */
[----:B------:R-:W-:-:S06]  /*1640*/  FMUL.FTZ R21, R0, UR26 ;  /* 0x0000001a00157c20 */ /* 0x000fcc0008410000 */
[----:B------:R-:W0:Y:S02]  /*1650*/  F2F.F64.F32 R20, R21 ;  /* 0x0000001500147310 */ /* 0x000e240000201800 */
[----:B0-----:R-:W-:Y:S01]  /*1660*/  DADD R30, R30, -R20 ;  /* 0x000000001e1e7229 */ /* 0x001fe20000000814 */
[----:B------:R-:W-:-:S10]  /*1670*/  PRMT R20, R87, 0x7610, R20 ;  /* 0x0000761057147816 */ /* 0x000fd40000000014 */
.L_x_377:
[----:B------:R-:W-:Y:S05]  /*1680*/  BSYNC B2 ;  /* 0x0000000000027941 */ /* 0x000fea0003800000 */
.L_x_376:
        /* <DEDUP_REMOVED lines=23> */
.L_x_381:
[----:B------:R-:W-:Y:S05]  /*1800*/  BSYNC B2 ;  /* 0x0000000000027941 */ /* 0x000fea0003800000 */
.L_x_380:
[----:B------:R-:W-:-:S14]  /*1810*/  DSETP.GEU.AND P2, PT, |R18|, +INF , PT ;  /* 0x7ff000001200742a */ /* 0x000fdc0003f4e200 */
        /* <DEDUP_REMOVED lines=34> */
[----:B------:R-:W-:Y:S02]  /*1a40*/  IMAD.MOV.U32 R16, RZ, RZ, R78 ;  /* 0x000000ffff107224 */ /* 0x000fe400078e004e */
[----:B------:R-:W-:-:S07]  /*1a50*/  IMAD.MOV.U32 R17, RZ, RZ, R79 ;  /* 0x000000ffff117224 */ /* 0x000fce00078e004f */
.L_x_384:
[----:B------:R-:W-:Y:S05]  /*1a60*/  BSYNC B2 ;  /* 0x0000000000027941 */ /* 0x000fea0003800000 */
.L_x_383:
        /* <DEDUP_REMOVED lines=9> */
[----:B0-----:R-:W-:Y:S01]  /*1b00*/  DADD R40, R40, -R18 ;  /* 0x0000000028287229 */ /* 0x001fe20000000812 */
[----:B------:R-:W-:Y:S10]  /*1b10*/  BRA `(.L_x_382) ;  /* 0x0000001000547947 */ /* 0x000ff40003800000 */
.L_x_363:
[----:B------:R-:W-:Y:S01]  /*1b20*/  DSETP.GEU.AND P2, PT, |R70|, +INF , PT ;  /* 0x7ff000004600742a */ /* 0x000fe20003f4e200 */
[----:B------:R-:W-:Y:S01]  /*1b30*/  IMAD.MOV.U32 R87, RZ, RZ, 0x1 ;  /* 0x00000001ff577424 */ /* 0x000fe200078e00ff */
[----:B------:R-:W-:Y:S01]  /*1b40*/  MOV R0, 0x1 ;  /* 0x0000000100007802 */ /* 0x000fe20000000f00 */
[----:B------:R-:W-:Y:S03]  /*1b50*/  BSSY B2, `(.L_x_385) ;  /* 0x0000031000027945 */ /* 0x000fe60003800000 */
[----:B------:R-:W-:-:S08]  /*1b60*/  PRMT R87, R87, 0x5410, R0 ;  /* 0x0000541057577816 */ /* 0x000fd00000000000 */
[----:B------:R-:W-:Y:S05]  /*1b70*/  @P2 BRA `(.L_x_386) ;  /* 0x0000000000b82947 */ /* 0x000fea0003800000 */
[----:B-----5:R-:W-:Y:S01]  /*1b80*/  DMUL R72, R26, UR12 ;  /* 0x0000000c1a487c28 */ /* 0x020fe20008000000 */
[----:B------:R-:W-:Y:S01]  /*1b90*/  UMOV UR24, 0xf0000000 ;  /* 0xf000000000187882 */ /* 0x000fe20000000000 */
[----:B------:R-:W-:Y:S01]  /*1ba0*/  DMUL R26, R70, UR16 ;  /* 0x00000010461a7c28 */ /* 0x000fe20008000000 */
[----:B------:R-:W-:Y:S01]  /*1bb0*/  UMOV UR25, 0x380fffff ;  /* 0x380fffff00197882 */ /* 0x000fe20000000000 */
[----:B------:R-:W-:Y:S01]  /*1bc0*/  IMAD.MOV.U32 R76, RZ, RZ, 0x1 ;  /* 0x00000001ff4c7424 */ /* 0x000fe200078e00ff */
[----:B------:R-:W-:Y:S05]  /*1bd0*/  BSSY B3, `(.L_x_387) ;  /* 0x000001e000037945 */ /* 0x000fea0003800000 */
[----:B------:R-:W-:-:S08]  /*1be0*/  DFMA R26, R26, R70, R72 ;  /* 0x000000461a1a722b */ /* 0x000fd00000000048 */
[----:B------:R-:W-:-:S06]  /*1bf0*/  DADD R74, R14, R26 ;  /* 0x000000000e4a7229 */ /* 0x000fcc000000001a */
[----:B------:R0:W1:Y:S02]  /*1c00*/  F2F.F32.F64 R0, R74 ;  /* 0x0000004a00007310 */ /* 0x0000640000301000 */
[----:B------:R-:W-:Y:S02]  /*1c10*/  DSETP.GEU.AND P2, PT, |R74|, UR24, PT ;  /* 0x000000184a007e2a */ /* 0x000fe4000bf4e200 */
[----:B0-----:R-:W-:-:S12]  /*1c20*/  DMUL R74, R24, UR10 ;  /* 0x0000000a184a7c28 */ /* 0x001fd80008000000 */
[----:B-1----:R-:W-:Y:S01]  /*1c30*/  @!P2 FMUL R0, R0, 1.175494350822287508e-38 ;  /* 0x008000000000a820 */ /* 0x002fe20000400000 */
[----:B------:R-:W-:-:S05]  /*1c40*/  DFMA R74, R70, UR14, R74 ;  /* 0x0000000e464a7c2b */ /* 0x000fca000800004a */
[----:B------:R-:W0:Y:S05]  /*1c50*/  MUFU.SQRT R0, R0 ;  /* 0x0000000000007308 */ /* 0x000e2a0000002000 */
[----:B------:R-:W-:Y:S01]  /*1c60*/  FSETP.GEU.AND P3, PT, |R75|, 6.5827683646048100446e-37, PT ;  /* 0x036000004b00780b */ /* 0x000fe20003f6e200 */
        /* <DEDUP_REMOVED lines=20> */
.L_x_388:
[----:B------:R-:W-:Y:S05]  /*1db0*/  BSYNC B3 ;  /* 0x0000000000037941 */ /* 0x000fea0003800000 */
.L_x_387:
        /* <DEDUP_REMOVED lines=10> */
.L_x_386:
[----:B------:R-:W-:Y:S05]  /*1e60*/  BSYNC B2 ;  /* 0x0000000000027941 */ /* 0x000fea0003800000 */
.L_x_385:
        /* <DEDUP_REMOVED lines=18> */
[----:B------:R-:W-:Y:S02]  /*1f90*/  IMAD.MOV.U32 R72, RZ, RZ, R12 ;  /* 0x000000ffff487224 */ /* 0x000fe400078e000c */
[----:B------:R-:W-:-:S07]  /*1fa0*/  IMAD.MOV.U32 R73, RZ, RZ, R13 ;  /* 0x000000ffff497224 */ /* 0x000fce00078e000d */
[----:B------:R-:W-:Y:S05]  /*1fb0*/  CALL.REL.NOINC `($__internal_3_$__cuda_sm20_div_rn_f64_full) ;  /* 0x0000001000447944 */ /* 0x000fea0003c00000 */
[----:B------:R-:W-:Y:S02]  /*1fc0*/  IMAD.MOV.U32 R70, RZ, RZ, R78 ;  /* 0x000000ffff467224 */ /* 0x000fe400078e004e */
[----:B------:R-:W-:-:S07]  /*1fd0*/  IMAD.MOV.U32 R71, RZ, RZ, R79 ;  /* 0x000000ffff477224 */ /* 0x000fce00078e004f */
.L_x_390:
[----:B------:R-:W-:Y:S05]  /*1fe0*/  BSYNC B2 ;  /* 0x0000000000027941 */ /* 0x000fea0003800000 */
.L_x_389:
[----:B------:R-:W-:Y:S01]  /*1ff0*/  DSETP.GEU.AND P2, PT, |R70|, +INF , PT ;  /* 0x7ff000004600742a */ /* 0x000fe20003f4e200 */
[----:B------:R-:W-:-:S13]  /*2000*/  BSSY B2, `(.L_x_391) ;  /* 0x0000030000027945 */ /* 0x000fda0003800000 */
[----:B------:R-:W-:Y:S05]  /*2010*/  @P2 BRA `(.L_x_392) ;  /* 0x0000000000b82947 */ /* 0x000fea0003800000 */
[----:B------:R-:W-:Y:S01]  /*2020*/  DMUL R18, R36, UR12 ;  /* 0x0000000c24127c28 */ /* 0x000fe20008000000 */
[----:B------:R-:W-:Y:S01]  /*2030*/  UMOV UR24, 0xf0000000 ;  /* 0xf000000000187882 */ /* 0x000fe20000000000 */
[----:B------:R-:W-:Y:S01]  /*2040*/  DMUL R36, R70, UR16 ;  /* 0x0000001046247c28 */ /* 0x000fe20008000000 */
        /* <DEDUP_REMOVED lines=23> */
[----:B------:R-:W-:Y:S01]  /*21c0*/  MOV R32, R74 ;  /* 0x0000004a00207202 */ /* 0x000fe20000000f00 */
[----:B------:R-:W-:-:S08]  /*21d0*/  IMAD.MOV.U32 R33, RZ, RZ, R75 ;  /* 0x000000ffff217224 */ /* 0x000fd000078e004b */
[----:B------:R-:W-:-:S05]  /*21e0*/  FFMA R0, RZ, R73, R19 ;  /* 0x00000049ff007223 */ /* 0x000fca0000000013 */
[----:B------:R-:W-:-:S13]  /*21f0*/  FSETP.GT.AND P2, PT, |R0|, 1.469367938527859385e-39, PT ;  /* 0x001000000000780b */ /* 0x000fda0003f44200 */
[----:B------:R-:W-:Y:S05]  /*2200*/  @P2 BRA P3, `(.L_x_394) ;  /* 0x0000000000102947 */ /* 0x000fea0001800000 */
[----:B------:R-:W-:-:S07]  /*2210*/  MOV R86, 0x2230 ;  /* 0x0000223000567802 */ /* 0x000fce0000000f00 */
[----:B------:R-:W-:Y:S05]  /*2220*/  CALL.REL.NOINC `($__internal_3_$__cuda_sm20_div_rn_f64_full) ;  /* 0x0000000c00a87944 */ /* 0x000fea0003c00000 */
[----:B------:R-:W-:Y:S02]  /*2230*/  IMAD.MOV.U32 R18, RZ, RZ, R78 ;  /* 0x000000ffff127224 */ /* 0x000fe400078e004e */
[----:B------:R-:W-:-:S07]  /*2240*/  IMAD.MOV.U32 R19, RZ, RZ, R79 ;  /* 0x000000ffff137224 */ /* 0x000fce00078e004f */
.L_x_394:
[----:B------:R-:W-:Y:S05]  /*2250*/  BSYNC B3 ;  /* 0x0000000000037941 */ /* 0x000fea0003800000 */
.L_x_393:
        /* <DEDUP_REMOVED lines=10> */
.L_x_392:
[----:B------:R-:W-:Y:S05]  /*2300*/  BSYNC B2 ;  /* 0x0000000000027941 */ /* 0x000fea0003800000 */
.L_x_391:
        /* <DEDUP_REMOVED lines=23> */
.L_x_396:
[----:B------:R-:W-:Y:S05]  /*2480*/  BSYNC B2 ;  /* 0x0000000000027941 */ /* 0x000fea0003800000 */
.L_x_395:
        /* <DEDUP_REMOVED lines=40> */
.L_x_400:
[----:B------:R-:W-:Y:S05]  /*2710*/  BSYNC B3 ;  /* 0x0000000000037941 */ /* 0x000fea0003800000 */
.L_x_399:
        /* <DEDUP_REMOVED lines=10> */
.L_x_398:
[----:B------:R-:W-:Y:S05]  /*27c0*/  BSYNC B2 ;  /* 0x0000000000027941 */ /* 0x000fea0003800000 */
.L_x_397:
        /* <DEDUP_REMOVED lines=23> */
.L_x_402:
[----:B------:R-:W-:Y:S05]  /*2940*/  BSYNC B2 ;  /* 0x0000000000027941 */ /* 0x000fea0003800000 */
.L_x_401:
[----:B------:R-:W-:-:S14]  /*2950*/  DSETP.GEU.AND P2, PT, |R18|, +INF , PT ;  /* 0x7ff000001200742a */ /* 0x000fdc0003f4e200 */
        /* <DEDUP_REMOVED lines=32> */
[----:B------:R-:W-:Y:S01]  /*2b60*/  MOV R74, R70 ;  /* 0x00000046004a7202 */ /* 0x000fe20000000f00 */
[----:B------:R-:W-:Y:S01]  /*2b70*/  IMAD.MOV.U32 R75, RZ, RZ, R71 ;  /* 0x000000ffff4b7224 */ /* 0x000fe200078e0047 */
[----:B------:R-:W-:-:S07]  /*2b80*/  MOV R86, 0x2ba0 ;  /* 0x00002ba000567802 */ /* 0x000fce0000000f00 */
[----:B------:R-:W-:Y:S05]  /*2b90*/  CALL.REL.NOINC `($__internal_3_$__cuda_sm20_div_rn_f64_full) ;  /* 0x00000004004c7944 */ /* 0x000fea0003c00000 */
[----:B------:R-:W-:Y:S02]  /*2ba0*/  IMAD.MOV.U32 R16, RZ, RZ, R78 ;  /* 0x000000ffff107224 */ /* 0x000fe400078e004e */
[----:B------:R-:W-:-:S07]  /*2bb0*/  IMAD.MOV.U32 R17, RZ, RZ, R79 ;  /* 0x000000ffff117224 */ /* 0x000fce00078e004f */
.L_x_404:
[----:B------:R-:W-:Y:S05]  /*2bc0*/  BSYNC B2 ;  /* 0x0000000000027941 */ /* 0x000fea0003800000 */
.L_x_403:
        /* <DEDUP_REMOVED lines=10> */
.L_x_382:
[----:B------:R-:W-:Y:S05]  /*2c70*/  BSYNC B1 ;  /* 0x0000000000017941 */ /* 0x000fea0003800000 */
.L_x_362:
[----:B------:R-:W-:Y:S01]  /*2c80*/  ISETP.NE.U32.AND P2, PT, RZ, UR20, PT ;  /* 0x00000014ff007c0c */ /* 0x000fe2000bf45070 */
[----:B------:R-:W-:Y:S03]  /*2c90*/  BSSY B0, `(.L_x_405) ;  /* 0x0000031000007945 */ /* 0x000fe60003800000 */
[----:B------:R-:W-:-:S13]  /*2ca0*/  ISETP.NE.AND.EX P2, PT, RZ, UR21, PT, P2 ;  /* 0x00000015ff007c0c */ /* 0x000fda000bf45320 */
[----:B------:R-:W-:Y:S05]  /*2cb0*/  @!P2 BRA `(.L_x_406) ;  /* 0x000000000078a947 */ /* 0x000fea0003800000 */
[----:B------:R-:W-:Y:S02]  /*2cc0*/  ISETP.GE.U32.AND P2, PT, R9, UR6, PT ;  /* 0x0000000609007c0c */ /* 0x000fe4000bf46070 */
[----:B------:R-:W-:Y:S02]  /*2cd0*/  @!P0 LEA R18, P4, R7, UR20, 0x3 ;  /* 0x0000001407128c11 */ /* 0x000fe4000f8818ff */
[----:B------:R-:W-:Y:S02]  /*2ce0*/  ISETP.GE.U32.AND.EX P2, PT, R10, UR7, PT, P2 ;  /* 0x000000070a007c0c */ /* 0x000fe4000bf46120 */
[----:B------:R-:W-:Y:S02]  /*2cf0*/  @!P1 LEA R20, P5, R5, UR20, 0x3 ;  /* 0x0000001405149c11 */ /* 0x000fe4000f8a18ff */
[----:B------:R-:W-:Y:S02]  /*2d00*/  @!P0 LEA.HI.X R19, R7, UR21, R6, 0x3, P4 ;  /* 0x0000001507138c11 */ /* 0x000fe4000a0f1c06 */
[----:B------:R-:W-:-:S07]  /*2d10*/  @!P1 LEA.HI.X R21, R5, UR21, R4, 0x3, P5 ;  /* 0x0000001505159c11 */ /* 0x000fce000a8f1c04 */
[C---:B------:R-:W-:Y:S01]  /*2d20*/  @!P2 LEA R16, P3, R9.reuse, UR20, 0x3 ;  /* 0x000000140910ac11 */ /* 0x040fe2000f8618ff */
[----:B------:R1:W-:Y:S03]  /*2d30*/  @!P2 STG.E.64 desc[UR8][R48.64], R24 ;  /* 0x000000183000a986 */ /* 0x0003e6000c101b08 */
[----:B------:R-:W-:Y:S01]  /*2d40*/  @!P2 LEA.HI.X R17, R9, UR21, R10, 0x3, P3 ;  /* 0x000000150911ac11 */ /* 0x000fe200098f1c0a */
[----:B------:R1:W-:Y:S04]  /*2d50*/  @!P2 STG.E.64 desc[UR8][R50.64], R26 ;  /* 0x0000001a3200a986 */ /* 0x0003e8000c101b08 */
[----:B------:R1:W-:Y:S04]  /*2d60*/  @!P2 STG.E.64 desc[UR8][R46.64], R22 ;  /* 0x000000162e00a986 */ /* 0x0003e8000c101b08 */
[----:B------:R1:W-:Y:S04]  /*2d70*/  @!P2 STG.E.64 desc[UR8][R16.64], R22 ;  /* 0x000000161000a986 */ /* 0x0003e8000c101b08 */
[----:B------:R1:W-:Y:S04]  /*2d80*/  @!P0 STG.E.64 desc[UR8][R54.64], R32 ;  /* 0x0000002036008986 */ /* 0x0003e8000c101b08 */
[----:B------:R1:W-:Y:S04]  /*2d90*/  @!P0 STG.E.64 desc[UR8][R56.64], R36 ;  /* 0x0000002438008986 */ /* 0x0003e8000c101b08 */
[----:B------:R1:W-:Y:S04]  /*2da0*/  @!P0 STG.E.64 desc[UR8][R52.64], R28 ;  /* 0x0000001c34008986 */ /* 0x0003e8000c101b08 */
[----:B------:R1:W-:Y:S01]  /*2db0*/  @!P0 STG.E.64 desc[UR8][R18.64], R28 ;  /* 0x0000001c12008986 */ /* 0x0003e2000c101b08 */
[----:B------:R-:W-:-:S03]  /*2dc0*/  ISETP.GE.U32.AND P0, PT, R3, UR6, PT ;  /* 0x0000000603007c0c */ /* 0x000fc6000bf06070 */
[----:B------:R1:W-:Y:S01]  /*2dd0*/  @!P1 STG.E.64 desc[UR8][R60.64], R34 ;  /* 0x000000223c009986 */ /* 0x0003e2000c101b08 */
[----:B------:R-:W-:-:S03]  /*2de0*/  ISETP.GE.U32.AND.EX P0, PT, R8, UR7, PT, P0 ;  /* 0x0000000708007c0c */ /* 0x000fc6000bf06100 */
[----:B------:R1:W-:Y:S04]  /*2df0*/  @!P1 STG.E.64 desc[UR8][R62.64], R38 ;  /* 0x000000263e009986 */ /* 0x0003e8000c101b08 */
[----:B------:R1:W-:Y:S04]  /*2e00*/  @!P1 STG.E.64 desc[UR8][R58.64], R30 ;  /* 0x0000001e3a009986 */ /* 0x0003e8000c101b08 */
[----:B------:R1:W-:Y:S02]  /*2e10*/  @!P1 STG.E.64 desc[UR8][R20.64], R30 ;  /* 0x0000001e14009986 */ /* 0x0003e4000c101b08 */
[----:B------:R-:W-:Y:S05]  /*2e20*/  @P0 BRA `(.L_x_407) ;  /* 0x00000000005c0947 */ /* 0x000fea0003800000 */
[C---:B------:R-:W-:Y:S01]  /*2e30*/  LEA R2, P0, R3.reuse, UR20, 0x3 ;  /* 0x0000001403027c11 */ /* 0x040fe2000f8018ff */
[----:B------:R2:W-:Y:S03]  /*2e40*/  STG.E.64 desc[UR8][R66.64], R42 ;  /* 0x0000002a42007986 */ /* 0x0005e6000c101b08 */
[----:B------:R-:W-:Y:S01]  /*2e50*/  LEA.HI.X R3, R3, UR21, R8, 0x3, P0 ;  /* 0x0000001503037c11 */ /* 0x000fe200080f1c08 */
[----:B------:R2:W-:Y:S04]  /*2e60*/  STG.E.64 desc[UR8][R68.64], R44 ;  /* 0x0000002c44007986 */ /* 0x0005e8000c101b08 */
[----:B------:R2:W-:Y:S04]  /*2e70*/  STG.E.64 desc[UR8][R64.64], R40 ;  /* 0x0000002840007986 */ /* 0x0005e8000c101b08 */
[----:B------:R2:W-:Y:S01]  /*2e80*/  STG.E.64 desc[UR8][R2.64], R40 ;  /* 0x0000002802007986 */ /* 0x0005e2000c101b08 */
[----:B------:R-:W-:Y:S05]  /*2e90*/  BRA `(.L_x_407) ;  /* 0x0000000000407947 */ /* 0x000fea0003800000 */
.L_x_406:
[----:B------:R-:W-:Y:S02]  /*2ea0*/  ISETP.GE.U32.AND P2, PT, R9, UR6, PT ;  /* 0x0000000609007c0c */ /* 0x000fe4000bf46070 */
[----:B------:R-:W-:Y:S02]  /*2eb0*/  ISETP.GE.U32.AND P3, PT, R3, UR6, PT ;  /* 0x0000000603007c0c */ /* 0x000fe4000bf66070 */
[----:B------:R-:W-:Y:S02]  /*2ec0*/  ISETP.GE.U32.AND.EX P2, PT, R10, UR7, PT, P2 ;  /* 0x000000070a007c0c */ /* 0x000fe4000bf46120 */
[----:B------:R-:W-:-:S11]  /*2ed0*/  ISETP.GE.U32.AND.EX P3, PT, R8, UR7, PT, P3 ;  /* 0x0000000708007c0c */ /* 0x000fd6000bf66130 */
[----:B------:R0:W-:Y:S04]  /*2ee0*/  @!P2 STG.E.64 desc[UR8][R48.64], R24 ;  /* 0x000000183000a986 */ /* 0x0001e8000c101b08 */
        /* <DEDUP_REMOVED lines=10> */
[----:B------:R0:W-:Y:S02]  /*2f90*/  @!P3 STG.E.64 desc[UR8][R64.64], R40 ;  /* 0x000000284000b986 */ /* 0x0001e4000c101b08 */
.L_x_407:
[----:B------:R-:W-:Y:S05]  /*2fa0*/  BSYNC B0 ;  /* 0x0000000000007941 */ /* 0x000fea0003800000 */
.L_x_405:
[----:B------:R-:W-:-:S04]  /*2fb0*/  ULEA UR4, UR5, UR4, 0x2 ;  /* 0x0000000405047291 */ /* 0x000fc8000f8e103f */
[----:B------:R-:W-:Y:S02]  /*2fc0*/  USHF.R.S32.HI UR22, URZ, 0x1f, UR4 ;  /* 0x0000001f3f167899 */ /* 0x000fe40008011404 */
[----:B------:R-:W-:-:S04]  /*2fd0*/  UISETP.GE.U32.AND UP0, UPT, UR4, UR6, UPT ;  /* 0x000000060400728c */ /* 0x000fc8000bf06070 */
[----:B------:R-:W-:-:S06]  /*2fe0*/  UISETP.GE.U32.AND.EX UP0, UPT, UR22, UR7, UPT, UP0 ;  /* 0x000000071600728c */ /* 0x000fcc000bf06100 */
[----:B------:R-:W-:-:S13]  /*2ff0*/  PLOP3.LUT P0, PT, PT, PT, UP0, 0x80, 0x0 ;  /* 0x000000000000781c */ /* 0x000fda0003f0f008 */
[----:B------:R-:W-:Y:S05]  /*3000*/  @!P0 BRA `(.L_x_408) ;  /* 0xffffffd000e48947 */ /* 0x000fea000383ffff */
.L_x_359:
[----:B------:R-:W-:Y:S02]  /*3010*/  ULDC.64 UR24, c[0x0][0x218] ;  /* 0x0000860000187ab9 */ /* 0x000fe40000000a00 */
[----:B------:R-:W-:-:S04]  /*3020*/  ISETP.NE.U32.AND P0, PT, RZ, UR24, PT ;  /* 0x00000018ff007c0c */ /* 0x000fc8000bf05070 */
[----:B------:R-:W-:-:S13]  /*3030*/  ISETP.NE.AND.EX P0, PT, RZ, UR25, PT, P0 ;  /* 0x00000019ff007c0c */ /* 0x000fda000bf05300 */
[----:B------:R-:W-:Y:S05]  /*3040*/  @!P0 EXIT ;  /* 0x000000000000894d */ /* 0x000fea0003800000 */
[----:B------:R-:W-:Y:S01]  /*3050*/  BAR.SYNC.DEFER_BLOCKING 0x0 ;  /* 0x0000000000007b1d */ /* 0x000fe20000010000 */
[----:B------:R-:W-:-:S13]  /*3060*/  LOP3.LUT P0, RZ, R11, 0xff, RZ, 0xc0, !PT ;  /* 0x000000ff0bff7812 */ /* 0x000fda000780c0ff */
[----:B------:R-:W-:Y:S05]  /*3070*/  @!P0 EXIT ;  /* 0x000000000000894d */ /* 0x000fea0003800000 */
[----:B--2---:R-:W2:Y:S01]  /*3080*/  LDC.64 R2, c[0x0][0x218] ;  /* 0x00008600ff027b82 */ /* 0x004ea20000000a00 */
[----:B------:R-:W-:Y:S02]  /*3090*/  IMAD.MOV.U32 R4, RZ, RZ, 0x0 ;  /* 0x00000000ff047424 */ /* 0x000fe400078e00ff */
[----:B------:R-:W-:-:S05]  /*30a0*/  IMAD.MOV.U32 R5, RZ, RZ, 0x7ff00000 ;  /* 0x7ff00000ff057424 */ /* 0x000fca00078e00ff */
[----:B--2---:R-:W-:Y:S01]  /*30b0*/  STG.E.64 desc[UR8][R2.64], R4 ;  /* 0x0000000402007986 */ /* 0x004fe2000c101b08 */
[----:B------:R-:W-:Y:S05]  /*30c0*/  EXIT ;  /* 0x000000000000794d */ /* 0x000fea0003800000 */
        .weak           $__internal_3_$__cuda_sm20_div_rn_f64_full
        .type           $__internal_3_$__cuda_sm20_div_rn_f64_full,@function
        .size           $__internal_3_$__cuda_sm20_div_rn_f64_full,(.L_x_573 - $__internal_3_$__cuda_sm20_div_rn_f64_full)
$__internal_3_$__cuda_sm20_div_rn_f64_full:
[C---:B------:R-:W-:Y:S01]  /*30d0*/  FSETP.GEU.AND P2, PT, |R73|.reuse, 1.469367938527859385e-39, PT ;  /* 0x001000004900780b */ /* 0x040fe20003f4e200 */
[----:B------:R-:W-:Y:S01]  /*30e0*/  IMAD.MOV.U32 R76, RZ, RZ, 0x1 ;  /* 0x00000001ff4c7424 */ /* 0x000fe200078e00ff */
[----:B------:R-:W-:Y:S01]  /*30f0*/  LOP3.LUT R70, R73, 0x800fffff, RZ, 0xc0, !PT ;  /* 0x800fffff49467812 */ /* 0x000fe200078ec0ff */
[----:B------:R-:W-:Y:S01]  /*3100*/  IMAD.MOV.U32 R0, RZ, RZ, 0x1ca00000 ;  /* 0x1ca00000ff007424 */ /* 0x000fe200078e00ff */
[C---:B------:R-:W-:Y:S01]  /*3110*/  FSETP.GEU.AND P4, PT, |R75|.reuse, 1.469367938527859385e-39, PT ;  /* 0x001000004b00780b */ /* 0x040fe20003f8e200 */
[----:B------:R-:W-:Y:S01]  /*3120*/  BSSY B0, `(.L_x_409) ;  /* 0x0000052000007945 */ /* 0x000fe20003800000 */
[----:B------:R-:W-:Y:S02]  /*3130*/  LOP3.LUT R71, R70, 0x3ff00000, RZ, 0xfc, !PT ;  /* 0x3ff0000046477812 */ /* 0x000fe400078efcff */
[----:B------:R-:W-:Y:S02]  /*3140*/  MOV R70, R72 ;  /* 0x0000004800467202 */ /* 0x000fe40000000f00 */
[----:B------:R-:W-:-:S02]  /*3150*/  LOP3.LUT R2, R75, 0x7ff00000, RZ, 0xc0, !PT ;  /* 0x7ff000004b027812 */ /* 0x000fc400078ec0ff */
[----:B------:R-:W-:Y:S01]  /*3160*/  LOP3.LUT R85, R73, 0x7ff00000, RZ, 0xc0, !PT ;  /* 0x7ff0000049557812 */ /* 0x000fe200078ec0ff */
[----:B------:R-:W-:-:S03]  /*3170*/  @!P2 DMUL R70, R72, 8.98846567431157953865e+307 ;  /* 0x7fe000004846a828 */ /* 0x000fc60000000000 */
[C---:B------:R-:W-:Y:S02]  /*3180*/  ISETP.GE.U32.AND P3, PT, R2.reuse, R85, PT ;  /* 0x000000550200720c */ /* 0x040fe40003f66070 */
[----:B------:R-:W-:Y:S01]  /*3190*/  @!P4 LOP3.LUT R81, R73, 0x7ff00000, RZ, 0xc0, !PT ;  /* 0x7ff000004951c812 */ /* 0x000fe200078ec0ff */
[----:B------:R-:W0:Y:S03]  /*31a0*/  MUFU.RCP64H R77, R71 ;  /* 0x00000047004d7308 */ /* 0x000e260000001800 */
[----:B------:R-:W-:Y:S02]  /*31b0*/  @!P4 ISETP.GE.U32.AND P5, PT, R2, R81, PT ;  /* 0x000000510200c20c */ /* 0x000fe40003fa6070 */
[----:B------:R-:W-:Y:S02]  /*31c0*/  @!P2 LOP3.LUT R85, R71, 0x7ff00000, RZ, 0xc0, !PT ;  /* 0x7ff000004755a812 */ /* 0x000fe400078ec0ff */
[----:B------:R-:W-:-:S04]  /*31d0*/  @!P4 SEL R81, R0, 0x63400000, !P5 ;  /* 0x634000000051c807 */ /* 0x000fc80006800000 */
[----:B------:R-:W-:-:S04]  /*31e0*/  @!P4 LOP3.LUT R82, R81, 0x80000000, R75, 0xf8, !PT ;  /* 0x800000005152c812 */ /* 0x000fc800078ef84b */
[----:B------:R-:W-:Y:S01]  /*31f0*/  @!P4 LOP3.LUT R83, R82, 0x100000, RZ, 0xfc, !PT ;  /* 0x001000005253c812 */ /* 0x000fe200078efcff */
[----:B------:R-:W-:Y:S01]  /*3200*/  @!P4 IMAD.MOV.U32 R82, RZ, RZ, RZ ;  /* 0x000000ffff52c224 */ /* 0x000fe200078e00ff */
[----:B0-----:R-:W-:-:S08]  /*3210*/  DFMA R78, R76, -R70, 1 ;  /* 0x3ff000004c4e742b */ /* 0x001fd00000000846 */
        /* <DEDUP_REMOVED lines=22> */
[----:B------:R-:W-:-:S05]  /*3380*/  SEL R75, R0, 0x63400000, !P2 ;  /* 0x63400000004b7807 */ /* 0x000fca0005000000 */
[----:B------:R-:W-:Y:S02]  /*3390*/  IMAD.IADD R0, R74, 0x1, -R75 ;  /* 0x000000014a007824 */ /* 0x000fe400078e0a4b */
[----:B------:R-:W-:Y:S02]  /*33a0*/  IMAD.MOV.U32 R74, RZ, RZ, RZ ;  /* 0x000000ffff4a7224 */ /* 0x000fe400078e00ff */
        /* <DEDUP_REMOVED lines=10> */
[----:B------:R-:W-:Y:S01]  /*3450*/  IADD3 R71, -R0, RZ, RZ ;  /* 0x000000ff00477210 */ /* 0x000fe20007ffe1ff */
[----:B------:R-:W-:Y:S01]  /*3460*/  IMAD.MOV.U32 R70, RZ, RZ, RZ ;  /* 0x000000ffff467224 */ /* 0x000fe200078e00ff */
[----:B------:R-:W-:-:S05]  /*3470*/  DMUL.RP R74, R82, R74 ;  /* 0x0000004a524a7228 */ /* 0x000fca0000008000 */
[----:B------:R-:W-:-:S05]  /*3480*/  DFMA R70, R78, -R70, R82 ;  /* 0x800000464e46722b */ /* 0x000fca0000000052 */
[----:B------:R-:W-:Y:S02]  /*3490*/  LOP3.LUT R73, R75, R73, RZ, 0x3c, !PT ;  /* 0x000000494b497212 */ /* 0x000fe400078e3cff */
[----:B------:R-:W-:-:S04]  /*34a0*/  IADD3 R70, -R0, -0x43300000, RZ ;  /* 0xbcd0000000467810 */ /* 0x000fc80007ffe1ff */
[----:B------:R-:W-:-:S04]  /*34b0*/  FSETP.NEU.AND P2, PT, |R71|, R70, PT ;  /* 0x000000464700720b */ /* 0x000fc80003f4d200 */
[----:B------:R-:W-:Y:S02]  /*34c0*/  FSEL R78, R74, R78, !P2 ;  /* 0x0000004e4a4e7208 */ /* 0x000fe40005000000 */
[----:B------:R-:W-:Y:S01]  /*34d0*/  FSEL R79, R73, R79, !P2 ;  /* 0x0000004f494f7208 */ /* 0x000fe20005000000 */
[----:B------:R-:W-:Y:S06]  /*34e0*/  BRA `(.L_x_411) ;  /* 0x0000000000547947 */ /* 0x000fec0003800000 */
.L_x_410:
[----:B------:R-:W-:-:S14]  /*34f0*/  DSETP.NAN.AND P2, PT, R74, R74, PT ;  /* 0x0000004a4a00722a */ /* 0x000fdc0003f48000 */
[----:B------:R-:W-:Y:S05]  /*3500*/  @P2 BRA `(.L_x_412) ;  /* 0x0000000000442947 */ /* 0x000fea0003800000 */
[----:B------:R-:W-:-:S14]  /*3510*/  DSETP.NAN.AND P2, PT, R72, R72, PT ;  /* 0x000000484800722a */ /* 0x000fdc0003f48000 */
[----:B------:R-:W-:Y:S05]  /*3520*/  @P2 BRA `(.L_x_413) ;  /* 0x0000000000302947 */ /* 0x000fea0003800000 */
[----:B------:R-:W-:Y:S01]  /*3530*/  ISETP.NE.AND P2, PT, R80, R85, PT ;  /* 0x000000555000720c */ /* 0x000fe20003f45270 */
[----:B------:R-:W-:Y:S02]  /*3540*/  IMAD.MOV.U32 R78, RZ, RZ, 0x0 ;  /* 0x00000000ff4e7424 */ /* 0x000fe400078e00ff */
[----:B------:R-:W-:-:S10]  /*3550*/  IMAD.MOV.U32 R79, RZ, RZ, -0x80000 ;  /* 0xfff80000ff4f7424 */ /* 0x000fd400078e00ff */
[----:B------:R-:W-:Y:S05]  /*3560*/  @!P2 BRA `(.L_x_411) ;  /* 0x000000000034a947 */ /* 0x000fea0003800000 */
[----:B------:R-:W-:Y:S02]  /*3570*/  ISETP.NE.AND P2, PT, R80, 0x7ff00000, PT ;  /* 0x7ff000005000780c */ /* 0x000fe40003f45270 */
[----:B------:R-:W-:Y:S02]  /*3580*/  LOP3.LUT R79, R75, 0x80000000, R73, 0x48, !PT ;  /* 0x800000004b4f7812 */ /* 0x000fe400078e4849 */
[----:B------:R-:W-:-:S13]  /*3590*/  ISETP.EQ.OR P2, PT, R85, RZ, !P2 ;  /* 0x000000ff5500720c */ /* 0x000fda0005742670 */
[----:B------:R-:W-:Y:S01]  /*35a0*/  @P2 LOP3.LUT R0, R79, 0x7ff00000, RZ, 0xfc, !PT ;  /* 0x7ff000004f002812 */ /* 0x000fe200078efcff */
[----:B------:R-:W-:Y:S02]  /*35b0*/  @!P2 IMAD.MOV.U32 R78, RZ, RZ, RZ ;  /* 0x000000ffff4ea224 */ /* 0x000fe400078e00ff */
[----:B------:R-:W-:Y:S01]  /*35c0*/  @P2 IMAD.MOV.U32 R78, RZ, RZ, RZ ;  /* 0x000000ffff4e2224 */ /* 0x000fe200078e00ff */
[----:B------:R-:W-:Y:S01]  /*35d0*/  @P2 MOV R79, R0 ;  /* 0x00000000004f2202 */ /* 0x000fe20000000f00 */
[----:B------:R-:W-:Y:S06]  /*35e0*/  BRA `(.L_x_411) ;  /* 0x0000000000147947 */ /* 0x000fec0003800000 */
.L_x_413:
[----:B------:R-:W-:Y:S01]  /*35f0*/  LOP3.LUT R79, R73, 0x80000, RZ, 0xfc, !PT ;  /* 0x00080000494f7812 */ /* 0x000fe200078efcff */
[----:B------:R-:W-:Y:S01]  /*3600*/  IMAD.MOV.U32 R78, RZ, RZ, R72 ;  /* 0x000000ffff4e7224 */ /* 0x000fe200078e0048 */
[----:B------:R-:W-:Y:S06]  /*3610*/  BRA `(.L_x_411) ;  /* 0x0000000000087947 */ /* 0x000fec0003800000 */
.L_x_412:
[----:B------:R-:W-:Y:S01]  /*3620*/  LOP3.LUT R79, R75, 0x80000, RZ, 0xfc, !PT ;  /* 0x000800004b4f7812 */ /* 0x000fe200078efcff */
[----:B------:R-:W-:-:S07]  /*3630*/  IMAD.MOV.U32 R78, RZ, RZ, R74 ;  /* 0x000000ffff4e7224 */ /* 0x000fce00078e004a */
.L_x_411:
[----:B------:R-:W-:Y:S05]  /*3640*/  BSYNC B0 ;  /* 0x0000000000007941 */ /* 0x000fea0003800000 */
.L_x_409:
[----:B------:R-:W-:Y:S02]  /*3650*/  IMAD.MOV.U32 R70, RZ, RZ, R86 ;  /* 0x000000ffff467224 */ /* 0x000fe400078e0056 */
[----:B------:R-:W-:-:S04]  /*3660*/  IMAD.MOV.U32 R71, RZ, RZ, 0x0 ;  /* 0x00000000ff477424 */ /* 0x000fc800078e00ff */
[----:B------:R-:W-:Y:S05]  /*3670*/  RET.REL.NODEC R70 `(_Z27reversible_adam_cuda_kernelIdddEvPT_PT1_S1_S1_PKT0_fffffm10adamMode_tf) ;  /* 0xffffffc846607950 */ /* 0x000fea0003c3ffff */
.L_x_414:
        /* <DEDUP_REMOVED lines=16> */
.L_x_573:


//--------------------- .text._Z27reversible_adam_cuda_kernelIfN3c104HalfEhEvPT_PT1_S3_S3_PKT0_fffffm10adamMode_tf --------------------------
	.section	.text._Z27reversible_adam_cuda_kernelIfN3c104HalfEhEvPT_PT1_S3_S3_PKT0_fffffm10adamMode_tf,"ax",@progbits
	.align	128
        .global         _Z27reversible_adam_cuda_kernelIfN3c104HalfEhEvPT_PT1_S3_S3_PKT0_fffffm10adamMode_tf
        .type           _Z27reversible_adam_cuda_kernelIfN3c104HalfEhEvPT_PT1_S3_S3_PKT0_fffffm10adamMode_tf,@function
        .size           _Z27reversible_adam_cuda_kernelIfN3c104HalfEhEvPT_PT1_S3_S3_PKT0_fffffm10adamMode_tf,(.L_x_594 - _Z27reversible_adam_cuda_kernelIfN3c104HalfEhEvPT_PT1_S3_S3_PKT0_fffffm10adamMode_tf)
        .other          _Z27reversible_adam_cuda_kernelIfN3c104HalfEhEvPT_PT1_S3_S3_PKT0_fffffm10adamMode_tf,@"STO_CUDA_ENTRY STV_DEFAULT"
_Z27reversible_adam_cuda_kernelIfN3c104HalfEhEvPT_PT1_S3_S3_PKT0_fffffm10adamMode_tf:
.text._Z27reversible_adam_cuda_kernelIfN3c104HalfEhEvPT_PT1_S3_S3_PKT0_fffffm10adamMode_tf:
[----:B------:R-:W-:Y:S01]  /*0000*/  LDC R1, c[0x0][0x28] ;  /* 0x00000a00ff017b82 */ /* 0x000fe20000000800 */
[----:B------:R-:W0:Y:S07]  /*0010*/  S2R R3, SR_TID.Y ;  /* 0x0000000000037919 */ /* 0x000e2e0000002200 */
[----:B------:R-:W-:Y:S01]  /*0020*/  S2UR UR4, SR_CTAID.Y ;  /* 0x00000000000479c3 */ /* 0x000fe20000002600 */
[----:B------:R-:W-:Y:S01]  /*0030*/  ULDC UR5, c[0x0][0xc] ;  /* 0x0000030000057ab9 */ /* 0x000fe20000000800 */
[----:B------:R-:W-:Y:S01]  /*0040*/  ULDC UR7, c[0x0][0x4] ;  /* 0x0000010000077ab9 */ /* 0x000fe20000000800 */
[----:B------:R-:W0:Y:S01]  /*0050*/  S2R R0, SR_TID.X ;  /* 0x0000000000007919 */ /* 0x000e220000002100 */
[----:B------:R-:W-:-:S02]  /*0060*/  ULDC.64 UR8, c[0x0][0x250] ;  /* 0x0000940000087ab9 */ /* 0x000fc40000000a00 */
[----:B------:R-:W-:Y:S02]  /*0070*/  ISETP.NE.U32.AND P0, PT, RZ, UR8, PT ;  /* 0x00000008ff007c0c */ /* 0x000fe4000bf05070 */
[----:B------:R-:W1:Y:S02]  /*0080*/  S2UR UR6, SR_CTAID.X ;  /* 0x00000000000679c3 */ /* 0x000e640000002500 */
[----:B------:R-:W-:-:S06]  /*0090*/  ISETP.NE.AND.EX P0, PT, RZ, UR9, PT, P0 ;  /* 0x00000009ff007c0c */ /* 0x000fcc000bf05300 */
[----:B------:R-:W0:Y:S01]  /*00a0*/  LDC R30, c[0x0][RZ] ;  /* 0x00000000ff1e7b82 */ /* 0x000e220000000800 */
[----:B-1----:R-:W-:-:S03]  /*00b0*/  UIMAD UR4, UR4, UR5, UR6 ;  /* 0x00000005040472a4 */ /* 0x002fc6000f8e0206 */
[----:B------:R-:W-:Y:S02]  /*00c0*/  ULDC UR6, c[0x0][0x10] ;  /* 0x0000040000067ab9 */ /* 0x000fe40000000800 */
[----:B------:R-:W-:Y:S01]  /*00d0*/  UIMAD UR5, UR5, UR6, URZ ;  /* 0x00000006050572a4 */ /* 0x000fe2000f8e023f */
[C-C-:B0-----:R-:W-:Y:S01]  /*00e0*/  IMAD R3, R30.reuse, R3, R0.reuse ;  /* 0x000000031e037224 */ /* 0x141fe200078e0200 */
[----:B------:R-:W-:Y:S01]  /*00f0*/  PRMT R0, RZ, 0x7610, R0 ;  /* 0x00007610ff007816 */ /* 0x000fe20000000000 */
[----:B------:R-:W-:-:S04]  /*0100*/  IMAD R30, R30, UR7, RZ ;  /* 0x000000071e1e7c24 */ /* 0x000fc8000f8e02ff */
[C---:B------:R-:W-:Y:S02]  /*0110*/  IMAD R28, R30.reuse, UR4, R3 ;  /* 0x000000041e1c7c24 */ /* 0x040fe4000f8e0203 */
[----:B------:R-:W-:Y:S01]  /*0120*/  IMAD R30, R30, UR5, RZ ;  /* 0x000000051e1e7c24 */ /* 0x000fe2000f8e02ff */
[----:B------:R-:W-:Y:S01]  /*0130*/  ULDC.64 UR4, c[0x0][0x208] ;  /* 0x0000820000047ab9 */ /* 0x000fe20000000a00 */
[----:B------:R-:W-:Y:S05]  /*0140*/  @!P0 BRA `(.L_x_415) ;  /* 0x0000001400188947 */ /* 0x000fea0003800000 */
[----:B------:R-:W0:Y:S01]  /*0150*/  LDC.64 R32, c[0x0][0x238] ;  /* 0x00008e00ff207b82 */ /* 0x000e220000000a00 */
[----:B------:R-:W-:Y:S01]  /*0160*/  HFMA2.MMA R45, -RZ, RZ, 0, 0 ;  /* 0x00000000ff2d7435 */ /* 0x000fe200000001ff */
[----:B------:R-:W-:Y:S01]  /*0170*/  PRMT R0, RZ, 0x7610, R0 ;  /* 0x00007610ff007816 */ /* 0x000fe20000000000 */
[----:B------:R-:W-:Y:S01]  /*0180*/  ULDC UR8, c[0x0][0x240] ;  /* 0x0000900000087ab9 */ /* 0x000fe20000000800 */
[----:B------:R-:W-:Y:S01]  /*0190*/  ULDC UR9, c[0x0][0x25c] ;  /* 0x0000970000097ab9 */ /* 0x000fe20000000800 */
[----:B------:R-:W-:Y:S01]  /*01a0*/  ULDC UR10, c[0x0][0x248] ;  /* 0x00009200000a7ab9 */ /* 0x000fe20000000800 */
[----:B------:R-:W-:Y:S01]  /*01b0*/  ULDC UR6, c[0x0][0x244] ;  /* 0x0000910000067ab9 */ /* 0x000fe20000000800 */
[----:B------:R-:W-:Y:S01]  /*01c0*/  ULDC UR7, c[0x0][0x258] ;  /* 0x0000960000077ab9 */ /* 0x000fe20000000800 */
[----:B------:R-:W-:Y:S01]  /*01d0*/  ULDC.64 UR16, c[0x0][0x238] ;  /* 0x00008e0000107ab9 */ /* 0x000fe20000000a00 */
[----:B------:R-:W-:Y:S01]  /*01e0*/  ULDC.64 UR14, c[0x0][0x250] ;  /* 0x00009400000e7ab9 */ /* 0x000fe20000000a00 */
[----:B------:R-:W-:Y:S01]  /*01f0*/  ULDC.64 UR12, c[0x0][0x218] ;  /* 0x00008600000c7ab9 */ /* 0x000fe20000000a00 */
[----:B0-----:R-:W-:Y:S01]  /*0200*/  FADD.FTZ R32, -R32, 1 ;  /* 0x3f80000020207421 */ /* 0x001fe20000010100 */
[----:B------:R-:W-:-:S07]  /*0210*/  FADD.FTZ R34, -R33, 1 ;  /* 0x3f80000021227421 */ /* 0x000fce0000010100 */
.L_x_440:
[----:B------:R-:W-:Y:S01]  /*0220*/  IADD3 R13, R28, R45, RZ ;  /* 0x0000002d1c0d7210 */ /* 0x000fe20007ffe0ff */
[----:B------:R-:W0:Y:S03]  /*0230*/  LDC.64 R20, c[0x0][0x210] ;  /* 0x00008400ff147b82 */ /* 0x000e260000000a00 */
[C---:B------:R-:W-:Y:S02]  /*0240*/  IADD3 R11, R30.reuse, R13, RZ ;  /* 0x0000000d1e0b7210 */ /* 0x040fe40007ffe0ff */
[----:B------:R-:W-:Y:S02]  /*0250*/  ISETP.GE.U32.AND P0, PT, R13, UR14, PT ;  /* 0x0000000e0d007c0c */ /* 0x000fe4000bf06070 */
[----:B------:R-:W-:Y:S01]  /*0260*/  SHF.R.S32.HI R4, RZ, 0x1f, R13 ;  /* 0x0000001fff047819 */ /* 0x000fe2000001140d */
[----:B------:R-:W1:Y:S01]  /*0270*/  LDC.64 R22, c[0x0][0x220] ;  /* 0x00008800ff167b82 */ /* 0x000e620000000a00 */
[----:B------:R-:W-:-:S02]  /*0280*/  IADD3 R17, R30, R11, RZ ;  /* 0x0000000b1e117210 */ /* 0x000fc40007ffe0ff */
[----:B------:R-:W-:Y:S02]  /*0290*/  ISETP.GE.U32.AND.EX P0, PT, R4, UR15, PT, P0 ;  /* 0x0000000f04007c0c */ /* 0x000fe4000bf06100 */
[----:B------:R-:W-:Y:S02]  /*02a0*/  ISETP.GE.U32.AND P1, PT, R11, UR14, PT ;  /* 0x0000000e0b007c0c */ /* 0x000fe4000bf26070 */
[----:B------:R-:W-:Y:S01]  /*02b0*/  SHF.R.S32.HI R8, RZ, 0x1f, R11 ;  /* 0x0000001fff087819 */ /* 0x000fe2000001140b */
[----:B------:R-:W2:Y:S01]  /*02c0*/  LDC.64 R24, c[0x0][0x228] ;  /* 0x00008a00ff187b82 */ /* 0x000ea20000000a00 */
[----:B------:R-:W-:Y:S02]  /*02d0*/  IADD3 R47, R30, R17, RZ ;  /* 0x000000111e2f7210 */ /* 0x000fe40007ffe0ff */
[----:B------:R-:W-:Y:S02]  /*02e0*/  ISETP.GE.U32.AND P2, PT, R17, UR14, PT ;  /* 0x0000000e11007c0c */ /* 0x000fe4000bf46070 */
[----:B------:R-:W-:-:S02]  /*02f0*/  SHF.R.S32.HI R36, RZ, 0x1f, R17 ;  /* 0x0000001fff247819 */ /* 0x000fc40000011411 */
[----:B------:R-:W-:Y:S01]  /*0300*/  ISETP.GE.U32.AND.EX P1, PT, R8, UR15, PT, P1 ;  /* 0x0000000f08007c0c */ /* 0x000fe2000bf26110 */
[----:B------:R-:W3:Y:S01]  /*0310*/  @!P0 LDC.64 R2, c[0x0][0x230] ;  /* 0x00008c00ff028b82 */ /* 0x000ee20000000a00 */
[----:B------:R-:W-:Y:S02]  /*0320*/  ISETP.GE.U32.AND P3, PT, R47, UR14, PT ;  /* 0x0000000e2f007c0c */ /* 0x000fe4000bf66070 */
[----:B------:R-:W-:Y:S02]  /*0330*/  SHF.R.S32.HI R38, RZ, 0x1f, R47 ;  /* 0x0000001fff267819 */ /* 0x000fe4000001142f */
[----:B------:R-:W-:Y:S02]  /*0340*/  ISETP.GE.U32.AND.EX P2, PT, R36, UR15, PT, P2 ;  /* 0x0000000f24007c0c */ /* 0x000fe4000bf46120 */
[----:B------:R-:W-:-:S05]  /*0350*/  ISETP.GE.U32.AND.EX P3, PT, R38, UR15, PT, P3 ;  /* 0x0000000f26007c0c */ /* 0x000fca000bf66130 */
[----:B------:R-:W4:Y:S08]  /*0360*/  @!P1 LDC.64 R6, c[0x0][0x230] ;  /* 0x00008c00ff069b82 */ /* 0x000f300000000a00 */
[----:B------:R-:W0:Y:S01]  /*0370*/  @!P2 LDC.64 R14, c[0x0][0x230] ;  /* 0x00008c00ff0eab82 */ /* 0x000e220000000a00 */
[----:B---3--:R-:W-:-:S07]  /*0380*/  @!P0 LEA R2, P4, R13, R2, 0x1 ;  /* 0x000000020d028211 */ /* 0x008fce00078808ff */
[----:B------:R-:W3:Y:S01]  /*0390*/  @!P3 LDC.64 R18, c[0x0][0x230] ;  /* 0x00008c00ff12bb82 */ /* 0x000ee20000000a00 */
[----:B------:R-:W-:-:S05]  /*03a0*/  @!P0 LEA.HI.X R3, R13, R3, R4, 0x1, P4 ;  /* 0x000000030d038211 */ /* 0x000fca00020f0c04 */
[----:B------:R1:W2:Y:S01]  /*03b0*/  @!P0 LDG.E.U16.CONSTANT R26, desc[UR4][R2.64] ;  /* 0x00000004021a8981 */ /* 0x0002a2000c1e9500 */
[----:B----4-:R-:W-:-:S04]  /*03c0*/  @!P1 LEA R4, P5, R11, R6, 0x1 ;  /* 0x000000060b049211 */ /* 0x010fc800078a08ff */
[----:B------:R-:W-:Y:S02]  /*03d0*/  @!P1 LEA.HI.X R5, R11, R7, R8, 0x1, P5 ;  /* 0x000000070b059211 */ /* 0x000fe400028f0c08 */
[----:B0-----:R-:W-:-:S03]  /*03e0*/  @!P2 LEA R6, P4, R17, R14, 0x1 ;  /* 0x0000000e1106a211 */ /* 0x001fc600078808ff */
[----:B------:R2:W4:Y:S01]  /*03f0*/  @!P1 LDG.E.U16.CONSTANT R27, desc[UR4][R4.64] ;  /* 0x00000004041b9981 */ /* 0x000522000c1e9500 */
[----:B------:R-:W-:Y:S02]  /*0400*/  @!P2 LEA.HI.X R7, R17, R15, R36, 0x1, P4 ;  /* 0x0000000f1107a211 */ /* 0x000fe400020f0c24 */
[----:B---3--:R-:W-:-:S03]  /*0410*/  @!P3 LEA R8, P5, R47, R18, 0x1 ;  /* 0x000000122f08b211 */ /* 0x008fc600078a08ff */
[----:B------:R0:W3:Y:S01]  /*0420*/  @!P2 LDG.E.U16.CONSTANT R40, desc[UR4][R6.64] ;  /* 0x000000040628a981 */ /* 0x0000e2000c1e9500 */
[----:B------:R-:W-:-:S05]  /*0430*/  @!P3 LEA.HI.X R9, R47, R19, R38, 0x1, P5 ;  /* 0x000000132f09b211 */ /* 0x000fca00028f0c26 */
[----:B------:R0:W3:Y:S01]  /*0440*/  @!P3 LDG.E.U16.CONSTANT R42, desc[UR4][R8.64] ;  /* 0x00000004082ab981 */ /* 0x0000e2000c1e9500 */
[----:B-1----:R-:W-:Y:S01]  /*0450*/  IMAD.WIDE R2, R13, 0x4, R20 ;  /* 0x000000040d027825 */ /* 0x002fe200078e0214 */
[----:B-----5:R-:W-:-:S03]  /*0460*/  MOV R43, RZ ;  /* 0x000000ff002b7202 */ /* 0x020fc60000000f00 */
[C---:B------:R-:W-:Y:S01]  /*0470*/  IMAD.WIDE R18, R13.reuse, 0x4, R22 ;  /* 0x000000040d127825 */ /* 0x040fe200078e0216 */
[----:B------:R-:W-:Y:S02]  /*0480*/  MOV R49, RZ ;  /* 0x000000ff00317202 */ /* 0x000fe40000000f00 */
[----:B------:R-:W-:Y:S01]  /*0490*/  MOV R39, RZ ;  /* 0x000000ff00277202 */ /* 0x000fe20000000f00 */
[----:B--2---:R-:W-:Y:S01]  /*04a0*/  IMAD.WIDE R4, R13, 0x4, R24 ;  /* 0x000000040d047825 */ /* 0x004fe200078e0218 */
[----:B------:R-:W-:Y:S01]  /*04b0*/  MOV R37, RZ ;  /* 0x000000ff00257202 */ /* 0x000fe20000000f00 */
[----:B------:R1:W5:Y:S01]  /*04c0*/  @!P0 LDG.E R43, desc[UR4][R2.64] ;  /* 0x00000004022b8981 */ /* 0x000362000c1e1900 */
[----:B------:R-:W-:Y:S01]  /*04d0*/  MOV R33, RZ ;  /* 0x000000ff00217202 */ /* 0x000fe20000000f00 */
[C---:B0-----:R-:W-:Y:S01]  /*04e0*/  IMAD.WIDE R6, R11.reuse, 0x4, R20 ;  /* 0x000000040b067825 */ /* 0x041fe200078e0214 */
[----:B------:R-:W-:Y:S01]  /*04f0*/  MOV R31, RZ ;  /* 0x000000ff001f7202 */ /* 0x000fe20000000f00 */
[----:B------:R1:W5:Y:S01]  /*0500*/  @!P0 LDG.E R49, desc[UR4][R18.64] ;  /* 0x0000000412318981 */ /* 0x000362000c1e1900 */
[----:B------:R-:W-:Y:S01]  /*0510*/  MOV R35, RZ ;  /* 0x000000ff00237202 */ /* 0x000fe20000000f00 */
[----:B------:R-:W-:Y:S01]  /*0520*/  IMAD.WIDE R8, R11, 0x4, R22 ;  /* 0x000000040b087825 */ /* 0x000fe200078e0216 */
[----:B------:R-:W-:Y:S01]  /*0530*/  MOV R29, RZ ;  /* 0x000000ff001d7202 */ /* 0x000fe20000000f00 */
[----:B------:R1:W5:Y:S01]  /*0540*/  @!P1 LDG.E R39, desc[UR4][R6.64] ;  /* 0x0000000406279981 */ /* 0x000362000c1e1900 */
[----:B------:R-:W-:Y:S01]  /*0550*/  MOV R51, RZ ;  /* 0x000000ff00337202 */ /* 0x000fe20000000f00 */
[C---:B------:R-:W-:Y:S01]  /*0560*/  IMAD.WIDE R12, R17.reuse, 0x4, R20 ;  /* 0x00000004110c7825 */ /* 0x040fe200078e0214 */
[----:B------:R-:W-:Y:S01]  /*0570*/  MOV R53, RZ ;  /* 0x000000ff00357202 */ /* 0x000fe20000000f00 */
[----:B------:R1:W5:Y:S01]  /*0580*/  @!P1 LDG.E R37, desc[UR4][R8.64] ;  /* 0x0000000408259981 */ /* 0x000362000c1e1900 */
[----:B------:R-:W-:Y:S01]  /*0590*/  MOV R44, RZ ;  /* 0x000000ff002c7202 */ /* 0x000fe20000000f00 */
[----:B------:R-:W-:-:S02]  /*05a0*/  IMAD.WIDE R14, R17, 0x4, R22 ;  /* 0x00000004110e7825 */ /* 0x000fc400078e0216 */
[----:B------:R1:W5:Y:S02]  /*05b0*/  @!P2 LDG.E R33, desc[UR4][R12.64] ;  /* 0x000000040c21a981 */ /* 0x000364000c1e1900 */
[----:B------:R-:W-:Y:S02]  /*05c0*/  IMAD.MOV.U32 R41, RZ, RZ, RZ ;  /* 0x000000ffff297224 */ /* 0x000fe400078e00ff */
[--C-:B------:R-:W-:Y:S01]  /*05d0*/  IMAD.WIDE R10, R11, 0x4, R24.reuse ;  /* 0x000000040b0a7825 */ /* 0x100fe200078e0218 */
[----:B------:R1:W5:Y:S03]  /*05e0*/  @!P2 LDG.E R31, desc[UR4][R14.64] ;  /* 0x000000040e1fa981 */ /* 0x000366000c1e1900 */
[----:B------:R-:W-:Y:S01]  /*05f0*/  IMAD.WIDE R16, R17, 0x4, R24 ;  /* 0x0000000411107825 */ /* 0x000fe200078e0218 */
[----:B------:R1:W5:Y:S03]  /*0600*/  @!P0 LDG.E R41, desc[UR4][R4.64] ;  /* 0x0000000404298981 */ /* 0x000366000c1e1900 */
[C---:B------:R-:W-:Y:S01]  /*0610*/  IMAD.WIDE R20, R47.reuse, 0x4, R20 ;  /* 0x000000042f147825 */ /* 0x040fe200078e0214 */
[----:B------:R1:W5:Y:S03]  /*0620*/  @!P1 LDG.E R35, desc[UR4][R10.64] ;  /* 0x000000040a239981 */ /* 0x000366000c1e1900 */
[C---:B------:R-:W-:Y:S01]  /*0630*/  IMAD.WIDE R22, R47.reuse, 0x4, R22 ;  /* 0x000000042f167825 */ /* 0x040fe200078e0216 */
[----:B------:R1:W5:Y:S03]  /*0640*/  @!P2 LDG.E R29, desc[UR4][R16.64] ;  /* 0x00000004101da981 */ /* 0x000366000c1e1900 */
[----:B------:R-:W-:Y:S01]  /*0650*/  IMAD.WIDE R24, R47, 0x4, R24 ;  /* 0x000000042f187825 */ /* 0x000fe200078e0218 */
[----:B------:R1:W5:Y:S04]  /*0660*/  @!P3 LDG.E R51, desc[UR4][R20.64] ;  /* 0x000000041433b981 */ /* 0x000368000c1e1900 */
[----:B------:R1:W5:Y:S04]  /*0670*/  @!P3 LDG.E R53, desc[UR4][R22.64] ;  /* 0x000000041635b981 */ /* 0x000368000c1e1900 */
[----:B------:R1:W5:Y:S01]  /*0680*/  @!P3 LDG.E R44, desc[UR4][R24.64] ;  /* 0x00000004182cb981 */ /* 0x000362000c1e1900 */
[----:B------:R-:W-:-:S02]  /*0690*/  MOV R46, RZ ;  /* 0x000000ff002e7202 */ /* 0x000fc40000000f00 */
[----:B------:R-:W-:Y:S01]  /*06a0*/  ISETP.NE.AND P4, PT, RZ, UR7, PT ;  /* 0x00000007ff007c0c */ /* 0x000fe2000bf85270 */
[----:B------:R-:W-:Y:S01]  /*06b0*/  BSSY B0, `(.L_x_416) ;  /* 0x000009e000007945 */ /* 0x000fe20003800000 */
[----:B------:R-:W-:Y:S01]  /*06c0*/  @!P0 HADD2.F32 R46, -RZ, R26.H0_H0 ;  /* 0x2000001aff2e8230 */ /* 0x000fe20000004100 */
[----:B------:R-:W-:Y:S01]  /*06d0*/  MOV R26, RZ ;  /* 0x000000ff001a7202 */ /* 0x000fe20000000f00 */
[----:B----4-:R-:W-:Y:S02]  /*06e0*/  @!P1 HADD2.F32 R26, -RZ, R27.H0_H0 ;  /* 0x2000001bff1a9230 */ /* 0x010fe40000004100 */
[----:B------:R-:W-:Y:S02]  /*06f0*/  IMAD.MOV.U32 R27, RZ, RZ, RZ ;  /* 0x000000ffff1b7224 */ /* 0x000fe400078e00ff */
[----:B---3--:R-:W-:Y:S01]  /*0700*/  @!P2 HADD2.F32 R27, -RZ, R40.H0_H0 ;  /* 0x20000028ff1ba230 */ /* 0x008fe20000004100 */
[----:B------:R-:W-:Y:S01]  /*0710*/  MOV R40, RZ ;  /* 0x000000ff00287202 */ /* 0x000fe20000000f00 */
[----:B------:R-:W-:-:S02]  /*0720*/  @!P3 HADD2.F32 R40, -RZ, R42.H0_H0 ;  /* 0x2000002aff28b230 */ /* 0x000fc40000004100 */
[----:B------:R-:W0:Y:S02]  /*0730*/  MUFU.RCP R42, UR6 ;  /* 0x00000006002a7d08 */ /* 0x000e240008001000 */
[----:B0-----:R-:W-:Y:S01]  /*0740*/  FMUL.FTZ R46, R42, R46 ;  /* 0x0000002e2a2e7220 */ /* 0x001fe20000410000 */
[----:B-1----:R-:W-:Y:S06]  /*0750*/  @!P4 BRA `(.L_x_417) ;  /* 0x000000040028c947 */ /* 0x002fec0003800000 */
[----:B------:R-:W-:Y:S01]  /*0760*/  FSETP.GEU.FTZ.AND P4, PT, |R46|, +INF , PT ;  /* 0x7f8000002e00780b */ /* 0x000fe20003f9e200 */
[----:B------:R-:W-:Y:S01]  /*0770*/  HFMA2.MMA R50, -RZ, RZ, 0, 5.9604644775390625e-08 ;  /* 0x00000001ff327435 */ /* 0x000fe200000001ff */
[----:B------:R-:W-:Y:S01]  /*0780*/  MOV R48, 0x1 ;  /* 0x0000000100307802 */ /* 0x000fe20000000f00 */
[----:B------:R-:W-:Y:S03]  /*0790*/  BSSY B1, `(.L_x_418) ;  /* 0x0000010000017945 */ /* 0x000fe60003800000 */
[----:B------:R-:W-:-:S05]  /*07a0*/  PRMT R48, R48, 0x5410, R48 ;  /* 0x0000541030307816 */ /* 0x000fca0000000030 */
[----:B------:R-:W-:Y:S02]  /*07b0*/  PRMT R48, R50, 0x7610, R48 ;  /* 0x0000761032307816 */ /* 0x000fe40000000030 */
[----:B------:R-:W-:Y:S05]  /*07c0*/  @P4 BRA `(.L_x_419) ;  /* 0x0000000000304947 */ /* 0x000fea0003800000 */
[----:B-----5:R-:W-:Y:S01]  /*07d0*/  FMUL.FTZ R50, R41, UR17 ;  /* 0x0000001129327c20 */ /* 0x020fe20008410000 */
[-C--:B------:R-:W-:Y:S01]  /*07e0*/  FMUL.FTZ R41, R34, R46.reuse ;  /* 0x0000002e22297220 */ /* 0x080fe20000410000 */
[----:B------:R-:W-:Y:S01]  /*07f0*/  PRMT R48, R0, 0x7610, R48 ;  /* 0x0000761000307816 */ /* 0x000fe20000000030 */
[----:B------:R-:W-:Y:S02]  /*0800*/  FMUL.FTZ R49, R49, UR16 ;  /* 0x0000001031317c20 */ /* 0x000fe40008410000 */
[----:B------:R-:W-:Y:S02]  /*0810*/  FFMA.FTZ R41, R46, R41, R50 ;  /* 0x000000292e297223 */ /* 0x000fe40000010032 */
[----:B------:R-:W-:Y:S02]  /*0820*/  FFMA.FTZ R49, R32, R46, R49 ;  /* 0x0000002e20317223 */ /* 0x000fe40000010031 */
[----:B------:R-:W0:Y:S02]  /*0830*/  MUFU.SQRT R0, R41 ;  /* 0x0000002900007308 */ /* 0x000e240000002000 */
[----:B0-----:R-:W-:-:S06]  /*0840*/  FADD.FTZ R0, R0, UR8 ;  /* 0x0000000800007e21 */ /* 0x001fcc0008010000 */
[----:B------:R-:W0:Y:S02]  /*0850*/  MUFU.RCP R0, R0 ;  /* 0x0000000000007308 */ /* 0x000e240000001000 */
[----:B0-----:R-:W-:-:S04]  /*0860*/  FMUL.FTZ R46, R49, R0 ;  /* 0x00000000312e7220 */ /* 0x001fc80000410000 */
[----:B------:R-:W-:-:S04]  /*0870*/  FFMA.FTZ R46, R43, UR9, R46 ;  /* 0x000000092b2e7c23 */ /* 0x000fc8000801002e */
[----:B------:R-:W-:-:S07]  /*0880*/  FFMA.FTZ R43, -R46, UR10, R43 ;  /* 0x0000000a2e2b7c23 */ /* 0x000fce000801012b */
.L_x_419:
[----:B------:R-:W-:Y:S05]  /*0890*/  BSYNC B1 ;  /* 0x0000000000017941 */ /* 0x000fea0003800000 */
.L_x_418:
[C---:B------:R-:W-:Y:S01]  /*08a0*/  FMUL.FTZ R26, R42.reuse, R26 ;  /* 0x0000001a2a1a7220 */ /* 0x040fe20000410000 */
[C---:B------:R-:W-:Y:S01]  /*08b0*/  FMUL.FTZ R27, R42.reuse, R27 ;  /* 0x0000001b2a1b7220 */ /* 0x040fe20000410000 */
[----:B------:R-:W-:Y:S01]  /*08c0*/  BSSY B1, `(.L_x_420) ;  /* 0x0000011000017945 */ /* 0x000fe20003800000 */
[----:B------:R-:W-:Y:S02]  /*08d0*/  FMUL.FTZ R40, R42, R40 ;  /* 0x000000282a287220 */ /* 0x000fe40000410000 */
[----:B------:R-:W-:Y:S02]  /*08e0*/  FSETP.GEU.FTZ.AND P4, PT, |R26|, +INF , PT ;  /* 0x7f8000001a00780b */ /* 0x000fe40003f9e200 */
[----:B------:R-:W-:-:S11]  /*08f0*/  FSETP.GEU.FTZ.AND P5, PT, |R27|, +INF , PT ;  /* 0x7f8000001b00780b */ /* 0x000fd60003fbe200 */
[----:B------:R-:W-:Y:S05]  /*0900*/  @P4 BRA `(.L_x_421) ;  /* 0x0000000000304947 */ /* 0x000fea0003800000 */
[----:B-----5:R-:W-:Y:S01]  /*0910*/  FMUL.FTZ R0, R35, UR17 ;  /* 0x0000001123007c20 */ /* 0x020fe20008410000 */
[-C--:B------:R-:W-:Y:S01]  /*0920*/  FMUL.FTZ R35, R34, R26.reuse ;  /* 0x0000001a22237220 */ /* 0x080fe20000410000 */
[----:B------:R-:W-:Y:S01]  /*0930*/  FMUL.FTZ R37, R37, UR16 ;  /* 0x0000001025257c20 */ /* 0x000fe20008410000 */
[----:B------:R-:W-:Y:S02]  /*0940*/  PRMT R48, R48, 0x5410, R48 ;  /* 0x0000541030307816 */ /* 0x000fe40000000030 */
[----:B------:R-:W-:Y:S01]  /*0950*/  FFMA.FTZ R35, R26, R35, R0 ;  /* 0x000000231a237223 */ /* 0x000fe20000010000 */
[----:B------:R-:W-:-:S03]  /*0960*/  FFMA.FTZ R37, R32, R26, R37 ;  /* 0x0000001a20257223 */ /* 0x000fc60000010025 */
[----:B------:R-:W0:Y:S02]  /*0970*/  MUFU.SQRT R0, R35 ;  /* 0x0000002300007308 */ /* 0x000e240000002000 */
[----:B0-----:R-:W-:-:S06]  /*0980*/  FADD.FTZ R0, R0, UR8 ;  /* 0x0000000800007e21 */ /* 0x001fcc0008010000 */
[----:B------:R-:W0:Y:S02]  /*0990*/  MUFU.RCP R0, R0 ;  /* 0x0000000000007308 */ /* 0x000e240000001000 */
[----:B0-----:R-:W-:-:S04]  /*09a0*/  FMUL.FTZ R26, R37, R0 ;  /* 0x00000000251a7220 */ /* 0x001fc80000410000 */
[----:B------:R-:W-:-:S04]  /*09b0*/  FFMA.FTZ R26, R39, UR9, R26 ;  /* 0x00000009271a7c23 */ /* 0x000fc8000801001a */
[----:B------:R-:W-:-:S07]  /*09c0*/  FFMA.FTZ R39, -R26, UR10, R39 ;  /* 0x0000000a1a277c23 */ /* 0x000fce0008010127 */
.L_x_421:
[----:B------:R-:W-:Y:S05]  /*09d0*/  BSYNC B1 ;  /* 0x0000000000017941 */ /* 0x000fea0003800000 */
.L_x_420:
[----:B------:R-:W-:Y:S01]  /*09e0*/  MOV R0, 0x1 ;  /* 0x0000000100007802 */ /* 0x000fe20000000f00 */
[----:B------:R-:W-:Y:S03]  /*09f0*/  BSSY B1, `(.L_x_422) ;  /* 0x000000f000017945 */ /* 0x000fe60003800000 */
[----:B------:R-:W-:Y:S01]  /*0a00*/  PRMT R0, R0, 0x5410, R0 ;  /* 0x0000541000007816 */ /* 0x000fe20000000000 */
[----:B------:R-:W-:Y:S06]  /*0a10*/  @P5 BRA `(.L_x_423) ;  /* 0x0000000000305947 */ /* 0x000fec0003800000 */
[----:B-----5:R-:W-:Y:S01]  /*0a20*/  FMUL.FTZ R26, R29, UR17 ;  /* 0x000000111d1a7c20 */ /* 0x020fe20008410000 */
[----:B------:R-:W-:Y:S01]  /*0a30*/  FMUL.FTZ R0, R34, R27 ;  /* 0x0000001b22007220 */ /* 0x000fe20000410000 */
[----:B------:R-:W-:-:S03]  /*0a40*/  FMUL.FTZ R31, R31, UR16 ;  /* 0x000000101f1f7c20 */ /* 0x000fc60008410000 */
[----:B------:R-:W-:Y:S01]  /*0a50*/  FFMA.FTZ R29, R27, R0, R26 ;  /* 0x000000001b1d7223 */ /* 0x000fe2000001001a */
[----:B------:R-:W-:-:S03]  /*0a60*/  FFMA.FTZ R31, R32, R27, R31 ;  /* 0x0000001b201f7223 */ /* 0x000fc6000001001f */
[----:B------:R-:W0:Y:S02]  /*0a70*/  MUFU.SQRT R0, R29 ;  /* 0x0000001d00007308 */ /* 0x000e240000002000 */
[----:B0-----:R-:W-:-:S06]  /*0a80*/  FADD.FTZ R26, R0, UR8 ;  /* 0x00000008001a7e21 */ /* 0x001fcc0008010000 */
[----:B------:R-:W0:Y:S02]  /*0a90*/  MUFU.RCP R0, R26 ;  /* 0x0000001a00007308 */ /* 0x000e240000001000 */
[----:B0-----:R-:W-:-:S04]  /*0aa0*/  FMUL.FTZ R0, R31, R0 ;  /* 0x000000001f007220 */ /* 0x001fc80000410000 */
[----:B------:R-:W-:-:S04]  /*0ab0*/  FFMA.FTZ R0, R33, UR9, R0 ;  /* 0x0000000921007c23 */ /* 0x000fc80008010000 */
[C---:B------:R-:W-:Y:S01]  /*0ac0*/  FFMA.FTZ R33, -R0.reuse, UR10, R33 ;  /* 0x0000000a00217c23 */ /* 0x040fe20008010121 */
[----:B------:R-:W-:-:S07]  /*0ad0*/  PRMT R0, R0, 0x7610, R48 ;  /* 0x0000761000007816 */ /* 0x000fce0000000030 */
.L_x_423:
[----:B------:R-:W-:Y:S05]  /*0ae0*/  BSYNC B1 ;  /* 0x0000000000017941 */ /* 0x000fea0003800000 */
.L_x_422:
[----:B------:R-:W-:Y:S01]  /*0af0*/  FSETP.GEU.FTZ.AND P4, PT, |R40|, +INF , PT ;  /* 0x7f8000002800780b */ /* 0x000fe20003f9e200 */
[----:B------:R-:W-:-:S10]  /*0b00*/  HFMA2.MMA R26, -RZ, RZ, 0, 5.9604644775390625e-08 ;  /* 0x00000001ff1a7435 */ /* 0x000fd400000001ff */
[----:B------:R-:W-:Y:S02]  /*0b10*/  PRMT R0, R26, 0x7610, R0 ;  /* 0x000076101a007816 */ /* 0x000fe40000000000 */
        /* <DEDUP_REMOVED lines=12> */
[----:B------:R-:W-:Y:S01]  /*0be0*/  FFMA.FTZ R51, -R40, UR10, R51 ;  /* 0x0000000a28337c23 */ /* 0x000fe20008010133 */
[----:B------:R-:W-:Y:S06]  /*0bf0*/  BRA `(.L_x_424) ;  /* 0x0000000400247947 */ /* 0x000fec0003800000 */
.L_x_417:
        /* <DEDUP_REMOVED lines=13> */
[----:B------:R-:W-:-:S06]  /*0cd0*/  FADD.FTZ R0, R41, UR8 ;  /* 0x0000000829007e21 */ /* 0x000fcc0008010000 */
[----:B------:R-:W0:Y:S08]  /*0ce0*/  MUFU.SQRT R0, R0 ;  /* 0x0000000000007308 */ /* 0x000e300000002000 */
[----:B0-----:R-:W0:Y:S02]  /*0cf0*/  MUFU.RCP R46, R0 ;  /* 0x00000000002e7308 */ /* 0x001e240000001000 */
[----:B0-----:R-:W-:-:S04]  /*0d00*/  FMUL.FTZ R46, R49, R46 ;  /* 0x0000002e312e7220 */ /* 0x001fc80000410000 */
[----:B------:R-:W-:-:S04]  /*0d10*/  FFMA.FTZ R46, R43, UR9, R46 ;  /* 0x000000092b2e7c23 */ /* 0x000fc8000801002e */
[----:B------:R-:W-:-:S07]  /*0d20*/  FFMA.FTZ R43, -R46, UR10, R43 ;  /* 0x0000000a2e2b7c23 */ /* 0x000fce000801012b */
.L_x_426:
[----:B------:R-:W-:Y:S05]  /*0d30*/  BSYNC B1 ;  /* 0x0000000000017941 */ /* 0x000fea0003800000 */
.L_x_425:
        /* <DEDUP_REMOVED lines=13> */
[----:B------:R-:W-:-:S06]  /*0e10*/  FADD.FTZ R0, R35, UR8 ;  /* 0x0000000823007e21 */ /* 0x000fcc0008010000 */
[----:B------:R-:W0:Y:S08]  /*0e20*/  MUFU.SQRT R0, R0 ;  /* 0x0000000000007308 */ /* 0x000e300000002000 */
[----:B0-----:R-:W0:Y:S02]  /*0e30*/  MUFU.RCP R42, R0 ;  /* 0x00000000002a7308 */ /* 0x001e240000001000 */
[----:B0-----:R-:W-:-:S04]  /*0e40*/  FMUL.FTZ R26, R37, R42 ;  /* 0x0000002a251a7220 */ /* 0x001fc80000410000 */
[----:B------:R-:W-:-:S04]  /*0e50*/  FFMA.FTZ R26, R39, UR9, R26 ;  /* 0x00000009271a7c23 */ /* 0x000fc8000801001a */
[----:B------:R-:W-:-:S07]  /*0e60*/  FFMA.FTZ R39, -R26, UR10, R39 ;  /* 0x0000000a1a277c23 */ /* 0x000fce0008010127 */
.L_x_428:
[----:B------:R-:W-:Y:S05]  /*0e70*/  BSYNC B1 ;  /* 0x0000000000017941 */ /* 0x000fea0003800000 */
.L_x_427:
        /* <DEDUP_REMOVED lines=9> */
[----:B------:R-:W-:-:S06]  /*0f10*/  FADD.FTZ R26, R29, UR8 ;  /* 0x000000081d1a7e21 */ /* 0x000fcc0008010000 */
[----:B------:R-:W0:Y:S08]  /*0f20*/  MUFU.SQRT R26, R26 ;  /* 0x0000001a001a7308 */ /* 0x000e300000002000 */
[----:B0-----:R-:W0:Y:S02]  /*0f30*/  MUFU.RCP R0, R26 ;  /* 0x0000001a00007308 */ /* 0x001e240000001000 */
[----:B0-----:R-:W-:-:S04]  /*0f40*/  FMUL.FTZ R0, R31, R0 ;  /* 0x000000001f007220 */ /* 0x001fc80000410000 */
[----:B------:R-:W-:-:S04]  /*0f50*/  FFMA.FTZ R0, R33, UR9, R0 ;  /* 0x0000000921007c23 */ /* 0x000fc80008010000 */
[C---:B------:R-:W-:Y:S01]  /*0f60*/  FFMA.FTZ R33, -R0.reuse, UR10, R33 ;  /* 0x0000000a00217c23 */ /* 0x040fe20008010121 */
[----:B------:R-:W-:-:S07]  /*0f70*/  PRMT R0, R0, 0x7610, R48 ;  /* 0x0000761000007816 */ /* 0x000fce0000000030 */
.L_x_430:
[----:B------:R-:W-:Y:S05]  /*0f80*/  BSYNC B1 ;  /* 0x0000000000017941 */ /* 0x000fea0003800000 */
.L_x_429:
[----:B------:R-:W-:Y:S01]  /*0f90*/  FSETP.GEU.FTZ.AND P4, PT, |R40|, +INF , PT ;  /* 0x7f8000002800780b */ /* 0x000fe20003f9e200 */
[----:B------:R-:W-:-:S05]  /*0fa0*/  IMAD.MOV.U32 R26, RZ, RZ, 0x1 ;  /* 0x00000001ff1a7424 */ /* 0x000fca00078e00ff */
[----:B------:R-:W-:-:S07]  /*0fb0*/  PRMT R0, R26, 0x7610, R0 ;  /* 0x000076101a007816 */ /* 0x000fce0000000000 */
        /* <DEDUP_REMOVED lines=13> */
.L_x_424:
[----:B------:R-:W-:Y:S05]  /*1090*/  BSYNC B0 ;  /* 0x0000000000007941 */ /* 0x000fea0003800000 */
.L_x_416:
[----:B------:R-:W-:Y:S01]  /*10a0*/  ISETP.NE.U32.AND P4, PT, RZ, UR12, PT ;  /* 0x0000000cff007c0c */ /* 0x000fe2000bf85070 */
[----:B------:R-:W-:Y:S03]  /*10b0*/  BSSY B0, `(.L_x_431) ;  /* 0x000004a000007945 */ /* 0x000fe60003800000 */
[----:B------:R-:W-:-:S13]  /*10c0*/  ISETP.NE.AND.EX P4, PT, RZ, UR13, PT, P4 ;  /* 0x0000000dff007c0c */ /* 0x000fda000bf85340 */
[----:B------:R-:W-:Y:S05]  /*10d0*/  @!P4 BRA `(.L_x_432) ;  /* 0x0000000000ecc947 */ /* 0x000fea0003800000 */
[----:B------:R-:W-:Y:S04]  /*10e0*/  BSSY B1, `(.L_x_433) ;  /* 0x000000e000017945 */ /* 0x000fe80003800000 */
[----:B------:R-:W-:Y:S05]  /*10f0*/  @P0 BRA `(.L_x_434) ;  /* 0x0000000000300947 */ /* 0x000fea0003800000 */
[----:B-----5:R-:W-:Y:S01]  /*1100*/  LOP3.LUT R26, R43, 0xff800000, RZ, 0xc0, !PT ;  /* 0xff8000002b1a7812 */ /* 0x020fe200078ec0ff */
[----:B------:R0:W-:Y:S04]  /*1110*/  STG.E desc[UR4][R18.64], R49 ;  /* 0x0000003112007986 */ /* 0x0001e8000c101904 */
[----:B------:R-:W-:Y:S01]  /*1120*/  FFMA.FTZ R40, R26, 0.125, R43 ;  /* 0x3e0000001a287823 */ /* 0x000fe2000001002b */
[----:B------:R-:W-:Y:S01]  /*1130*/  IADD3 R26, R28, R45, RZ ;  /* 0x0000002d1c1a7210 */ /* 0x000fe20007ffe0ff */
[----:B------:R0:W-:Y:S03]  /*1140*/  STG.E desc[UR4][R4.64], R41 ;  /* 0x0000002904007986 */ /* 0x0001e6000c101904 */
[----:B------:R-:W-:Y:S01]  /*1150*/  SHF.R.S32.HI R27, RZ, 0x1f, R26 ;  /* 0x0000001fff1b7819 */ /* 0x000fe2000001141a */
[----:B------:R-:W1:Y:S01]  /*1160*/  F2F.F16.F32 R40, R40 ;  /* 0x0000002800287304 */ /* 0x000e620000200800 */
[----:B------:R-:W-:Y:S01]  /*1170*/  IADD3 R26, P0, R26, UR12, RZ ;  /* 0x0000000c1a1a7c10 */ /* 0x000fe2000ff1e0ff */
[----:B------:R0:W-:Y:S03]  /*1180*/  STG.E desc[UR4][R2.64], R43 ;  /* 0x0000002b02007986 */ /* 0x0001e6000c101904 */
[----:B------:R-:W-:-:S02]  /*1190*/  IADD3.X R27, R27, UR13, RZ, P0, !PT ;  /* 0x0000000d1b1b7c10 */ /* 0x000fc400087fe4ff */
[----:B-1----:R-:W-:-:S05]  /*11a0*/  SHF.R.U32.HI R42, RZ, 0x8, R40 ;  /* 0x00000008ff2a7819 */ /* 0x002fca0000011628 */
[----:B------:R0:W-:Y:S02]  /*11b0*/  STG.E.U8 desc[UR4][R26.64], R42 ;  /* 0x0000002a1a007986 */ /* 0x0001e4000c101104 */
.L_x_434:
[----:B------:R-:W-:Y:S05]  /*11c0*/  BSYNC B1 ;  /* 0x0000000000017941 */ /* 0x000fea0003800000 */
.L_x_433:
[----:B------:R-:W-:Y:S04]  /*11d0*/  BSSY B1, `(.L_x_435) ;  /* 0x000000f000017945 */ /* 0x000fe80003800000 */
[----:B------:R-:W-:Y:S05]  /*11e0*/  @P1 BRA `(.L_x_436) ;  /* 0x0000000000341947 */ /* 0x000fea0003800000 */
[----:B0----5:R-:W-:Y:S01]  /*11f0*/  LOP3.LUT R2, R39, 0xff800000, RZ, 0xc0, !PT ;  /* 0xff80000027027812 */ /* 0x021fe200078ec0ff */
[----:B------:R1:W-:Y:S01]  /*1200*/  STG.E desc[UR4][R8.64], R37 ;  /* 0x0000002508007986 */ /* 0x0003e2000c101904 */
[----:B------:R-:W-:-:S03]  /*1210*/  IADD3 R3, R28, R45, RZ ;  /* 0x0000002d1c037210 */ /* 0x000fc60007ffe0ff */
[----:B------:R-:W-:Y:S01]  /*1220*/  FFMA.FTZ R4, R2, 0.125, R39 ;  /* 0x3e00000002047823 */ /* 0x000fe20000010027 */
[----:B------:R-:W-:Y:S01]  /*1230*/  IADD3 R3, R30, R3, RZ ;  /* 0x000000031e037210 */ /* 0x000fe20007ffe0ff */
[----:B------:R1:W-:Y:S03]  /*1240*/  STG.E desc[UR4][R10.64], R35 ;  /* 0x000000230a007986 */ /* 0x0003e6000c101904 */
[----:B------:R-:W-:Y:S01]  /*1250*/  SHF.R.S32.HI R5, RZ, 0x1f, R3 ;  /* 0x0000001fff057819 */ /* 0x000fe20000011403 */
[----:B------:R-:W0:Y:S01]  /*1260*/  F2F.F16.F32 R4, R4 ;  /* 0x0000000400047304 */ /* 0x000e220000200800 */
[----:B------:R-:W-:Y:S01]  /*1270*/  IADD3 R2, P0, R3, UR12, RZ ;  /* 0x0000000c03027c10 */ /* 0x000fe2000ff1e0ff */
[----:B------:R1:W-:Y:S03]  /*1280*/  STG.E desc[UR4][R6.64], R39 ;  /* 0x0000002706007986 */ /* 0x0003e6000c101904 */
[----:B------:R-:W-:-:S02]  /*1290*/  IADD3.X R3, R5, UR13, RZ, P0, !PT ;  /* 0x0000000d05037c10 */ /* 0x000fc400087fe4ff */
[----:B0-----:R-:W-:-:S05]  /*12a0*/  SHF.R.U32.HI R5, RZ, 0x8, R4 ;  /* 0x00000008ff057819 */ /* 0x001fca0000011604 */
[----:B------:R1:W-:Y:S02]  /*12b0*/  STG.E.U8 desc[UR4][R2.64], R5 ;  /* 0x0000000502007986 */ /* 0x0003e4000c101104 */
.L_x_436:
[----:B------:R-:W-:Y:S05]  /*12c0*/  BSYNC B1 ;  /* 0x0000000000017941 */ /* 0x000fea0003800000 */
.L_x_435:
[----:B------:R-:W-:Y:S04]  /*12d0*/  BSSY B1, `(.L_x_437) ;  /* 0x000000f000017945 */ /* 0x000fe80003800000 */
[----:B------:R-:W-:Y:S05]  /*12e0*/  @P2 BRA `(.L_x_438) ;  /* 0x0000000000342947 */ /* 0x000fea0003800000 */
[----:B01---5:R-:W-:Y:S01]  /*12f0*/  LOP3.LUT R2, R33, 0xff800000, RZ, 0xc0, !PT ;  /* 0xff80000021027812 */ /* 0x023fe200078ec0ff */
[----:B------:R2:W-:Y:S01]  /*1300*/  STG.E desc[UR4][R14.64], R31 ;  /* 0x0000001f0e007986 */ /* 0x0005e2000c101904 */
[----:B------:R-:W-:-:S03]  /*1310*/  IADD3 R3, R28, R45, RZ ;  /* 0x0000002d1c037210 */ /* 0x000fc60007ffe0ff */
[----:B------:R-:W-:Y:S01]  /*1320*/  FFMA.FTZ R4, R2, 0.125, R33 ;  /* 0x3e00000002047823 */ /* 0x000fe20000010021 */
[C---:B------:R-:W-:Y:S01]  /*1330*/  IADD3 R3, R30.reuse, R3, RZ ;  /* 0x000000031e037210 */ /* 0x040fe20007ffe0ff */
[----:B------:R2:W-:Y:S03]  /*1340*/  STG.E desc[UR4][R16.64], R29 ;  /* 0x0000001d10007986 */ /* 0x0005e6000c101904 */
[----:B------:R-:W-:Y:S01]  /*1350*/  IADD3 R3, R30, R3, RZ ;  /* 0x000000031e037210 */ /* 0x000fe20007ffe0ff */
[----:B------:R-:W0:Y:S01]  /*1360*/  F2F.F16.F32 R4, R4 ;  /* 0x0000000400047304 */ /* 0x000e220000200800 */
[----:B------:R2:W-:Y:S02]  /*1370*/  STG.E desc[UR4][R12.64], R33 ;  /* 0x000000210c007986 */ /* 0x0005e4000c101904 */
[----:B------:R-:W-:-:S04]  /*1380*/  IADD3 R2, P0, R3, UR12, RZ ;  /* 0x0000000c03027c10 */ /* 0x000fc8000ff1e0ff */
[----:B------:R-:W-:Y:S02]  /*1390*/  IADD3.X R3, R36, UR13, RZ, P0, !PT ;  /* 0x0000000d24037c10 */ /* 0x000fe400087fe4ff */
[----:B0-----:R-:W-:-:S05]  /*13a0*/  SHF.R.U32.HI R5, RZ, 0x8, R4 ;  /* 0x00000008ff057819 */ /* 0x001fca0000011604 */
[----:B------:R2:W-:Y:S02]  /*13b0*/  STG.E.U8 desc[UR4][R2.64], R5 ;  /* 0x0000000502007986 */ /* 0x0005e4000c101104 */
.L_x_438:
[----:B------:R-:W-:Y:S05]  /*13c0*/  BSYNC B1 ;  /* 0x0000000000017941 */ /* 0x000fea0003800000 */
.L_x_437:
[----:B------:R-:W-:Y:S05]  /*13d0*/  @P3 BRA `(.L_x_439) ;  /* 0x00000000005c3947 */ /* 0x000fea0003800000 */
[----:B012--5:R-:W-:Y:S01]  /*13e0*/  LOP3.LUT R2, R51, 0xff800000, RZ, 0xc0, !PT ;  /* 0xff80000033027812 */ /* 0x027fe200078ec0ff */
[----:B------:R3:W-:Y:S04]  /*13f0*/  STG.E desc[UR4][R22.64], R53 ;  /* 0x0000003516007986 */ /* 0x0007e8000c101904 */
[----:B------:R-:W-:Y:S01]  /*1400*/  FFMA.FTZ R4, R2, 0.125, R51 ;  /* 0x3e00000002047823 */ /* 0x000fe20000010033 */
[----:B------:R-:W-:Y:S01]  /*1410*/  IADD3 R2, P0, R47, UR12, RZ ;  /* 0x0000000c2f027c10 */ /* 0x000fe2000ff1e0ff */
[----:B------:R3:W-:Y:S03]  /*1420*/  STG.E desc[UR4][R24.64], R44 ;  /* 0x0000002c18007986 */ /* 0x0007e6000c101904 */
[----:B------:R-:W-:Y:S01]  /*1430*/  IADD3.X R3, R38, UR13, RZ, P0, !PT ;  /* 0x0000000d26037c10 */ /* 0x000fe200087fe4ff */
[----:B------:R-:W0:Y:S01]  /*1440*/  F2F.F16.F32 R4, R4 ;  /* 0x0000000400047304 */ /* 0x000e220000200800 */
[----:B------:R3:W-:Y:S01]  /*1450*/  STG.E desc[UR4][R20.64], R51 ;  /* 0x0000003314007986 */ /* 0x0007e2000c101904 */
[----:B0-----:R-:W-:-:S05]  /*1460*/  SHF.R.U32.HI R5, RZ, 0x8, R4 ;  /* 0x00000008ff057819 */ /* 0x001fca0000011604 */
[----:B------:R3:W-:Y:S01]  /*1470*/  STG.E.U8 desc[UR4][R2.64], R5 ;  /* 0x0000000502007986 */ /* 0x0007e2000c101104 */
[----:B------:R-:W-:Y:S05]  /*1480*/  BRA `(.L_x_439) ;  /* 0x0000000000307947 */ /* 0x000fea0003800000 */
.L_x_432:
[----:B-----5:R4:W-:Y:S04]  /*1490*/  @!P0 STG.E desc[UR4][R18.64], R49 ;  /* 0x0000003112008986 */ /* 0x0209e8000c101904 */
[----:B------:R4:W-:Y:S04]  /*14a0*/  @!P0 STG.E desc[UR4][R4.64], R41 ;  /* 0x0000002904008986 */ /* 0x0009e8000c101904 */
        /* <DEDUP_REMOVED lines=9> */
[----:B------:R4:W-:Y:S02]  /*1540*/  @!P3 STG.E desc[UR4][R20.64], R51 ;  /* 0x000000331400b986 */ /* 0x0009e4000c101904 */
.L_x_439:
[----:B------:R-:W-:Y:S05]  /*1550*/  BSYNC B0 ;  /* 0x0000000000007941 */ /* 0x000fea0003800000 */
.L_x_431:
[----:B------:R-:W-:-:S04]  /*1560*/  LEA R45, R30, R45, 0x2 ;  /* 0x0000002d1e2d7211 */ /* 0x000fc800078e10ff */
[----:B------:R-:W-:Y:S02]  /*1570*/  ISETP.GE.U32.AND P0, PT, R45, UR14, PT ;  /* 0x0000000e2d007c0c */ /* 0x000fe4000bf06070 */
[----:B01234-:R-:W-:-:S04]  /*1580*/  SHF.R.S32.HI R2, RZ, 0x1f, R45 ;  /* 0x0000001fff027819 */ /* 0x01ffc8000001142d */
[----:B------:R-:W-:-:S13]  /*1590*/  ISETP.GE.U32.AND.EX P0, PT, R2, UR15, PT, P0 ;  /* 0x0000000f02007c0c */ /* 0x000fda000bf06100 */
[----:B------:R-:W-:Y:S05]  /*15a0*/  @!P0 BRA `(.L_x_440) ;  /* 0xffffffec001c8947 */ /* 0x000fea000383ffff */
.L_x_415:
[----:B------:R-:W-:Y:S02]  /*15b0*/  ULDC.64 UR18, c[0x0][0x218] ;  /* 0x0000860000127ab9 */ /* 0x000fe40000000a00 */
[----:B------:R-:W-:-:S04]  /*15c0*/  ISETP.NE.U32.AND P0, PT, RZ, UR18, PT ;  /* 0x00000012ff007c0c */ /* 0x000fc8000bf05070 */
[----:B------:R-:W-:-:S13]  /*15d0*/  ISETP.NE.AND.EX P0, PT, RZ, UR19, PT, P0 ;  /* 0x00000013ff007c0c */ /* 0x000fda000bf05300 */
[----:B------:R-:W-:Y:S05]  /*15e0*/  @!P0 EXIT ;  /* 0x000000000000894d */ /* 0x000fea0003800000 */
[----:B------:R-:W-:Y:S01]  /*15f0*/  BAR.SYNC.DEFER_BLOCKING 0x0 ;  /* 0x0000000000007b1d */ /* 0x000fe20000010000 */
[----:B------:R-:W-:-:S13]  /*1600*/  LOP3.LUT P0, RZ, R0, 0xff, RZ, 0xc0, !PT ;  /* 0x000000ff00ff7812 */ /* 0x000fda000780c0ff */
[----:B------:R-:W-:Y:S05]  /*1610*/  @!P0 EXIT ;  /* 0x000000000000894d */ /* 0x000fea0003800000 */
[----:B------:R-:W0:Y:S01]  /*1620*/  LDC.64 R2, c[0x0][0x218] ;  /* 0x00008600ff027b82 */ /* 0x000e220000000a00 */
[----:B------:R-:W-:-:S07]  /*1630*/  HFMA2.MMA R0, -RZ, RZ, 0, 7.3909759521484375e-06 ;  /* 0x0000007cff007435 */ /* 0x000fce00000001ff */
[----:B0-----:R-:W-:Y:S01]  /*1640*/  STG.E.U8 desc[UR4][R2.64], R0 ;  /* 0x0000000002007986 */ /* 0x001fe2000c101104 */
[----:B------:R-:W-:Y:S05]  /*1650*/  EXIT ;  /* 0x000000000000794d */ /* 0x000fea0003800000 */
.L_x_441:
        /* <DEDUP_REMOVED lines=10> */
.L_x_594:


//--------------------- .text._Z27reversible_adam_cuda_kernelIffhEvPT_PT1_S1_S1_PKT0_fffffm10adamMode_tf --------------------------
	.section	.text._Z27reversible_adam_cuda_kernelIffhEvPT_PT1_S1_S1_PKT0_fffffm10adamMode_tf,"ax",@progbits
	.align	128
        .global         _Z27reversible_adam_cuda_kernelIffhEvPT_PT1_S1_S1_PKT0_fffffm10adamMode_tf
        .type           _Z27reversible_adam_cuda_kernelIffhEvPT_PT1_S1_S1_PKT0_fffffm10adamMode_tf,@function
        .size           _Z27reversible_adam_cuda_kernelIffhEvPT_PT1_S1_S1_PKT0_fffffm10adamMode_tf,(.L_x_595 - _Z27reversible_adam_cuda_kernelIffhEvPT_PT1_S1_S1_PKT0_fffffm10adamMode_tf)
        .other          _Z27reversible_adam_cuda_kernelIffhEvPT_PT1_S1_S1_PKT0_fffffm10adamMode_tf,@"STO_CUDA_ENTRY STV_DEFAULT"
_Z27reversible_adam_cuda_kernelIffhEvPT_PT1_S1_S1_PKT0_fffffm10adamMode_tf:
.text._Z27reversible_adam_cuda_kernelIffhEvPT_PT1_S1_S1_PKT0_fffffm10adamMode_tf:
        /* <DEDUP_REMOVED lines=34> */
.L_x_467:
[----:B------:R-:W-:Y:S01]  /*0220*/  IADD3 R15, R28, R45, RZ ;  /* 0x0000002d1c0f7210 */ /* 0x000fe20007ffe0ff */
[----:B------:R-:W0:Y:S01]  /*0230*/  LDC.64 R20, c[0x0][0x210] ;  /* 0x00008400ff147b82 */ /* 0x000e220000000a00 */
[----:B------:R-:W-:Y:S02]  /*0240*/  CS2R R42, SRZ ;  /* 0x00000000002a7805 */ /* 0x000fe4000001ff00 */
[C---:B------:R-:W-:Y:S02]  /*0250*/  IADD3 R11, R30.reuse, R15, RZ ;  /* 0x0000000f1e0b7210 */ /* 0x040fe40007ffe0ff */
[----:B------:R-:W-:Y:S02]  /*0260*/  ISETP.GE.U32.AND P0, PT, R15, UR14, PT ;  /* 0x0000000e0f007c0c */ /* 0x000fe4000bf06070 */
[----:B------:R-:W-:Y:S01]  /*0270*/  IADD3 R17, R30, R11, RZ ;  /* 0x0000000b1e117210 */ /* 0x000fe20007ffe0ff */
[----:B------:R-:W1:Y:S01]  /*0280*/  LDC.64 R22, c[0x0][0x220] ;  /* 0x00008800ff167b82 */ /* 0x000e620000000a00 */
[----:B------:R-:W-:-:S02]  /*0290*/  SHF.R.S32.HI R6, RZ, 0x1f, R15 ;  /* 0x0000001fff067819 */ /* 0x000fc4000001140f */
[----:B------:R-:W-:Y:S02]  /*02a0*/  IADD3 R47, R30, R17, RZ ;  /* 0x000000111e2f7210 */ /* 0x000fe40007ffe0ff */
[----:B------:R-:W-:Y:S02]  /*02b0*/  ISETP.GE.U32.AND.EX P0, PT, R6, UR15, PT, P0 ;  /* 0x0000000f06007c0c */ /* 0x000fe4000bf06100 */
[----:B------:R-:W-:Y:S01]  /*02c0*/  ISETP.GE.U32.AND P1, PT, R11, UR14, PT ;  /* 0x0000000e0b007c0c */ /* 0x000fe2000bf26070 */
[----:B------:R-:W2:Y:S01]  /*02d0*/  LDC.64 R24, c[0x0][0x228] ;  /* 0x00008a00ff187b82 */ /* 0x000ea20000000a00 */
[----:B------:R-:W-:Y:S02]  /*02e0*/  SHF.R.S32.HI R10, RZ, 0x1f, R11 ;  /* 0x0000001fff0a7819 */ /* 0x000fe4000001140b */
[----:B------:R-:W-:Y:S02]  /*02f0*/  ISETP.GE.U32.AND P2, PT, R17, UR14, PT ;  /* 0x0000000e11007c0c */ /* 0x000fe4000bf46070 */
[----:B------:R-:W-:-:S02]  /*0300*/  SHF.R.S32.HI R36, RZ, 0x1f, R17 ;  /* 0x0000001fff247819 */ /* 0x000fc40000011411 */
[----:B------:R-:W-:Y:S02]  /*0310*/  ISETP.GE.U32.AND P3, PT, R47, UR14, PT ;  /* 0x0000000e2f007c0c */ /* 0x000fe4000bf66070 */
[----:B------:R-:W-:Y:S01]  /*0320*/  SHF.R.S32.HI R38, RZ, 0x1f, R47 ;  /* 0x0000001fff267819 */ /* 0x000fe2000001142f */
[----:B------:R-:W3:Y:S01]  /*0330*/  @!P0 LDC.64 R4, c[0x0][0x230] ;  /* 0x00008c00ff048b82 */ /* 0x000ee20000000a00 */
[----:B------:R-:W-:Y:S02]  /*0340*/  ISETP.GE.U32.AND.EX P1, PT, R10, UR15, PT, P1 ;  /* 0x0000000f0a007c0c */ /* 0x000fe4000bf26110 */
[----:B------:R-:W-:Y:S02]  /*0350*/  ISETP.GE.U32.AND.EX P2, PT, R36, UR15, PT, P2 ;  /* 0x0000000f24007c0c */ /* 0x000fe4000bf46120 */
[----:B------:R-:W-:-:S09]  /*0360*/  ISETP.GE.U32.AND.EX P3, PT, R38, UR15, PT, P3 ;  /* 0x0000000f26007c0c */ /* 0x000fd2000bf66130 */
[----:B------:R-:W4:Y:S08]  /*0370*/  @!P1 LDC.64 R8, c[0x0][0x230] ;  /* 0x00008c00ff089b82 */ /* 0x000f300000000a00 */
[----:B------:R-:W0:Y:S01]  /*0380*/  @!P2 LDC.64 R12, c[0x0][0x230] ;  /* 0x00008c00ff0cab82 */ /* 0x000e220000000a00 */
[----:B---3--:R-:W-:-:S04]  /*0390*/  @!P0 LEA R4, P4, R15, R4, 0x2 ;  /* 0x000000040f048211 */ /* 0x008fc800078810ff */
[----:B------:R-:W-:-:S03]  /*03a0*/  @!P0 LEA.HI.X R5, R15, R5, R6, 0x2, P4 ;  /* 0x000000050f058211 */ /* 0x000fc600020f1406 */
[----:B------:R-:W3:Y:S01]  /*03b0*/  @!P3 LDC.64 R2, c[0x0][0x230] ;  /* 0x00008c00ff02bb82 */ /* 0x000ee20000000a00 */
[----:B------:R-:W-:Y:S02]  /*03c0*/  CS2R R40, SRZ ;  /* 0x0000000000287805 */ /* 0x000fe4000001ff00 */
[----:B------:R-:W-:Y:S01]  /*03d0*/  CS2R R26, SRZ ;  /* 0x00000000001a7805 */ /* 0x000fe2000001ff00 */
[----:B------:R2:W2:Y:S01]  /*03e0*/  @!P0 LDG.E.CONSTANT R42, desc[UR4][R4.64] ;  /* 0x00000004042a8981 */ /* 0x0004a2000c1e9900 */
[----:B----4-:R-:W-:-:S04]  /*03f0*/  @!P1 LEA R6, P4, R11, R8, 0x2 ;  /* 0x000000080b069211 */ /* 0x010fc800078810ff */
[----:B------:R-:W-:Y:S02]  /*0400*/  @!P1 LEA.HI.X R7, R11, R9, R10, 0x2, P4 ;  /* 0x000000090b079211 */ /* 0x000fe400020f140a */
[----:B0-----:R-:W-:-:S03]  /*0410*/  @!P2 LEA R8, P5, R17, R12, 0x2 ;  /* 0x0000000c1108a211 */ /* 0x001fc600078a10ff */
[----:B------:R0:W5:Y:S01]  /*0420*/  @!P1 LDG.E.CONSTANT R40, desc[UR4][R6.64] ;  /* 0x0000000406289981 */ /* 0x000162000c1e9900 */
[----:B------:R-:W-:Y:S02]  /*0430*/  @!P2 LEA.HI.X R9, R17, R13, R36, 0x2, P5 ;  /* 0x0000000d1109a211 */ /* 0x000fe400028f1424 */
[----:B---3--:R-:W-:-:S03]  /*0440*/  @!P3 LEA R12, P6, R47, R2, 0x2 ;  /* 0x000000022f0cb211 */ /* 0x008fc600078c10ff */
[----:B------:R3:W5:Y:S01]  /*0450*/  @!P2 LDG.E.CONSTANT R27, desc[UR4][R8.64] ;  /* 0x00000004081ba981 */ /* 0x000762000c1e9900 */
[----:B------:R-:W-:Y:S01]  /*0460*/  @!P3 LEA.HI.X R13, R47, R3, R38, 0x2, P6 ;  /* 0x000000032f0db211 */ /* 0x000fe200030f1426 */
[----:B------:R-:W-:Y:S01]  /*0470*/  IMAD.WIDE R2, R15, 0x4, R20 ;  /* 0x000000040f027825 */ /* 0x000fe200078e0214 */
[----:B------:R-:W-:-:S03]  /*0480*/  MOV R49, RZ ;  /* 0x000000ff00317202 */ /* 0x000fc60000000f00 */
[----:B------:R4:W5:Y:S01]  /*0490*/  @!P3 LDG.E.CONSTANT R26, desc[UR4][R12.64] ;  /* 0x000000040c1ab981 */ /* 0x000962000c1e9900 */
[C---:B-1----:R-:W-:Y:S01]  /*04a0*/  IMAD.WIDE R18, R15.reuse, 0x4, R22 ;  /* 0x000000040f127825 */ /* 0x042fe200078e0216 */
        /* <DEDUP_REMOVED lines=10> */
[----:B---3--:R-:W-:Y:S01]  /*0550*/  IMAD.WIDE R8, R11, 0x4, R22 ;  /* 0x000000040b087825 */ /* 0x008fe200078e0216 */
[----:B------:R-:W-:Y:S01]  /*0560*/  MOV R51, RZ ;  /* 0x000000ff00337202 */ /* 0x000fe20000000f00 */
[----:B------:R1:W5:Y:S02]  /*0570*/  @!P0 LDG.E R41, desc[UR4][R4.64] ;  /* 0x0000000404298981 */ /* 0x000364000c1e1900 */
[----:B----4-:R-:W-:-:S02]  /*0580*/  IMAD.WIDE R12, R17, 0x4, R20 ;  /* 0x00000004110c7825 */ /* 0x010fc400078e0214 */
[----:B------:R1:W5:Y:S02]  /*0590*/  @!P1 LDG.E R37, desc[UR4][R8.64] ;  /* 0x0000000408259981 */ /* 0x000364000c1e1900 */
[----:B------:R-:W-:Y:S02]  /*05a0*/  IMAD.WIDE R14, R17, 0x4, R22 ;  /* 0x00000004110e7825 */ /* 0x000fe400078e0216 */
[----:B------:R1:W5:Y:S02]  /*05b0*/  @!P2 LDG.E R33, desc[UR4][R12.64] ;  /* 0x000000040c21a981 */ /* 0x000364000c1e1900 */
[----:B------:R-:W-:Y:S02]  /*05c0*/  IMAD.MOV.U32 R39, RZ, RZ, RZ ;  /* 0x000000ffff277224 */ /* 0x000fe400078e00ff */
[--C-:B------:R-:W-:Y:S01]  /*05d0*/  IMAD.WIDE R10, R11, 0x4, R24.reuse ;  /* 0x000000040b0a7825 */ /* 0x100fe200078e0218 */
[----:B------:R1:W5:Y:S03]  /*05e0*/  @!P2 LDG.E R31, desc[UR4][R14.64] ;  /* 0x000000040e1fa981 */ /* 0x000366000c1e1900 */
[----:B------:R-:W-:Y:S01]  /*05f0*/  IMAD.WIDE R16, R17, 0x4, R24 ;  /* 0x0000000411107825 */ /* 0x000fe200078e0218 */
[----:B------:R1:W5:Y:S03]  /*0600*/  @!P1 LDG.E R39, desc[UR4][R6.64] ;  /* 0x0000000406279981 */ /* 0x000366000c1e1900 */
[----:B------:R-:W-:Y:S01]  /*0610*/  IMAD.MOV.U32 R44, RZ, RZ, RZ ;  /* 0x000000ffff2c7224 */ /* 0x000fe200078e00ff */
[----:B------:R1:W5:Y:S01]  /*0620*/  @!P1 LDG.E R35, desc[UR4][R10.64] ;  /* 0x000000040a239981 */ /* 0x000362000c1e1900 */
[----:B------:R-:W-:-:S03]  /*0630*/  IMAD.WIDE R20, R47, 0x4, R20 ;  /* 0x000000042f147825 */ /* 0x000fc600078e0214 */
[----:B------:R1:W5:Y:S01]  /*0640*/  @!P2 LDG.E R29, desc[UR4][R16.64] ;  /* 0x00000004101da981 */ /* 0x000362000c1e1900 */
[----:B------:R-:W-:-:S03]  /*0650*/  IMAD.WIDE R22, R47, 0x4, R22 ;  /* 0x000000042f167825 */ /* 0x000fc600078e0216 */
[----:B------:R1:W5:Y:S01]  /*0660*/  @!P3 LDG.E R44, desc[UR4][R20.64] ;  /* 0x00000004142cb981 */ /* 0x000362000c1e1900 */
[----:B------:R-:W-:-:S03]  /*0670*/  IMAD.WIDE R24, R47, 0x4, R24 ;  /* 0x000000042f187825 */ /* 0x000fc600078e0218 */
[----:B------:R1:W5:Y:S04]  /*0680*/  @!P3 LDG.E R53, desc[UR4][R22.64] ;  /* 0x000000041635b981 */ /* 0x000368000c1e1900 */
[----:B------:R1:W5:Y:S01]  /*0690*/  @!P3 LDG.E R51, desc[UR4][R24.64] ;  /* 0x000000041833b981 */ /* 0x000362000c1e1900 */
[----:B------:R-:W0:Y:S01]  /*06a0*/  MUFU.RCP R46, UR6 ;  /* 0x00000006002e7d08 */ /* 0x000e220008001000 */
[----:B------:R-:W-:Y:S01]  /*06b0*/  ISETP.NE.AND P4, PT, RZ, UR7, PT ;  /* 0x00000007ff007c0c */ /* 0x000fe2000bf85270 */
[----:B------:R-:W-:Y:S01]  /*06c0*/  BSSY B0, `(.L_x_443) ;  /* 0x0000096000007945 */ /* 0x000fe20003800000 */
[----:B0-----:R-:W-:-:S11]  /*06d0*/  FMUL.FTZ R42, R46, R42 ;  /* 0x0000002a2e2a7220 */ /* 0x001fd60000410000 */
[----:B-1----:R-:W-:Y:S05]  /*06e0*/  @!P4 BRA `(.L_x_444) ;  /* 0x000000040028c947 */ /* 0x002fea0003800000 */
        /* <DEDUP_REMOVED lines=19> */
.L_x_446:
[----:B------:R-:W-:Y:S05]  /*0820*/  BSYNC B1 ;  /* 0x0000000000017941 */ /* 0x000fea0003800000 */
.L_x_445:
[C---:B-----5:R-:W-:Y:S01]  /*0830*/  FMUL.FTZ R40, R46.reuse, R40 ;  /* 0x000000282e287220 */ /* 0x060fe20000410000 */
[C---:B------:R-:W-:Y:S01]  /*0840*/  FMUL.FTZ R27, R46.reuse, R27 ;  /* 0x0000001b2e1b7220 */ /* 0x040fe20000410000 */
[----:B------:R-:W-:Y:S01]  /*0850*/  BSSY B1, `(.L_x_447) ;  /* 0x0000011000017945 */ /* 0x000fe20003800000 */
[----:B------:R-:W-:Y:S02]  /*0860*/  FMUL.FTZ R26, R46, R26 ;  /* 0x0000001a2e1a7220 */ /* 0x000fe40000410000 */
[----:B------:R-:W-:Y:S02]  /*0870*/  FSETP.GEU.FTZ.AND P4, PT, |R40|, +INF , PT ;  /* 0x7f8000002800780b */ /* 0x000fe40003f9e200 */
[----:B------:R-:W-:-:S11]  /*0880*/  FSETP.GEU.FTZ.AND P5, PT, |R27|, +INF , PT ;  /* 0x7f8000001b00780b */ /* 0x000fd60003fbe200 */
[----:B------:R-:W-:Y:S05]  /*0890*/  @P4 BRA `(.L_x_448) ;  /* 0x0000000000304947 */ /* 0x000fea0003800000 */
[----:B------:R-:W-:Y:S01]  /*08a0*/  FMUL.FTZ R0, R35, UR17 ;  /* 0x0000001123007c20 */ /* 0x000fe20008410000 */
        /* <DEDUP_REMOVED lines=11> */
.L_x_448:
[----:B------:R-:W-:Y:S05]  /*0960*/  BSYNC B1 ;  /* 0x0000000000017941 */ /* 0x000fea0003800000 */
.L_x_447:
[----:B------:R-:W-:Y:S01]  /*0970*/  MOV R0, 0x1 ;  /* 0x0000000100007802 */ /* 0x000fe20000000f00 */
[----:B------:R-:W-:Y:S03]  /*0980*/  BSSY B1, `(.L_x_449) ;  /* 0x000000f000017945 */ /* 0x000fe60003800000 */
[----:B------:R-:W-:Y:S01]  /*0990*/  PRMT R0, R0, 0x5410, R0 ;  /* 0x0000541000007816 */ /* 0x000fe20000000000 */
[----:B------:R-:W-:Y:S06]  /*09a0*/  @P5 BRA `(.L_x_450) ;  /* 0x0000000000305947 */ /* 0x000fec0003800000 */
[----:B------:R-:W-:Y:S01]  /*09b0*/  FMUL.FTZ R40, R29, UR17 ;  /* 0x000000111d287c20 */ /* 0x000fe20008410000 */
        /* <DEDUP_REMOVED lines=11> */
.L_x_450:
[----:B------:R-:W-:Y:S05]  /*0a70*/  BSYNC B1 ;  /* 0x0000000000017941 */ /* 0x000fea0003800000 */
.L_x_449:
[----:B------:R-:W-:Y:S01]  /*0a80*/  FSETP.GEU.FTZ.AND P4, PT, |R26|, +INF , PT ;  /* 0x7f8000001a00780b */ /* 0x000fe20003f9e200 */
[----:B------:R-:W-:-:S05]  /*0a90*/  IMAD.MOV.U32 R27, RZ, RZ, 0x1 ;  /* 0x00000001ff1b7424 */ /* 0x000fca00078e00ff */
[----:B------:R-:W-:-:S07]  /*0aa0*/  PRMT R0, R27, 0x7610, R0 ;  /* 0x000076101b007816 */ /* 0x000fce0000000000 */
        /* <DEDUP_REMOVED lines=14> */
.L_x_444:
[----:B------:R-:W-:Y:S01]  /*0b90*/  FSETP.GEU.FTZ.AND P4, PT, |R42|, +INF , PT ;  /* 0x7f8000002a00780b */ /* 0x000fe20003f9e200 */
[----:B------:R-:W-:Y:S01]  /*0ba0*/  HFMA2.MMA R48, -RZ, RZ, 0, 5.9604644775390625e-08 ;  /* 0x00000001ff307435 */ /* 0x000fe200000001ff */
[----:B------:R-:W-:Y:S01]  /*0bb0*/  MOV R50, 0x1 ;  /* 0x0000000100327802 */ /* 0x000fe20000000f00 */
[----:B------:R-:W-:Y:S08]  /*0bc0*/  BSSY B1, `(.L_x_452) ;  /* 0x0000010000017945 */ /* 0x000ff00003800000 */
[----:B------:R-:W-:-:S04]  /*0bd0*/  PRMT R48, R48, 0x5410, R48 ;  /* 0x0000541030307816 */ /* 0x000fc80000000030 */
[----:B------:R-:W-:Y:S01]  /*0be0*/  PRMT R48, R50, 0x7610, R48 ;  /* 0x0000761032307816 */ /* 0x000fe20000000030 */
[----:B------:R-:W-:Y:S06]  /*0bf0*/  @P4 BRA `(.L_x_453) ;  /* 0x0000000000304947 */ /* 0x000fec0003800000 */
        /* <DEDUP_REMOVED lines=12> */
.L_x_453:
[----:B------:R-:W-:Y:S05]  /*0cc0*/  BSYNC B1 ;  /* 0x0000000000017941 */ /* 0x000fea0003800000 */
.L_x_452:
        /* <DEDUP_REMOVED lines=19> */
.L_x_455:
[----:B------:R-:W-:Y:S05]  /*0e00*/  BSYNC B1 ;  /* 0x0000000000017941 */ /* 0x000fea0003800000 */
.L_x_454:
[----:B------:R-:W-:Y:S01]  /*0e10*/  HFMA2.MMA R0, -RZ, RZ, 0, 5.9604644775390625e-08 ;  /* 0x00000001ff007435 */ /* 0x000fe200000001ff */
[----:B------:R-:W-:Y:S09]  /*0e20*/  BSSY B1, `(.L_x_456) ;  /* 0x000000f000017945 */ /* 0x000ff20003800000 */
[----:B------:R-:W-:Y:S01]  /*0e30*/  PRMT R0, R0, 0x5410, R0 ;  /* 0x0000541000007816 */ /* 0x000fe20000000000 */
[----:B------:R-:W-:Y:S06]  /*0e40*/  @P5 BRA `(.L_x_457) ;  /* 0x0000000000305947 */ /* 0x000fec0003800000 */
[----:B------:R-:W-:Y:S01]  /*0e50*/  FMUL.FTZ R40, R29, UR17 ;  /* 0x000000111d287c20 */ /* 0x000fe20008410000 */
        /* <DEDUP_REMOVED lines=11> */
.L_x_457:
[----:B------:R-:W-:Y:S05]  /*0f10*/  BSYNC B1 ;  /* 0x0000000000017941 */ /* 0x000fea0003800000 */
.L_x_456:
[----:B------:R-:W-:Y:S02]  /*0f20*/  FSETP.GEU.FTZ.AND P4, PT, |R26|, +INF , PT ;  /* 0x7f8000001a00780b */ /* 0x000fe40003f9e200 */
[----:B------:R-:W-:-:S04]  /*0f30*/  MOV R27, 0x1 ;  /* 0x00000001001b7802 */ /* 0x000fc80000000f00 */
        /* <DEDUP_REMOVED lines=14> */
.L_x_451:
[----:B------:R-:W-:Y:S05]  /*1020*/  BSYNC B0 ;  /* 0x0000000000007941 */ /* 0x000fea0003800000 */
.L_x_443:
[----:B------:R-:W-:Y:S01]  /*1030*/  ISETP.NE.U32.AND P4, PT, RZ, UR12, PT ;  /* 0x0000000cff007c0c */ /* 0x000fe2000bf85070 */
[----:B------:R-:W-:Y:S03]  /*1040*/  BSSY B0, `(.L_x_458) ;  /* 0x000004a000007945 */ /* 0x000fe60003800000 */
[----:B------:R-:W-:-:S13]  /*1050*/  ISETP.NE.AND.EX P4, PT, RZ, UR13, PT, P4 ;  /* 0x0000000dff007c0c */ /* 0x000fda000bf85340 */
[----:B------:R-:W-:Y:S05]  /*1060*/  @!P4 BRA `(.L_x_459) ;  /* 0x0000000000ecc947 */ /* 0x000fea0003800000 */
[----:B------:R-:W-:Y:S04]  /*1070*/  BSSY B1, `(.L_x_460) ;  /* 0x000000e000017945 */ /* 0x000fe80003800000 */
[----:B------:R-:W-:Y:S05]  /*1080*/  @P0 BRA `(.L_x_461) ;  /* 0x0000000000300947 */ /* 0x000fea0003800000 */
[----:B------:R-:W-:Y:S01]  /*1090*/  LOP3.LUT R26, R43, 0xff800000, RZ, 0xc0, !PT ;  /* 0xff8000002b1a7812 */ /* 0x000fe200078ec0ff */
        /* <DEDUP_REMOVED lines=11> */
.L_x_461:
[----:B------:R-:W-:Y:S05]  /*1150*/  BSYNC B1 ;  /* 0x0000000000017941 */ /* 0x000fea0003800000 */
.L_x_460:
[----:B------:R-:W-:Y:S04]  /*1160*/  BSSY B1, `(.L_x_462) ;  /* 0x000000f000017945 */ /* 0x000fe80003800000 */
[----:B------:R-:W-:Y:S05]  /*1170*/  @P1 BRA `(.L_x_463) ;  /* 0x0000000000341947 */ /* 0x000fea0003800000 */
[----:B0-----:R-:W-:Y:S01]  /*1180*/  LOP3.LUT R2, R39, 0xff800000, RZ, 0xc0, !PT ;  /* 0xff80000027027812 */ /* 0x001fe200078ec0ff */
[----:B------:R-:W-:Y:S01]  /*1190*/  IMAD.IADD R3, R28, 0x1, R45 ;  /* 0x000000011c037824 */ /* 0x000fe200078e022d */
[----:B------:R1:W-:Y:S03]  /*11a0*/  STG.E desc[UR4][R8.64], R37 ;  /* 0x0000002508007986 */ /* 0x0003e6000c101904 */
        /* <DEDUP_REMOVED lines=10> */
.L_x_463:
[----:B------:R-:W-:Y:S05]  /*1250*/  BSYNC B1 ;  /* 0x0000000000017941 */ /* 0x000fea0003800000 */
.L_x_462:
[----:B------:R-:W-:Y:S04]  /*1260*/  BSSY B1, `(.L_x_464) ;  /* 0x000000f000017945 */ /* 0x000fe80003800000 */
[----:B------:R-:W-:Y:S05]  /*1270*/  @P2 BRA `(.L_x_465) ;  /* 0x0000000000342947 */ /* 0x000fea0003800000 */
[----:B01----:R-:W-:Y:S01]  /*1280*/  LOP3.LUT R2, R33, 0xff800000, RZ, 0xc0, !PT ;  /* 0xff80000021027812 */ /* 0x003fe200078ec0ff */
        /* <DEDUP_REMOVED lines=12> */
.L_x_465:
[----:B------:R-:W-:Y:S05]  /*1350*/  BSYNC B1 ;  /* 0x0000000000017941 */ /* 0x000fea0003800000 */
.L_x_464:
[----:B------:R-:W-:Y:S05]  /*1360*/  @P3 BRA `(.L_x_466) ;  /* 0x00000000005c3947 */ /* 0x000fea0003800000 */
[----:B012---:R-:W-:Y:S01]  /*1370*/  LOP3.LUT R3, R44, 0xff800000, RZ, 0xc0, !PT ;  /* 0xff8000002c037812 */ /* 0x007fe200078ec0ff */
[----:B------:R3:W-:Y:S01]  /*1380*/  STG.E desc[UR4][R22.64], R53 ;  /* 0x0000003516007986 */ /* 0x0007e2000c101904 */
[----:B------:R-:W-:-:S03]  /*1390*/  IADD3 R2, P0, R47, UR12, RZ ;  /* 0x0000000c2f027c10 */ /* 0x000fc6000ff1e0ff */
[----:B------:R-:W-:Y:S01]  /*13a0*/  FFMA.FTZ R4, R3, 0.125, R44 ;  /* 0x3e00000003047823 */ /* 0x000fe2000001002c */
[----:B------:R-:W-:Y:S01]  /*13b0*/  IADD3.X R3, R38, UR13, RZ, P0, !PT ;  /* 0x0000000d26037c10 */ /* 0x000fe200087fe4ff */
[----:B------:R3:W-:Y:S04]  /*13c0*/  STG.E desc[UR4][R24.64], R51 ;  /* 0x0000003318007986 */ /* 0x0007e8000c101904 */
[----:B------:R-:W0:Y:S01]  /*13d0*/  F2F.F16.F32 R4, R4 ;  /* 0x0000000400047304 */ /* 0x000e220000200800 */
[----:B------:R3:W-:Y:S01]  /*13e0*/  STG.E desc[UR4][R20.64], R44 ;  /* 0x0000002c14007986 */ /* 0x0007e2000c101904 */
[----:B0-----:R-:W-:-:S05]  /*13f0*/  SHF.R.U32.HI R5, RZ, 0x8, R4 ;  /* 0x00000008ff057819 */ /* 0x001fca0000011604 */
[----:B------:R3:W-:Y:S01]  /*1400*/  STG.E.U8 desc[UR4][R2.64], R5 ;  /* 0x0000000502007986 */ /* 0x0007e2000c101104 */
[----:B------:R-:W-:Y:S05]  /*1410*/  BRA `(.L_x_466) ;  /* 0x0000000000307947 */ /* 0x000fea0003800000 */
.L_x_459:
        /* <DEDUP_REMOVED lines=12> */
.L_x_466:
[----:B------:R-:W-:Y:S05]  /*14e0*/  BSYNC B0 ;  /* 0x0000000000007941 */ /* 0x000fea0003800000 */
.L_x_458:
[----:B------:R-:W-:-:S04]  /*14f0*/  LEA R45, R30, R45, 0x2 ;  /* 0x0000002d1e2d7211 */ /* 0x000fc800078e10ff */
[----:B------:R-:W-:Y:S02]  /*1500*/  ISETP.GE.U32.AND P0, PT, R45, UR14, PT ;  /* 0x0000000e2d007c0c */ /* 0x000fe4000bf06070 */
[----:B01234-:R-:W-:-:S04]  /*1510*/  SHF.R.S32.HI R2, RZ, 0x1f, R45 ;  /* 0x0000001fff027819 */ /* 0x01ffc8000001142d */
[----:B------:R-:W-:-:S13]  /*1520*/  ISETP.GE.U32.AND.EX P0, PT, R2, UR15, PT, P0 ;  /* 0x0000000f02007c0c */ /* 0x000fda000bf06100 */
[----:B------:R-:W-:Y:S05]  /*1530*/  @!P0 BRA `(.L_x_467) ;  /* 0xffffffec00388947 */ /* 0x000fea000383ffff */
.L_x_442:
        /* <DEDUP_REMOVED lines=11> */
.L_x_468:
        /* <DEDUP_REMOVED lines=9> */
.L_x_595:


//--------------------- .text._Z27reversible_adam_cuda_kernelIfN3c104HalfES1_EvPT_PT1_S3_S3_PKT0_fffffm10adamMode_tf --------------------------
	.section	.text._Z27reversible_adam_cuda_kernelIfN3c104HalfES1_EvPT_PT1_S3_S3_PKT0_fffffm10adamMode_tf,"ax",@progbits
	.align	128
        .global         _Z27reversible_adam_cuda_kernelIfN3c104HalfES1_EvPT_PT1_S3_S3_PKT0_fffffm10adamMode_tf
        .type           _Z27reversible_adam_cuda_kernelIfN3c104HalfES1_EvPT_PT1_S3_S3_PKT0_fffffm10adamMode_tf,@function
        .size           _Z27reversible_adam_cuda_kernelIfN3c104HalfES1_EvPT_PT1_S3_S3_PKT0_fffffm10adamMode_tf,(.L_x_596 - _Z27reversible_adam_cuda_kernelIfN3c104HalfES1_EvPT_PT1_S3_S3_PKT0_fffffm10adamMode_tf)
        .other          _Z27reversible_adam_cuda_kernelIfN3c104HalfES1_EvPT_PT1_S3_S3_PKT0_fffffm10adamMode_tf,@"STO_CUDA_ENTRY STV_DEFAULT"
_Z27reversible_adam_cuda_kernelIfN3c104HalfES1_EvPT_PT1_S3_S3_PKT0_fffffm10adamMode_tf:
.text._Z27reversible_adam_cuda_kernelIfN3c104HalfES1_EvPT_PT1_S3_S3_PKT0_fffffm10adamMode_tf:
[----:B------:R-:W-:Y:S01]  /*0000*/  LDC R1, c[0x0][0x28] ;  /* 0x00000a00ff017b82 */ /* 0x000fe20000000800 */
[----:B------:R-:W0:Y:S07]  /*0010*/  S2R R3, SR_TID.Y ;  /* 0x0000000000037919 */ /* 0x000e2e0000002200 */
[----:B------:R-:W-:Y:S01]  /*0020*/  S2UR UR4, SR_CTAID.Y ;  /* 0x00000000000479c3 */ /* 0x000fe20000002600 */
[----:B------:R-:W-:Y:S01]  /*0030*/  ULDC UR5, c[0x0][0xc] ;  /* 0x0000030000057ab9 */ /* 0x000fe20000000800 */
[----:B------:R-:W-:Y:S01]  /*0040*/  ULDC UR7, c[0x0][0x4] ;  /* 0x0000010000077ab9 */ /* 0x000fe20000000800 */
[----:B------:R-:W0:Y:S01]  /*0050*/  S2R R0, SR_TID.X ;  /* 0x0000000000007919 */ /* 0x000e220000002100 */
[----:B------:R-:W-:Y:S01]  /*0060*/  ULDC.64 UR8, c[0x0][0x250] ;  /* 0x0000940000087ab9 */ /* 0x000fe20000000a00 */
[----:B------:R-:W-:-:S02]  /*0070*/  PRMT R30, RZ, 0x7610, R30 ;  /* 0x00007610ff1e7816 */ /* 0x000fc4000000001e */
[----:B------:R-:W-:Y:S01]  /*0080*/  ISETP.NE.U32.AND P0, PT, RZ, UR8, PT ;  /* 0x00000008ff007c0c */ /* 0x000fe2000bf05070 */
[----:B------:R-:W1:Y:S03]  /*0090*/  S2UR UR6, SR_CTAID.X ;  /* 0x00000000000679c3 */ /* 0x000e660000002500 */
[----:B------:R-:W-:-:S05]  /*00a0*/  ISETP.NE.AND.EX P0, PT, RZ, UR9, PT, P0 ;  /* 0x00000009ff007c0c */ /* 0x000fca000bf05300 */
[----:B------:R-:W0:Y:S01]  /*00b0*/  LDC R34, c[0x0][RZ] ;  /* 0x00000000ff227b82 */ /* 0x000e220000000800 */
[----:B-1----:R-:W-:-:S03]  /*00c0*/  UIMAD UR4, UR4, UR5, UR6 ;  /* 0x00000005040472a4 */ /* 0x002fc6000f8e0206 */
[----:B------:R-:W-:Y:S02]  /*00d0*/  ULDC UR6, c[0x0][0x10] ;  /* 0x0000040000067ab9 */ /* 0x000fe40000000800 */
[----:B------:R-:W-:Y:S01]  /*00e0*/  UIMAD UR5, UR5, UR6, URZ ;  /* 0x00000006050572a4 */ /* 0x000fe2000f8e023f */
[C---:B0-----:R-:W-:Y:S02]  /*00f0*/  IMAD R3, R34.reuse, R3, R0 ;  /* 0x0000000322037224 */ /* 0x041fe400078e0200 */
        /* <DEDUP_REMOVED lines=18> */
.L_x_488:
[----:B-1----:R-:W-:Y:S01]  /*0220*/  IADD3 R17, R32, R45, RZ ;  /* 0x0000002d20117210 */ /* 0x002fe20007ffe0ff */
[----:B------:R-:W0:Y:S03]  /*0230*/  LDC.64 R18, c[0x0][0x210] ;  /* 0x00008400ff127b82 */ /* 0x000e260000000a00 */
[C---:B------:R-:W-:Y:S02]  /*0240*/  IADD3 R9, R34.reuse, R17, RZ ;  /* 0x0000001122097210 */ /* 0x040fe40007ffe0ff */
[----:B------:R-:W-:Y:S02]  /*0250*/  ISETP.GE.U32.AND P0, PT, R17, UR14, PT ;  /* 0x0000000e11007c0c */ /* 0x000fe4000bf06070 */
[----:B------:R-:W-:Y:S01]  /*0260*/  IADD3 R29, R34, R9, RZ ;  /* 0x00000009221d7210 */ /* 0x000fe20007ffe0ff */
[----:B------:R-:W1:Y:S01]  /*0270*/  LDC.64 R22, c[0x0][0x220] ;  /* 0x00008800ff167b82 */ /* 0x000e620000000a00 */
[----:B------:R-:W-:-:S02]  /*0280*/  SHF.R.S32.HI R0, RZ, 0x1f, R17 ;  /* 0x0000001fff007819 */ /* 0x000fc40000011411 */
[----:B------:R-:W-:Y:S02]  /*0290*/  ISETP.GE.U32.AND P1, PT, R9, UR14, PT ;  /* 0x0000000e09007c0c */ /* 0x000fe4000bf26070 */
[----:B------:R-:W-:Y:S02]  /*02a0*/  SHF.R.S32.HI R8, RZ, 0x1f, R9 ;  /* 0x0000001fff087819 */ /* 0x000fe40000011409 */
[----:B------:R-:W-:Y:S01]  /*02b0*/  IADD3 R47, R34, R29, RZ ;  /* 0x0000001d222f7210 */ /* 0x000fe20007ffe0ff */
[----:B------:R-:W2:Y:S01]  /*02c0*/  LDC.64 R24, c[0x0][0x228] ;  /* 0x00008a00ff187b82 */ /* 0x000ea20000000a00 */
[----:B------:R-:W-:Y:S02]  /*02d0*/  ISETP.GE.U32.AND.EX P0, PT, R0, UR15, PT, P0 ;  /* 0x0000000f00007c0c */ /* 0x000fe4000bf06100 */
[----:B------:R-:W-:Y:S02]  /*02e0*/  ISETP.GE.U32.AND P2, PT, R29, UR14, PT ;  /* 0x0000000e1d007c0c */ /* 0x000fe4000bf46070 */
[----:B------:R-:W-:-:S02]  /*02f0*/  SHF.R.S32.HI R12, RZ, 0x1f, R29 ;  /* 0x0000001fff0c7819 */ /* 0x000fc4000001141d */
[----:B------:R-:W-:Y:S02]  /*0300*/  ISETP.GE.U32.AND.EX P1, PT, R8, UR15, PT, P1 ;  /* 0x0000000f08007c0c */ /* 0x000fe4000bf26110 */
[----:B------:R-:W-:Y:S02]  /*0310*/  ISETP.GE.U32.AND P3, PT, R47, UR14, PT ;  /* 0x0000000e2f007c0c */ /* 0x000fe4000bf66070 */
[----:B------:R-:W-:Y:S02]  /*0320*/  SHF.R.S32.HI R40, RZ, 0x1f, R47 ;  /* 0x0000001fff287819 */ /* 0x000fe4000001142f */
[----:B------:R-:W-:Y:S01]  /*0330*/  ISETP.GE.U32.AND.EX P2, PT, R12, UR15, PT, P2 ;  /* 0x0000000f0c007c0c */ /* 0x000fe2000bf46120 */
[----:B------:R-:W3:Y:S01]  /*0340*/  @!P0 LDC.64 R2, c[0x0][0x230] ;  /* 0x00008c00ff028b82 */ /* 0x000ee20000000a00 */
[----:B------:R-:W-:-:S07]  /*0350*/  ISETP.GE.U32.AND.EX P3, PT, R40, UR15, PT, P3 ;  /* 0x0000000f28007c0c */ /* 0x000fce000bf66130 */
[----:B------:R-:W4:Y:S08]  /*0360*/  @!P1 LDC.64 R4, c[0x0][0x230] ;  /* 0x00008c00ff049b82 */ /* 0x000f300000000a00 */
[----:B------:R-:W0:Y:S08]  /*0370*/  @!P2 LDC.64 R6, c[0x0][0x230] ;  /* 0x00008c00ff06ab82 */ /* 0x000e300000000a00 */
[----:B------:R-:W1:Y:S01]  /*0380*/  @!P3 LDC.64 R10, c[0x0][0x230] ;  /* 0x00008c00ff0abb82 */ /* 0x000e620000000a00 */
[----:B---3--:R-:W-:-:S04]  /*0390*/  @!P0 LEA R2, P4, R17, R2, 0x1 ;  /* 0x0000000211028211 */ /* 0x008fc800078808ff */
[----:B------:R-:W-:Y:S02]  /*03a0*/  @!P0 LEA.HI.X R3, R17, R3, R0, 0x1, P4 ;  /* 0x0000000311038211 */ /* 0x000fe400020f0c00 */
[----:B----4-:R-:W-:-:S03]  /*03b0*/  @!P1 LEA R4, P5, R9, R4, 0x1 ;  /* 0x0000000409049211 */ /* 0x010fc600078a08ff */
[----:B------:R3:W4:Y:S01]  /*03c0*/  @!P0 LDG.E.U16.CONSTANT R26, desc[UR4][R2.64] ;  /* 0x00000004021a8981 */ /* 0x000722000c1e9500 */
[----:B------:R-:W-:Y:S02]  /*03d0*/  @!P1 LEA.HI.X R5, R9, R5, R8, 0x1, P5 ;  /* 0x0000000509059211 */ /* 0x000fe400028f0c08 */
[----:B0-----:R-:W-:-:S03]  /*03e0*/  @!P2 LEA R6, P4, R29, R6, 0x1 ;  /* 0x000000061d06a211 */ /* 0x001fc600078808ff */
[----:B------:R0:W4:Y:S01]  /*03f0*/  @!P1 LDG.E.U16.CONSTANT R27, desc[UR4][R4.64] ;  /* 0x00000004041b9981 */ /* 0x000122000c1e9500 */
[----:B------:R-:W-:Y:S02]  /*0400*/  @!P2 LEA.HI.X R7, R29, R7, R12, 0x1, P4 ;  /* 0x000000071d07a211 */ /* 0x000fe400020f0c0c */
[----:B-1----:R-:W-:-:S03]  /*0410*/  @!P3 LEA R10, P5, R47, R10, 0x1 ;  /* 0x0000000a2f0ab211 */ /* 0x002fc600078a08ff */
[----:B------:R1:W4:Y:S01]  /*0420*/  @!P2 LDG.E.U16.CONSTANT R28, desc[UR4][R6.64] ;  /* 0x00000004061ca981 */ /* 0x000322000c1e9500 */
[----:B------:R-:W-:-:S05]  /*0430*/  @!P3 LEA.HI.X R11, R47, R11, R40, 0x1, P5 ;  /* 0x0000000b2f0bb211 */ /* 0x000fca00028f0c28 */
[----:B------:R2:W4:Y:S01]  /*0440*/  @!P3 LDG.E.U16.CONSTANT R42, desc[UR4][R10.64] ;  /* 0x000000040a2ab981 */ /* 0x000522000c1e9500 */
[C---:B---3--:R-:W-:Y:S01]  /*0450*/  IMAD.WIDE R2, R17.reuse, 0x4, R18 ;  /* 0x0000000411027825 */ /* 0x048fe200078e0212 */
[----:B------:R-:W-:Y:S02]  /*0460*/  MOV R43, RZ ;  /* 0x000000ff002b7202 */ /* 0x000fe40000000f00 */
[----:B------:R-:W-:Y:S01]  /*0470*/  MOV R41, RZ ;  /* 0x000000ff00297202 */ /* 0x000fe20000000f00 */
[----:B------:R-:W-:Y:S01]  /*0480*/  IMAD.WIDE R20, R17, 0x4, R22 ;  /* 0x0000000411147825 */ /* 0x000fe200078e0216 */
[----:B------:R-:W-:Y:S02]  /*0490*/  MOV R35, RZ ;  /* 0x000000ff00237202 */ /* 0x000fe40000000f00 */
[----:B------:R-:W-:Y:S01]  /*04a0*/  MOV R51, RZ ;  /* 0x000000ff00337202 */ /* 0x000fe20000000f00 */
[C---:B0-----:R-:W-:Y:S01]  /*04b0*/  IMAD.WIDE R4, R9.reuse, 0x4, R18 ;  /* 0x0000000409047825 */ /* 0x041fe200078e0212 */
[----:B------:R-:W-:Y:S01]  /*04c0*/  MOV R39, RZ ;  /* 0x000000ff00277202 */ /* 0x000fe20000000f00 */
[----:B------:R0:W5:Y:S01]  /*04d0*/  @!P0 LDG.E R43, desc[UR4][R2.64] ;  /* 0x00000004022b8981 */ /* 0x000162000c1e1900 */
[----:B------:R-:W-:Y:S01]  /*04e0*/  MOV R33, RZ ;  /* 0x000000ff00217202 */ /* 0x000fe20000000f00 */
[----:B-1----:R-:W-:Y:S01]  /*04f0*/  IMAD.WIDE R6, R9, 0x4, R22 ;  /* 0x0000000409067825 */ /* 0x002fe200078e0216 */
[----:B------:R-:W-:Y:S01]  /*0500*/  MOV R49, RZ ;  /* 0x000000ff00317202 */ /* 0x000fe20000000f00 */
[----:B------:R0:W5:Y:S01]  /*0510*/  @!P0 LDG.E R51, desc[UR4][R20.64] ;  /* 0x0000000414338981 */ /* 0x000162000c1e1900 */
[----:B------:R-:W-:Y:S01]  /*0520*/  MOV R37, RZ ;  /* 0x000000ff00257202 */ /* 0x000fe20000000f00 */
[--C-:B--2---:R-:W-:Y:S01]  /*0530*/  IMAD.WIDE R16, R17, 0x4, R24.reuse ;  /* 0x0000000411107825 */ /* 0x104fe200078e0218 */
[----:B------:R-:W-:Y:S01]  /*0540*/  MOV R31, RZ ;  /* 0x000000ff001f7202 */ /* 0x000fe20000000f00 */
[----:B------:R0:W5:Y:S01]  /*0550*/  @!P1 LDG.E R41, desc[UR4][R4.64] ;  /* 0x0000000404299981 */ /* 0x000162000c1e1900 */
[----:B------:R-:W-:Y:S01]  /*0560*/  MOV R0, RZ ;  /* 0x000000ff00007202 */ /* 0x000fe20000000f00 */
[----:B------:R-:W-:Y:S01]  /*0570*/  IMAD.WIDE R8, R9, 0x4, R24 ;  /* 0x0000000409087825 */ /* 0x000fe200078e0218 */
[----:B------:R-:W-:Y:S01]  /*0580*/  MOV R44, RZ ;  /* 0x000000ff002c7202 */ /* 0x000fe20000000f00 */
[----:B------:R0:W5:Y:S02]  /*0590*/  @!P0 LDG.E R49, desc[UR4][R16.64] ;  /* 0x0000000410318981 */ /* 0x000164000c1e1900 */
[----:B------:R-:W-:-:S02]  /*05a0*/  IMAD.WIDE R10, R29, 0x4, R18 ;  /* 0x000000041d0a7825 */ /* 0x000fc400078e0212 */
[----:B------:R0:W5:Y:S02]  /*05b0*/  @!P1 LDG.E R39, desc[UR4][R6.64] ;  /* 0x0000000406279981 */ /* 0x000164000c1e1900 */
[C---:B------:R-:W-:Y:S02]  /*05c0*/  IMAD.WIDE R12, R29.reuse, 0x4, R22 ;  /* 0x000000041d0c7825 */ /* 0x040fe400078e0216 */
[----:B------:R0:W5:Y:S02]  /*05d0*/  @!P1 LDG.E R37, desc[UR4][R8.64] ;  /* 0x0000000408259981 */ /* 0x000164000c1e1900 */
[----:B------:R-:W-:Y:S02]  /*05e0*/  IMAD.WIDE R14, R29, 0x4, R24 ;  /* 0x000000041d0e7825 */ /* 0x000fe400078e0218 */
[----:B------:R0:W5:Y:S02]  /*05f0*/  @!P2 LDG.E R35, desc[UR4][R10.64] ;  /* 0x000000040a23a981 */ /* 0x000164000c1e1900 */
[----:B------:R-:W-:-:S02]  /*0600*/  IMAD.MOV.U32 R53, RZ, RZ, RZ ;  /* 0x000000ffff357224 */ /* 0x000fc400078e00ff */
        /* <DEDUP_REMOVED lines=11> */
[----:B----4-:R-:W-:Y:S01]  /*06c0*/  @!P0 HADD2.F32 R46, -RZ, R26.H0_H0 ;  /* 0x2000001aff2e8230 */ /* 0x010fe20000004100 */
[----:B------:R-:W-:Y:S01]  /*06d0*/  MOV R26, RZ ;  /* 0x000000ff001a7202 */ /* 0x000fe20000000f00 */
[----:B------:R-:W-:Y:S01]  /*06e0*/  @!P1 HADD2.F32 R26, -RZ, R27.H0_H0 ;  /* 0x2000001bff1a9230 */ /* 0x000fe20000004100 */
[----:B------:R-:W-:Y:S01]  /*06f0*/  MOV R27, RZ ;  /* 0x000000ff001b7202 */ /* 0x000fe20000000f00 */
[----:B------:R-:W-:Y:S01]  /*0700*/  @!P2 HADD2.F32 R27, -RZ, R28.H0_H0 ;  /* 0x2000001cff1ba230 */ /* 0x000fe20000004100 */
[----:B------:R-:W-:Y:S01]  /*0710*/  MOV R28, RZ ;  /* 0x000000ff001c7202 */ /* 0x000fe20000000f00 */
[----:B------:R-:W-:Y:S02]  /*0720*/  @!P3 HADD2.F32 R28, -RZ, R42.H0_H0 ;  /* 0x2000002aff1cb230 */ /* 0x000fe40000004100 */
[----:B------:R-:W1:Y:S02]  /*0730*/  MUFU.RCP R42, UR6 ;  /* 0x00000006002a7d08 */ /* 0x000e640008001000 */
[----:B-1----:R-:W-:Y:S01]  /*0740*/  FMUL.FTZ R46, R42, R46 ;  /* 0x0000002e2a2e7220 */ /* 0x002fe20000410000 */
[----:B0-----:R-:W-:Y:S06]  /*0750*/  @!P4 BRA `(.L_x_471) ;  /* 0x000000040028c947 */ /* 0x001fec0003800000 */
        /* <DEDUP_REMOVED lines=19> */
.L_x_473:
[----:B------:R-:W-:Y:S05]  /*0890*/  BSYNC B1 ;  /* 0x0000000000017941 */ /* 0x000fea0003800000 */
.L_x_472:
        /* <DEDUP_REMOVED lines=19> */
.L_x_475:
[----:B------:R-:W-:Y:S05]  /*09d0*/  BSYNC B1 ;  /* 0x0000000000017941 */ /* 0x000fea0003800000 */
.L_x_474:
        /* <DEDUP_REMOVED lines=16> */
.L_x_477:
[----:B------:R-:W-:Y:S05]  /*0ae0*/  BSYNC B1 ;  /* 0x0000000000017941 */ /* 0x000fea0003800000 */
.L_x_476:
        /* <DEDUP_REMOVED lines=17> */
.L_x_471:
        /* <DEDUP_REMOVED lines=19> */
.L_x_480:
[----:B------:R-:W-:Y:S05]  /*0d30*/  BSYNC B1 ;  /* 0x0000000000017941 */ /* 0x000fea0003800000 */
.L_x_479:
        /* <DEDUP_REMOVED lines=19> */
.L_x_482:
[----:B------:R-:W-:Y:S05]  /*0e70*/  BSYNC B1 ;  /* 0x0000000000017941 */ /* 0x000fea0003800000 */
.L_x_481:
[----:B------:R-:W-:Y:S01]  /*0e80*/  HFMA2.MMA R30, -RZ, RZ, 0, 5.9604644775390625e-08 ;  /* 0x00000001ff1e7435 */ /* 0x000fe200000001ff */
[----:B------:R-:W-:Y:S09]  /*0e90*/  BSSY B1, `(.L_x_483) ;  /* 0x000000f000017945 */ /* 0x000ff20003800000 */
        /* <DEDUP_REMOVED lines=14> */
.L_x_484:
[----:B------:R-:W-:Y:S05]  /*0f80*/  BSYNC B1 ;  /* 0x0000000000017941 */ /* 0x000fea0003800000 */
.L_x_483:
[----:B------:R-:W-:Y:S02]  /*0f90*/  FSETP.GEU.FTZ.AND P4, PT, |R28|, +INF , PT ;  /* 0x7f8000001c00780b */ /* 0x000fe40003f9e200 */
[----:B------:R-:W-:-:S04]  /*0fa0*/  MOV R26, 0x1 ;  /* 0x00000001001a7802 */ /* 0x000fc80000000f00 */
        /* <DEDUP_REMOVED lines=14> */
.L_x_478:
[----:B------:R-:W-:Y:S05]  /*1090*/  BSYNC B0 ;  /* 0x0000000000007941 */ /* 0x000fea0003800000 */
.L_x_470:
[----:B------:R-:W-:Y:S01]  /*10a0*/  ISETP.NE.U32.AND P4, PT, RZ, UR12, PT ;  /* 0x0000000cff007c0c */ /* 0x000fe2000bf85070 */
[----:B------:R-:W-:Y:S03]  /*10b0*/  BSSY B0, `(.L_x_485) ;  /* 0x0000033000007945 */ /* 0x000fe60003800000 */
[----:B------:R-:W-:-:S13]  /*10c0*/  ISETP.NE.AND.EX P4, PT, RZ, UR13, PT, P4 ;  /* 0x0000000dff007c0c */ /* 0x000fda000bf85340 */
[----:B------:R-:W-:Y:S05]  /*10d0*/  @!P4 BRA `(.L_x_486) ;  /* 0x000000000090c947 */ /* 0x000fea0003800000 */
[----:B------:R-:W-:Y:S01]  /*10e0*/  IADD3 R27, R32, R45, RZ ;  /* 0x0000002d201b7210 */ /* 0x000fe20007ffe0ff */
[----:B-----5:R-:W-:Y:S01]  /*10f0*/  @!P0 STG.E desc[UR4][R20.64], R51 ;  /* 0x0000003314008986 */ /* 0x020fe2000c101904 */
[----:B------:R-:W-:Y:S02]  /*1100*/  SHF.R.S32.HI R48, RZ, 0x1f, R29 ;  /* 0x0000001fff307819 */ /* 0x000fe4000001141d */
[----:B------:R-:W-:Y:S01]  /*1110*/  SHF.R.S32.HI R28, RZ, 0x1f, R27 ;  /* 0x0000001fff1c7819 */ /* 0x000fe2000001141b */
[----:B------:R0:W-:Y:S01]  /*1120*/  @!P0 STG.E desc[UR4][R16.64], R49 ;  /* 0x0000003110008986 */ /* 0x0001e2000c101904 */
[C---:B------:R-:W-:Y:S02]  /*1130*/  @!P0 LEA R26, P4, R27.reuse, UR12, 0x1 ;  /* 0x0000000c1b1a8c11 */ /* 0x040fe4000f8808ff */
[----:B------:R-:W-:Y:S01]  /*1140*/  IADD3 R42, R34, R27, RZ ;  /* 0x0000001b222a7210 */ /* 0x000fe20007ffe0ff */
[----:B------:R1:W-:Y:S01]  /*1150*/  @!P0 STG.E desc[UR4][R2.64], R43 ;  /* 0x0000002b02008986 */ /* 0x0003e2000c101904 */
[----:B------:R-:W-:-:S02]  /*1160*/  @!P0 LEA.HI.X R27, R27, UR13, R28, 0x1, P4 ;  /* 0x0000000d1b1b8c11 */ /* 0x000fc4000a0f0c1c */
[----:B------:R-:W-:Y:S02]  /*1170*/  SHF.R.S32.HI R46, RZ, 0x1f, R42 ;  /* 0x0000001fff2e7819 */ /* 0x000fe4000001142a */
[----:B------:R-:W-:Y:S02]  /*1180*/  @!P2 LEA R28, P5, R29, UR12, 0x1 ;  /* 0x0000000c1d1cac11 */ /* 0x000fe4000f8a08ff */
[----:B0-----:R-:W-:Y:S02]  /*1190*/  @!P0 F2FP.F16.F32.PACK_AB R17, RZ, R43 ;  /* 0x0000002bff11823e */ /* 0x001fe400000000ff */
[C---:B------:R-:W-:Y:S02]  /*11a0*/  @!P1 LEA R16, P4, R42.reuse, UR12, 0x1 ;  /* 0x0000000c2a109c11 */ /* 0x040fe4000f8808ff */
[----:B------:R-:W-:Y:S02]  /*11b0*/  PRMT R20, R17, 0x7610, R20 ;  /* 0x0000761011147816 */ /* 0x000fe40000000014 */
[----:B------:R-:W-:-:S02]  /*11c0*/  @!P1 LEA.HI.X R17, R42, UR13, R46, 0x1, P4 ;  /* 0x0000000d2a119c11 */ /* 0x000fc4000a0f0c2e */
[----:B-1----:R-:W-:Y:S01]  /*11d0*/  @!P1 F2FP.F16.F32.PACK_AB R3, RZ, R41 ;  /* 0x00000029ff03923e */ /* 0x002fe200000000ff */
[----:B------:R-:W-:Y:S01]  /*11e0*/  @!P0 STG.E.U16 desc[UR4][R26.64], R20 ;  /* 0x000000141a008986 */ /* 0x000fe2000c101504 */
[----:B------:R-:W-:-:S03]  /*11f0*/  @!P2 LEA.HI.X R29, R29, UR13, R48, 0x1, P5 ;  /* 0x0000000d1d1dac11 */ /* 0x000fc6000a8f0c30 */
[----:B------:R0:W-:Y:S04]  /*1200*/  @!P1 STG.E desc[UR4][R6.64], R39 ;  /* 0x0000002706009986 */ /* 0x0001e8000c101904 */
[----:B------:R1:W-:Y:S04]  /*1210*/  @!P1 STG.E desc[UR4][R8.64], R37 ;  /* 0x0000002508009986 */ /* 0x0003e8000c101904 */
[----:B------:R1:W-:Y:S01]  /*1220*/  @!P1 STG.E desc[UR4][R4.64], R41 ;  /* 0x0000002904009986 */ /* 0x0003e2000c101904 */
[----:B0-----:R-:W-:-:S03]  /*1230*/  @!P2 F2FP.F16.F32.PACK_AB R7, RZ, R35 ;  /* 0x00000023ff07a23e */ /* 0x001fc600000000ff */
[----:B------:R1:W-:Y:S04]  /*1240*/  @!P1 STG.E.U16 desc[UR4][R16.64], R3 ;  /* 0x0000000310009986 */ /* 0x0003e8000c101504 */
[----:B------:R1:W-:Y:S04]  /*1250*/  @!P2 STG.E desc[UR4][R12.64], R33 ;  /* 0x000000210c00a986 */ /* 0x0003e8000c101904 */
[----:B------:R1:W-:Y:S04]  /*1260*/  @!P2 STG.E desc[UR4][R14.64], R31 ;  /* 0x0000001f0e00a986 */ /* 0x0003e8000c101904 */
[----:B------:R1:W-:Y:S04]  /*1270*/  @!P2 STG.E desc[UR4][R10.64], R35 ;  /* 0x000000230a00a986 */ /* 0x0003e8000c101904 */
[----:B------:R1:W-:Y:S01]  /*1280*/  @!P2 STG.E.U16 desc[UR4][R28.64], R7 ;  /* 0x000000071c00a986 */ /* 0x0003e2000c101504 */
[----:B------:R-:W-:Y:S05]  /*1290*/  @P3 BRA `(.L_x_487) ;  /* 0x0000000000503947 */ /* 0x000fea0003800000 */
[C---:B------:R-:W-:Y:S01]  /*12a0*/  LEA R2, P0, R47.reuse, UR12, 0x1 ;  /* 0x0000000c2f027c11 */ /* 0x040fe2000f8008ff */
[----:B------:R0:W-:Y:S01]  /*12b0*/  STG.E desc[UR4][R22.64], R53 ;  /* 0x0000003516007986 */ /* 0x0001e2000c101904 */
[----:B-1----:R-:W-:Y:S02]  /*12c0*/  F2FP.F16.F32.PACK_AB R4, RZ, R0 ;  /* 0x00000000ff04723e */ /* 0x002fe400000000ff */
[----:B------:R-:W-:Y:S01]  /*12d0*/  LEA.HI.X R3, R47, UR13, R40, 0x1, P0 ;  /* 0x0000000d2f037c11 */ /* 0x000fe200080f0c28 */
[----:B------:R0:W-:Y:S04]  /*12e0*/  STG.E desc[UR4][R24.64], R44 ;  /* 0x0000002c18007986 */ /* 0x0001e8000c101904 */
[----:B------:R0:W-:Y:S04]  /*12f0*/  STG.E desc[UR4][R18.64], R0 ;  /* 0x0000000012007986 */ /* 0x0001e8000c101904 */
[----:B------:R0:W-:Y:S01]  /*1300*/  STG.E.U16 desc[UR4][R2.64], R4 ;  /* 0x0000000402007986 */ /* 0x0001e2000c101504 */
[----:B------:R-:W-:Y:S05]  /*1310*/  BRA `(.L_x_487) ;  /* 0x0000000000307947 */ /* 0x000fea0003800000 */
.L_x_486:
        /* <DEDUP_REMOVED lines=12> */
.L_x_487:
[----:B------:R-:W-:Y:S05]  /*13e0*/  BSYNC B0 ;  /* 0x0000000000007941 */ /* 0x000fea0003800000 */
.L_x_485:
[----:B------:R-:W-:-:S04]  /*13f0*/  LEA R45, R34, R45, 0x2 ;  /* 0x0000002d222d7211 */ /* 0x000fc800078e10ff */
[----:B------:R-:W-:Y:S02]  /*1400*/  ISETP.GE.U32.AND P0, PT, R45, UR14, PT ;  /* 0x0000000e2d007c0c */ /* 0x000fe4000bf06070 */
[----:B0-2---:R-:W-:-:S04]  /*1410*/  SHF.R.S32.HI R0, RZ, 0x1f, R45 ;  /* 0x0000001fff007819 */ /* 0x005fc8000001142d */
[----:B------:R-:W-:-:S13]  /*1420*/  ISETP.GE.U32.AND.EX P0, PT, R0, UR15, PT, P0 ;  /* 0x0000000f00007c0c */ /* 0x000fda000bf06100 */
[----:B------:R-:W-:Y:S05]  /*1430*/  @!P0 BRA `(.L_x_488) ;  /* 0xffffffec00788947 */ /* 0x000fea000383ffff */
.L_x_469:
[----:B------:R-:W-:Y:S02]  /*1440*/  ULDC.64 UR18, c[0x0][0x218] ;  /* 0x0000860000127ab9 */ /* 0x000fe40000000a00 */
[----:B------:R-:W-:-:S04]  /*1450*/  ISETP.NE.U32.AND P0, PT, RZ, UR18, PT ;  /* 0x00000012ff007c0c */ /* 0x000fc8000bf05070 */
[----:B------:R-:W-:-:S13]  /*1460*/  ISETP.NE.AND.EX P0, PT, RZ, UR19, PT, P0 ;  /* 0x00000013ff007c0c */ /* 0x000fda000bf05300 */
[----:B------:R-:W-:Y:S05]  /*1470*/  @!P0 EXIT ;  /* 0x000000000000894d */ /* 0x000fea0003800000 */
[----:B------:R-:W-:Y:S01]  /*1480*/  BAR.SYNC.DEFER_BLOCKING 0x0 ;  /* 0x0000000000007b1d */ /* 0x000fe20000010000 */
[----:B------:R-:W-:-:S13]  /*1490*/  LOP3.LUT P0, RZ, R30, 0xff, RZ, 0xc0, !PT ;  /* 0x000000ff1eff7812 */ /* 0x000fda000780c0ff */
[----:B------:R-:W-:Y:S05]  /*14a0*/  @!P0 EXIT ;  /* 0x000000000000894d */ /* 0x000fea0003800000 */
[----:B-1----:R-:W0:Y:S01]  /*14b0*/  LDC.64 R2, c[0x0][0x218] ;  /* 0x00008600ff027b82 */ /* 0x002e220000000a00 */
[----:B------:R-:W-:-:S07]  /*14c0*/  HFMA2.MMA R0, -RZ, RZ, 0, +INF ;  /* 0x00007c00ff007435 */ /* 0x000fce00000001ff */
[----:B0-----:R-:W-:Y:S01]  /*14d0*/  STG.E.U16 desc[UR4][R2.64], R0 ;  /* 0x0000000002007986 */ /* 0x001fe2000c101504 */
[----:B------:R-:W-:Y:S05]  /*14e0*/  EXIT ;  /* 0x000000000000794d */ /* 0x000fea0003800000 */
.L_x_489:
        /* <DEDUP_REMOVED lines=9> */
.L_x_596:


//--------------------- .text._Z27reversible_adam_cuda_kernelIfffEvPT_PT1_S1_S1_PKT0_fffffm10adamMode_tf --------------------------
	.section	.text._Z27reversible_adam_cuda_kernelIfffEvPT_PT1_S1_S1_PKT0_fffffm10adamMode_tf,"ax",@progbits
	.align	128
        .global         _Z27reversible_adam_cuda_kernelIfffEvPT_PT1_S1_S1_PKT0_fffffm10adamMode_tf
        .type           _Z27reversible_adam_cuda_kernelIfffEvPT_PT1_S1_S1_PKT0_fffffm10adamMode_tf,@function
        .size           _Z27reversible_adam_cuda_kernelIfffEvPT_PT1_S1_S1_PKT0_fffffm10adamMode_tf,(.L_x_597 - _Z27reversible_adam_cuda_kernelIfffEvPT_PT1_S1_S1_PKT0_fffffm10adamMode_tf)
        .other          _Z27reversible_adam_cuda_kernelIfffEvPT_PT1_S1_S1_PKT0_fffffm10adamMode_tf,@"STO_CUDA_ENTRY STV_DEFAULT"
_Z27reversible_adam_cuda_kernelIfffEvPT_PT1_S1_S1_PKT0_fffffm10adamMode_tf:
.text._Z27reversible_adam_cuda_kernelIfffEvPT_PT1_S1_S1_PKT0_fffffm10adamMode_tf:
        /* <DEDUP_REMOVED lines=32> */
[----:B------:R-:W-:Y:S01]  /*0200*/  HFMA2.MMA R32, -RZ, RZ, 0, 0 ;  /* 0x00000000ff207435 */ /* 0x000fe200000001ff */
[----:B------:R-:W-:-:S10]  /*0210*/  FADD.FTZ R33, -R33, 1 ;  /* 0x3f80000021217421 */ /* 0x000fd40000010100 */
.L_x_509:
[----:B-1----:R-:W-:Y:S01]  /*0220*/  IADD3 R21, R37, R32, RZ ;  /* 0x0000002025157210 */ /* 0x002fe20007ffe0ff */
[----:B------:R-:W0:Y:S01]  /*0230*/  LDC.64 R16, c[0x0][0x210] ;  /* 0x00008400ff107b82 */ /* 0x000e220000000a00 */
[----:B------:R-:W-:Y:S02]  /*0240*/  CS2R R40, SRZ ;  /* 0x0000000000287805 */ /* 0x000fe4000001ff00 */
[----:B------:R-:W-:Y:S02]  /*0250*/  IADD3 R9, R35, R21, RZ ;  /* 0x0000001523097210 */ /* 0x000fe40007ffe0ff */
        /* <DEDUP_REMOVED lines=23> */
[----:B------:R-:W-:Y:S01]  /*03d0*/  MOV R26, RZ ;  /* 0x000000ff001a7202 */ /* 0x000fe20000000f00 */
        /* <DEDUP_REMOVED lines=9> */
[C---:B------:R-:W-:Y:S01]  /*0470*/  IMAD.WIDE R2, R21.reuse, 0x4, R16 ;  /* 0x0000000415027825 */ /* 0x040fe200078e0210 */
[----:B------:R-:W-:Y:S02]  /*0480*/  CS2R R38, SRZ ;  /* 0x0000000000267805 */ /* 0x000fe4000001ff00 */
[----:B------:R-:W-:Y:S02]  /*0490*/  CS2R R42, SRZ ;  /* 0x00000000002a7805 */ /* 0x000fe4000001ff00 */
[----:B------:R-:W-:Y:S01]  /*04a0*/  CS2R R44, SRZ ;  /* 0x00000000002c7805 */ /* 0x000fe2000001ff00 */
[----:B------:R4:W5:Y:S01]  /*04b0*/  @!P3 LDG.E.CONSTANT R26, desc[UR4][R12.64] ;  /* 0x000000040c1ab981 */ /* 0x000962000c1e9900 */
[----:B-1----:R-:W-:Y:S01]  /*04c0*/  IMAD.WIDE R18, R21, 0x4, R22 ;  /* 0x0000000415127825 */ /* 0x002fe200078e0216 */
[----:B------:R-:W-:-:S02]  /*04d0*/  MOV R47, RZ ;  /* 0x000000ff002f7202 */ /* 0x000fc40000000f00 */
[----:B------:R-:W-:Y:S01]  /*04e0*/  MOV R53, RZ ;  /* 0x000000ff00357202 */ /* 0x000fe20000000f00 */
[C---:B--2---:R-:W-:Y:S01]  /*04f0*/  IMAD.WIDE R4, R9.reuse, 0x4, R16 ;  /* 0x0000000409047825 */ /* 0x044fe200078e0210 */
[----:B------:R-:W-:Y:S01]  /*0500*/  MOV R49, RZ ;  /* 0x000000ff00317202 */ /* 0x000fe20000000f00 */
[----:B------:R1:W5:Y:S01]  /*0510*/  @!P0 LDG.E R39, desc[UR4][R2.64] ;  /* 0x0000000402278981 */ /* 0x000362000c1e1900 */
[----:B------:R-:W-:Y:S01]  /*0520*/  MOV R51, RZ ;  /* 0x000000ff00337202 */ /* 0x000fe20000000f00 */
[----:B0-----:R-:W-:Y:S01]  /*0530*/  IMAD.WIDE R6, R9, 0x4, R22 ;  /* 0x0000000409067825 */ /* 0x001fe200078e0216 */
[----:B------:R-:W-:Y:S01]  /*0540*/  MOV R0, RZ ;  /* 0x000000ff00007202 */ /* 0x000fe20000000f00 */
[----:B------:R1:W5:Y:S02]  /*0550*/  @!P0 LDG.E R38, desc[UR4][R18.64] ;  /* 0x0000000412268981 */ /* 0x000364000c1e1900 */
[--C-:B------:R-:W-:Y:S02]  /*0560*/  IMAD.WIDE R20, R21, 0x4, R24.reuse ;  /* 0x0000000415147825 */ /* 0x100fe400078e0218 */
[----:B------:R1:W5:Y:S02]  /*0570*/  @!P1 LDG.E R41, desc[UR4][R4.64] ;  /* 0x0000000404299981 */ /* 0x000364000c1e1900 */
[----:B------:R-:W-:-:S02]  /*0580*/  IMAD.WIDE R8, R9, 0x4, R24 ;  /* 0x0000000409087825 */ /* 0x000fc400078e0218 */
[----:B------:R1:W5:Y:S02]  /*0590*/  @!P0 LDG.E R53, desc[UR4][R20.64] ;  /* 0x0000000414358981 */ /* 0x000364000c1e1900 */
[C---:B---3--:R-:W-:Y:S02]  /*05a0*/  IMAD.WIDE R10, R27.reuse, 0x4, R16 ;  /* 0x000000041b0a7825 */ /* 0x048fe400078e0210 */
[----:B------:R1:W5:Y:S02]  /*05b0*/  @!P1 LDG.E R45, desc[UR4][R6.64] ;  /* 0x00000004062d9981 */ /* 0x000364000c1e1900 */
[C---:B----4-:R-:W-:Y:S02]  /*05c0*/  IMAD.WIDE R12, R27.reuse, 0x4, R22 ;  /* 0x000000041b0c7825 */ /* 0x050fe400078e0216 */
[----:B------:R1:W5:Y:S02]  /*05d0*/  @!P1 LDG.E R49, desc[UR4][R8.64] ;  /* 0x0000000408319981 */ /* 0x000364000c1e1900 */
[----:B------:R-:W-:-:S02]  /*05e0*/  IMAD.WIDE R14, R27, 0x4, R24 ;  /* 0x000000041b0e7825 */ /* 0x000fc400078e0218 */
[----:B------:R1:W5:Y:S02]  /*05f0*/  @!P2 LDG.E R43, desc[UR4][R10.64] ;  /* 0x000000040a2ba981 */ /* 0x000364000c1e1900 */
[C---:B------:R-:W-:Y:S02]  /*0600*/  IMAD.WIDE R16, R31.reuse, 0x4, R16 ;  /* 0x000000041f107825 */ /* 0x040fe400078e0210 */
[----:B------:R1:W5:Y:S02]  /*0610*/  @!P2 LDG.E R47, desc[UR4][R12.64] ;  /* 0x000000040c2fa981 */ /* 0x000364000c1e1900 */
[C---:B------:R-:W-:Y:S02]  /*0620*/  IMAD.WIDE R22, R31.reuse, 0x4, R22 ;  /* 0x000000041f167825 */ /* 0x040fe400078e0216 */
[----:B------:R1:W5:Y:S02]  /*0630*/  @!P2 LDG.E R51, desc[UR4][R14.64] ;  /* 0x000000040e33a981 */ /* 0x000364000c1e1900 */
[----:B------:R-:W-:-:S02]  /*0640*/  IMAD.WIDE R24, R31, 0x4, R24 ;  /* 0x000000041f187825 */ /* 0x000fc400078e0218 */
[----:B------:R1:W5:Y:S04]  /*0650*/  @!P3 LDG.E R0, desc[UR4][R16.64] ;  /* 0x000000041000b981 */ /* 0x000368000c1e1900 */
        /* <DEDUP_REMOVED lines=26> */
.L_x_494:
[----:B------:R-:W-:Y:S05]  /*0800*/  BSYNC B1 ;  /* 0x0000000000017941 */ /* 0x000fea0003800000 */
.L_x_493:
        /* <DEDUP_REMOVED lines=19> */
.L_x_496:
[----:B------:R-:W-:Y:S05]  /*0940*/  BSYNC B1 ;  /* 0x0000000000017941 */ /* 0x000fea0003800000 */
.L_x_495:
        /* <DEDUP_REMOVED lines=12> */
[----:B0-----:R-:W-:Y:S01]  /*0a10*/  FMUL.FTZ R28, R47, R36 ;  /* 0x000000242f1c7220 */ /* 0x001fe20000410000 */
[----:B------:R-:W-:-:S03]  /*0a20*/  PRMT R36, R36, 0x7610, R48 ;  /* 0x0000761024247816 */ /* 0x000fc60000000030 */
[----:B------:R-:W-:-:S04]  /*0a30*/  FFMA.FTZ R28, R43, UR9, R28 ;  /* 0x000000092b1c7c23 */ /* 0x000fc8000801001c */
[----:B------:R-:W-:-:S07]  /*0a40*/  FFMA.FTZ R43, -R28, UR10, R43 ;  /* 0x0000000a1c2b7c23 */ /* 0x000fce000801012b */
.L_x_498:
[----:B------:R-:W-:Y:S05]  /*0a50*/  BSYNC B1 ;  /* 0x0000000000017941 */ /* 0x000fea0003800000 */
.L_x_497:
[----:B------:R-:W-:Y:S01]  /*0a60*/  FSETP.GEU.FTZ.AND P4, PT, |R26|, +INF , PT ;  /* 0x7f8000001a00780b */ /* 0x000fe20003f9e200 */
[----:B------:R-:W-:-:S10]  /*0a70*/  HFMA2.MMA R28, -RZ, RZ, 0, 5.9604644775390625e-08 ;  /* 0x00000001ff1c7435 */ /* 0x000fd400000001ff */
[----:B------:R-:W-:Y:S02]  /*0a80*/  PRMT R36, R28, 0x7610, R36 ;  /* 0x000076101c247816 */ /* 0x000fe40000000024 */
[----:B------:R-:W-:Y:S05]  /*0a90*/  @P4 BRA `(.L_x_499) ;  /* 0x0000000400584947 */ /* 0x000fea0003800000 */
[----:B------:R-:W-:Y:S01]  /*0aa0*/  FMUL.FTZ R44, R44, UR17 ;  /* 0x000000112c2c7c20 */ /* 0x000fe20008410000 */
[----:B------:R-:W-:Y:S01]  /*0ab0*/  FMUL.FTZ R29, R33, R26 ;  /* 0x0000001a211d7220 */ /* 0x000fe20000410000 */
[----:B------:R-:W-:-:S03]  /*0ac0*/  PRMT R36, R36, 0x7632, R36 ;  /* 0x0000763224247816 */ /* 0x000fc60000000024 */
[----:B------:R-:W-:Y:S01]  /*0ad0*/  FFMA.FTZ R44, R26, R29, R44 ;  /* 0x0000001d1a2c7223 */ /* 0x000fe2000001002c */
[----:B------:R-:W-:-:S03]  /*0ae0*/  FMUL.FTZ R29, R42, UR16 ;  /* 0x000000102a1d7c20 */ /* 0x000fc60008410000 */
[----:B------:R-:W0:Y:S01]  /*0af0*/  MUFU.SQRT R28, R44 ;  /* 0x0000002c001c7308 */ /* 0x000e220000002000 */
[----:B------:R-:W-:Y:S01]  /*0b00*/  FFMA.FTZ R42, R34, R26, R29 ;  /* 0x0000001a222a7223 */ /* 0x000fe2000001001d */
[----:B0-----:R-:W-:-:S06]  /*0b10*/  FADD.FTZ R28, R28, UR8 ;  /* 0x000000081c1c7e21 */ /* 0x001fcc0008010000 */
[----:B------:R-:W0:Y:S02]  /*0b20*/  MUFU.RCP R28, R28 ;  /* 0x0000001c001c7308 */ /* 0x000e240000001000 */
[----:B0-----:R-:W-:-:S04]  /*0b30*/  FMUL.FTZ R29, R42, R28 ;  /* 0x0000001c2a1d7220 */ /* 0x001fc80000410000 */
[----:B------:R-:W-:-:S04]  /*0b40*/  FFMA.FTZ R29, R0, UR9, R29 ;  /* 0x00000009001d7c23 */ /* 0x000fc8000801001d */
[----:B------:R-:W-:Y:S01]  /*0b50*/  FFMA.FTZ R0, -R29, UR10, R0 ;  /* 0x0000000a1d007c23 */ /* 0x000fe20008010100 */
[----:B------:R-:W-:Y:S06]  /*0b60*/  BRA `(.L_x_499) ;  /* 0x0000000400247947 */ /* 0x000fec0003800000 */
.L_x_492:
        /* <DEDUP_REMOVED lines=19> */
.L_x_501:
[----:B------:R-:W-:Y:S05]  /*0ca0*/  BSYNC B1 ;  /* 0x0000000000017941 */ /* 0x000fea0003800000 */
.L_x_500:
        /* <DEDUP_REMOVED lines=19> */
.L_x_503:
[----:B------:R-:W-:Y:S05]  /*0de0*/  BSYNC B1 ;  /* 0x0000000000017941 */ /* 0x000fea0003800000 */
.L_x_502:
        /* <DEDUP_REMOVED lines=12> */
[----:B0-----:R-:W-:Y:S01]  /*0eb0*/  FMUL.FTZ R28, R47, R36 ;  /* 0x000000242f1c7220 */ /* 0x001fe20000410000 */
[----:B------:R-:W-:-:S03]  /*0ec0*/  PRMT R36, R36, 0x7610, R48 ;  /* 0x0000761024247816 */ /* 0x000fc60000000030 */
[----:B------:R-:W-:-:S04]  /*0ed0*/  FFMA.FTZ R28, R43, UR9, R28 ;  /* 0x000000092b1c7c23 */ /* 0x000fc8000801001c */
[----:B------:R-:W-:-:S07]  /*0ee0*/  FFMA.FTZ R43, -R28, UR10, R43 ;  /* 0x0000000a1c2b7c23 */ /* 0x000fce000801012b */
.L_x_505:
[----:B------:R-:W-:Y:S05]  /*0ef0*/  BSYNC B1 ;  /* 0x0000000000017941 */ /* 0x000fea0003800000 */
.L_x_504:
[----:B------:R-:W-:Y:S01]  /*0f00*/  FSETP.GEU.FTZ.AND P4, PT, |R26|, +INF , PT ;  /* 0x7f8000001a00780b */ /* 0x000fe20003f9e200 */
[----:B------:R-:W-:-:S10]  /*0f10*/  HFMA2.MMA R28, -RZ, RZ, 0, 5.9604644775390625e-08 ;  /* 0x00000001ff1c7435 */ /* 0x000fd400000001ff */
[----:B------:R-:W-:Y:S02]  /*0f20*/  PRMT R36, R28, 0x7610, R36 ;  /* 0x000076101c247816 */ /* 0x000fe40000000024 */
        /* <DEDUP_REMOVED lines=13> */
.L_x_499:
[----:B------:R-:W-:Y:S05]  /*1000*/  BSYNC B0 ;  /* 0x0000000000007941 */ /* 0x000fea0003800000 */
.L_x_491:
[----:B------:R-:W-:Y:S01]  /*1010*/  ISETP.NE.U32.AND P4, PT, RZ, UR12, PT ;  /* 0x0000000cff007c0c */ /* 0x000fe2000bf85070 */
[----:B------:R-:W-:Y:S03]  /*1020*/  BSSY B0, `(.L_x_506) ;  /* 0x000002e000007945 */ /* 0x000fe60003800000 */
[----:B------:R-:W-:-:S13]  /*1030*/  ISETP.NE.AND.EX P4, PT, RZ, UR13, PT, P4 ;  /* 0x0000000dff007c0c */ /* 0x000fda000bf85340 */
[----:B------:R-:W-:Y:S05]  /*1040*/  @!P4 BRA `(.L_x_507) ;  /* 0x00000000007cc947 */ /* 0x000fea0003800000 */
[----:B------:R-:W-:Y:S01]  /*1050*/  IADD3 R40, R37, R32, RZ ;  /* 0x0000002025287210 */ /* 0x000fe20007ffe0ff */
[----:B------:R0:W-:Y:S01]  /*1060*/  @!P0 STG.E desc[UR4][R18.64], R38 ;  /* 0x0000002612008986 */ /* 0x0001e2000c101904 */
[----:B------:R-:W-:Y:S02]  /*1070*/  SHF.R.S32.HI R50, RZ, 0x1f, R27 ;  /* 0x0000001fff327819 */ /* 0x000fe4000001141b */
[----:B------:R-:W-:Y:S01]  /*1080*/  IADD3 R46, R35, R40, RZ ;  /* 0x00000028232e7210 */ /* 0x000fe20007ffe0ff */
[----:B------:R1:W-:Y:S01]  /*1090*/  @!P0 STG.E desc[UR4][R20.64], R53 ;  /* 0x0000003514008986 */ /* 0x0003e2000c101904 */
[----:B------:R-:W-:Y:S02]  /*10a0*/  SHF.R.S32.HI R29, RZ, 0x1f, R40 ;  /* 0x0000001fff1d7819 */ /* 0x000fe40000011428 */
[----:B------:R-:W-:Y:S01]  /*10b0*/  SHF.R.S32.HI R48, RZ, 0x1f, R46 ;  /* 0x0000001fff307819 */ /* 0x000fe2000001142e */
[----:B------:R1:W-:Y:S01]  /*10c0*/  @!P0 STG.E desc[UR4][R2.64], R39 ;  /* 0x0000002702008986 */ /* 0x0003e2000c101904 */
[----:B------:R-:W-:-:S02]  /*10d0*/  @!P1 LEA R28, P5, R46, UR12, 0x2 ;  /* 0x0000000c2e1c9c11 */ /* 0x000fc4000f8a10ff */
[C---:B------:R-:W-:Y:S02]  /*10e0*/  @!P2 LEA R26, P6, R27.reuse, UR12, 0x2 ;  /* 0x0000000c1b1aac11 */ /* 0x040fe4000f8c10ff */
[C---:B0-----:R-:W-:Y:S02]  /*10f0*/  @!P0 LEA R18, P4, R40.reuse, UR12, 0x2 ;  /* 0x0000000c28128c11 */ /* 0x041fe4000f8810ff */
[----:B------:R-:W-:Y:S02]  /*1100*/  @!P2 LEA.HI.X R27, R27, UR13, R50, 0x2, P6 ;  /* 0x0000000d1b1bac11 */ /* 0x000fe4000b0f1432 */
[----:B------:R-:W-:Y:S02]  /*1110*/  @!P0 LEA.HI.X R19, R40, UR13, R29, 0x2, P4 ;  /* 0x0000000d28138c11 */ /* 0x000fe4000a0f141d */
[----:B------:R-:W-:-:S03]  /*1120*/  @!P1 LEA.HI.X R29, R46, UR13, R48, 0x2, P5 ;  /* 0x0000000d2e1d9c11 */ /* 0x000fc6000a8f1430 */
        /* <DEDUP_REMOVED lines=8> */
[----:B------:R1:W-:Y:S01]  /*11b0*/  @!P2 STG.E desc[UR4][R26.64], R43 ;  /* 0x0000002b1a00a986 */ /* 0x0003e2000c101904 */
[----:B------:R-:W-:Y:S05]  /*11c0*/  @P3 BRA `(.L_x_508) ;  /* 0x00000000004c3947 */ /* 0x000fea0003800000 */
[C---:B-1----:R-:W-:Y:S01]  /*11d0*/  LEA R2, P0, R31.reuse, UR12, 0x2 ;  /* 0x0000000c1f027c11 */ /* 0x042fe2000f8010ff */
[----:B------:R0:W-:Y:S03]  /*11e0*/  STG.E desc[UR4][R22.64], R42 ;  /* 0x0000002a16007986 */ /* 0x0001e6000c101904 */
[----:B------:R-:W-:Y:S01]  /*11f0*/  LEA.HI.X R3, R31, UR13, R30, 0x2, P0 ;  /* 0x0000000d1f037c11 */ /* 0x000fe200080f141e */
[----:B------:R0:W-:Y:S04]  /*1200*/  STG.E desc[UR4][R24.64], R44 ;  /* 0x0000002c18007986 */ /* 0x0001e8000c101904 */
[----:B------:R0:W-:Y:S04]  /*1210*/  STG.E desc[UR4][R16.64], R0 ;  /* 0x0000000010007986 */ /* 0x0001e8000c101904 */
[----:B------:R0:W-:Y:S01]  /*1220*/  STG.E desc[UR4][R2.64], R0 ;  /* 0x0000000002007986 */ /* 0x0001e2000c101904 */
[----:B------:R-:W-:Y:S05]  /*1230*/  BRA `(.L_x_508) ;  /* 0x0000000000307947 */ /* 0x000fea0003800000 */
.L_x_507:
        /* <DEDUP_REMOVED lines=12> */
.L_x_508:
[----:B------:R-:W-:Y:S05]  /*1300*/  BSYNC B0 ;  /* 0x0000000000007941 */ /* 0x000fea0003800000 */
.L_x_506:
[----:B------:R-:W-:-:S04]  /*1310*/  LEA R32, R35, R32, 0x2 ;  /* 0x0000002023207211 */ /* 0x000fc800078e10ff */
[----:B------:R-:W-:Y:S02]  /*1320*/  ISETP.GE.U32.AND P0, PT, R32, UR14, PT ;  /* 0x0000000e20007c0c */ /* 0x000fe4000bf06070 */
[----:B0-2---:R-:W-:-:S04]  /*1330*/  SHF.R.S32.HI R0, RZ, 0x1f, R32 ;  /* 0x0000001fff007819 */ /* 0x005fc80000011420 */
[----:B------:R-:W-:-:S13]  /*1340*/  ISETP.GE.U32.AND.EX P0, PT, R0, UR15, PT, P0 ;  /* 0x0000000f00007c0c */ /* 0x000fda000bf06100 */
[----:B------:R-:W-:Y:S05]  /*1350*/  @!P0 BRA `(.L_x_509) ;  /* 0xffffffec00b08947 */ /* 0x000fea000383ffff */
.L_x_490:
        /* <DEDUP_REMOVED lines=8> */
[----:B------:R-:W-:-:S05]  /*13e0*/  MOV R5, 0x7f800000 ;  /* 0x7f80000000057802 */ /* 0x000fca0000000f00 */
[----:B0-----:R-:W-:Y:S01]  /*13f0*/  STG.E desc[UR4][R2.64], R5 ;  /* 0x0000000502007986 */ /* 0x001fe2000c101904 */
[----:B------:R-:W-:Y:S05]  /*1400*/  EXIT ;  /* 0x000000000000794d */ /* 0x000fea0003800000 */
.L_x_510:
        /* <DEDUP_REMOVED lines=15> */
.L_x_597:


//--------------------- .text._Z32strided_check_finite_cuda_kernelIN3c104HalfEEvPViPT_mii --------------------------
	.section	.text._Z32strided_check_finite_cuda_kernelIN3c104HalfEEvPViPT_mii,"ax",@progbits
	.align	128
        .global         _Z32strided_check_finite_cuda_kernelIN3c104HalfEEvPViPT_mii
        .type           _Z32strided_check_finite_cuda_kernelIN3c104HalfEEvPViPT_mii,@function
        .size           _Z32strided_check_finite_cuda_kernelIN3c104HalfEEvPViPT_mii,(.L_x_598 - _Z32strided_check_finite_cuda_kernelIN3c104HalfEEvPViPT_mii)
        .other          _Z32strided_check_finite_cuda_kernelIN3c104HalfEEvPViPT_mii,@"STO_CUDA_ENTRY STV_DEFAULT"
_Z32strided_check_finite_cuda_kernelIN3c104HalfEEvPViPT_mii:
.text._Z32strided_check_finite_cuda_kernelIN3c104HalfEEvPViPT_mii:
[----:B------:R-:W-:Y:S01]  /*0000*/  LDC R1, c[0x0][0x28] ;  /* 0x00000a00ff017b82 */ /* 0x000fe20000000800 */
[----:B------:R-:W0:Y:S01]  /*0010*/  S2R R3, SR_TID.Y ;  /* 0x0000000000037919 */ /* 0x000e220000002200 */
[----:B------:R-:W-:-:S06]  /*0020*/  ULDC UR5, c[0x0][0xc] ;  /* 0x0000030000057ab9 */ /* 0x000fcc0000000800 */
[----:B------:R-:W-:Y:S01]  /*0030*/  S2UR UR4, SR_CTAID.Y ;  /* 0x00000000000479c3 */ /* 0x000fe20000002600 */
[----:B------:R-:W-:Y:S01]  /*0040*/  ULDC UR7, c[0x0][0x4] ;  /* 0x0000010000077ab9 */ /* 0x000fe20000000800 */
[----:B------:R-:W0:Y:S01]  /*0050*/  S2R R2, SR_TID.X ;  /* 0x0000000000027919 */ /* 0x000e220000002100 */
[----:B------:R-:W-:Y:S02]  /*0060*/  ULDC.64 UR8, c[0x0][0x228] ;  /* 0x00008a0000087ab9 */ /* 0x000fe40000000a00 */
[----:B------:R-:W-:-:S03]  /*0070*/  ISETP.NE.AND P0, PT, RZ, UR9, PT ;  /* 0x00000009ff007c0c */ /* 0x000fc6000bf05270 */
[----:B------:R-:W1:Y:S08]  /*0080*/  S2UR UR6, SR_CTAID.X ;  /* 0x00000000000679c3 */ /* 0x000e700000002500 */
[----:B------:R-:W0:Y:S01]  /*0090*/  LDC R0, c[0x0][RZ] ;  /* 0x00000000ff007b82 */ /* 0x000e220000000800 */
[----:B-1----:R-:W-:Y:S01]  /*00a0*/  UIMAD UR4, UR4, UR5, UR6 ;  /* 0x00000005040472a4 */ /* 0x002fe2000f8e0206 */
[----:B0-----:R-:W-:-:S02]  /*00b0*/  IMAD R3, R0, R3, R2 ;  /* 0x0000000300037224 */ /* 0x001fc400078e0202 */
[----:B------:R-:W-:Y:S01]  /*00c0*/  IMAD R0, R0, UR7, RZ ;  /* 0x0000000700007c24 */ /* 0x000fe2000f8e02ff */
[----:B------:R-:W-:-:S03]  /*00d0*/  ULDC.64 UR6, c[0x0][0x208] ;  /* 0x0000820000067ab9 */ /* 0x000fc60000000a00 */
[----:B------:R-:W-:-:S04]  /*00e0*/  IMAD R3, R0, UR4, R3 ;  /* 0x0000000400037c24 */ /* 0x000fc8000f8e0203 */
[----:B------:R-:W-:Y:S01]  /*00f0*/  IMAD R6, R3, UR8, RZ ;  /* 0x0000000803067c24 */ /* 0x000fe2000f8e02ff */
[----:B------:R-:W-:Y:S06]  /*0100*/  @!P0 BRA `(.L_x_511) ;  /* 0x0000000000108947 */ /* 0x000fec0003800000 */
[----:B------:R-:W-:-:S13]  /*0110*/  ISETP.NE.AND P0, PT, R6, RZ, PT ;  /* 0x000000ff0600720c */ /* 0x000fda0003f05270 */
[----:B------:R-:W0:Y:S02]  /*0120*/  @!P0 LDC.64 R2, c[0x0][0x210] ;  /* 0x00008400ff028b82 */ /* 0x000e240000000a00 */
[----:B0-----:R0:W-:Y:S06]  /*0130*/  @!P0 STG.E.STRONG.SYS desc[UR6][R2.64], RZ ;  /* 0x000000ff02008986 */ /* 0x0011ec000c115906 */
[----:B------:R-:W-:Y:S06]  /*0140*/  BAR.SYNC.DEFER_BLOCKING 0x0 ;  /* 0x0000000000007b1d */ /* 0x000fec0000010000 */
.L_x_511:
[----:B------:R-:W-:Y:S01]  /*0150*/  ULDC.64 UR8, c[0x0][0x220] ;  /* 0x0000880000087ab9 */ /* 0x000fe20000000a00 */
[----:B0-----:R-:W-:Y:S01]  /*0160*/  SHF.R.S32.HI R2, RZ, 0x1f, R6 ;  /* 0x0000001fff027819 */ /* 0x001fe20000011406 */
[----:B------:R-:W-:Y:S01]  /*0170*/  ULDC UR4, c[0x0][0x10] ;  /* 0x0000040000047ab9 */ /* 0x000fe20000000800 */
[----:B------:R-:W-:Y:S01]  /*0180*/  ISETP.GE.U32.AND P0, PT, R6, UR8, PT ;  /* 0x0000000806007c0c */ /* 0x000fe2000bf06070 */
[----:B------:R-:W-:-:S03]  /*0190*/  UIMAD UR4, UR5, UR4, URZ ;  /* 0x00000004050472a4 */ /* 0x000fc6000f8e023f */
[----:B------:R-:W-:-:S03]  /*01a0*/  ISETP.GE.U32.AND.EX P0, PT, R2, UR9, PT, P0 ;  /* 0x0000000902007c0c */ /* 0x000fc6000bf06100 */
[----:B------:R-:W-:-:S10]  /*01b0*/  IMAD R7, R0, UR4, RZ ;  /* 0x0000000400077c24 */ /* 0x000fd4000f8e02ff */
[----:B------:R-:W-:Y:S05]  /*01c0*/  @P0 EXIT ;  /* 0x000000000000094d */ /* 0x000fea0003800000 */
[----:B------:R-:W-:Y:S01]  /*01d0*/  IMAD.MOV.U32 R9, RZ, RZ, R2 ;  /* 0x000000ffff097224 */ /* 0x000fe200078e0002 */
[----:B------:R-:W-:Y:S01]  /*01e0*/  ULDC UR8, c[0x0][0x228] ;  /* 0x00008a0000087ab9 */ /* 0x000fe20000000800 */
[----:B------:R-:W-:Y:S01]  /*01f0*/  ULDC.64 UR10, c[0x0][0x220] ;  /* 0x00008800000a7ab9 */ /* 0x000fe20000000a00 */
[----:B------:R-:W-:-:S05]  /*0200*/  ULDC.64 UR4, c[0x0][0x218] ;  /* 0x0000860000047ab9 */ /* 0x000fca0000000a00 */
.L_x_512:
[----:B------:R-:W-:-:S04]  /*0210*/  LEA R2, P0, R6, UR4, 0x1 ;  /* 0x0000000406027c11 */ /* 0x000fc8000f8008ff */
[----:B------:R-:W-:-:S05]  /*0220*/  LEA.HI.X R3, R6, UR5, R9, 0x1, P0 ;  /* 0x0000000506037c11 */ /* 0x000fca00080f0c09 */
[----:B------:R-:W2:Y:S01]  /*0230*/  LDG.E.U16.CONSTANT R2, desc[UR6][R2.64] ;  /* 0x0000000602027981 */ /* 0x000ea2000c1e9500 */
[----:B------:R-:W-:-:S05]  /*0240*/  IMAD R6, R7, UR8, R6 ;  /* 0x0000000807067c24 */ /* 0x000fca000f8e0206 */
[----:B------:R-:W-:Y:S01]  /*0250*/  SHF.R.S32.HI R9, RZ, 0x1f, R6 ;  /* 0x0000001fff097819 */ /* 0x000fe20000011406 */
[----:B--2---:R-:W-:-:S05]  /*0260*/  HADD2.F32 R0, -RZ, R2.H0_H0 ;  /* 0x20000002ff007230 */ /* 0x004fca0000004100 */
[----:B------:R-:W-:-:S13]  /*0270*/  FSETP.GEU.FTZ.AND P0, PT, |R0|, +INF , PT ;  /* 0x7f8000000000780b */ /* 0x000fda0003f1e200 */
[----:B------:R-:W0:Y:S01]  /*0280*/  @P0 LDC.64 R4, c[0x0][0x210] ;  /* 0x00008400ff040b82 */ /* 0x000e220000000a00 */
[----:B------:R-:W-:-:S05]  /*0290*/  @P0 IMAD.MOV.U32 R11, RZ, RZ, 0x1 ;  /* 0x00000001ff0b0424 */ /* 0x000fca00078e00ff */
[----:B0-----:R0:W-:Y:S01]  /*02a0*/  @P0 STG.E.STRONG.SYS desc[UR6][R4.64], R11 ;  /* 0x0000000b04000986 */ /* 0x0011e2000c115906 */
[----:B------:R-:W-:-:S04]  /*02b0*/  ISETP.GE.U32.AND P0, PT, R6, UR10, PT ;  /* 0x0000000a06007c0c */ /* 0x000fc8000bf06070 */
[----:B------:R-:W-:-:S13]  /*02c0*/  ISETP.GE.U32.AND.EX P0, PT, R9, UR11, PT, P0 ;  /* 0x0000000b09007c0c */ /* 0x000fda000bf06100 */
[----:B0-----:R-:W-:Y:S05]  /*02d0*/  @!P0 BRA `(.L_x_512) ;  /* 0xfffffffc00cc8947 */ /* 0x001fea000383ffff */
[----:B------:R-:W-:Y:S05]  /*02e0*/  EXIT ;  /* 0x000000000000794d */ /* 0x000fea0003800000 */
.L_x_513:
        /* <DEDUP_REMOVED lines=9> */
.L_x_598:


//--------------------- .text._Z32strided_check_finite_cuda_kernelIfEvPViPT_mii --------------------------
	.section	.text._Z32strided_check_finite_cuda_kernelIfEvPViPT_mii,"ax",@progbits
	.align	128
        .global         _Z32strided_check_finite_cuda_kernelIfEvPViPT_mii
        .type           _Z32strided_check_finite_cuda_kernelIfEvPViPT_mii,@function
        .size           _Z32strided_check_finite_cuda_kernelIfEvPViPT_mii,(.L_x_599 - _Z32strided_check_finite_cuda_kernelIfEvPViPT_mii)
        .other          _Z32strided_check_finite_cuda_kernelIfEvPViPT_mii,@"STO_CUDA_ENTRY STV_DEFAULT"
_Z32strided_check_finite_cuda_kernelIfEvPViPT_mii:
.text._Z32strided_check_finite_cuda_kernelIfEvPViPT_mii:
        /* <DEDUP_REMOVED lines=21> */
.L_x_514:
        /* <DEDUP_REMOVED lines=12> */
.L_x_515:
[----:B------:R-:W-:-:S04]  /*0210*/  LEA R2, P0, R6, UR4, 0x2 ;  /* 0x0000000406027c11 */ /* 0x000fc8000f8010ff */
[----:B------:R-:W-:-:S05]  /*0220*/  LEA.HI.X R3, R6, UR5, R9, 0x2, P0 ;  /* 0x0000000506037c11 */ /* 0x000fca00080f1409 */
[----:B------:R-:W2:Y:S01]  /*0230*/  LDG.E.CONSTANT R2, desc[UR6][R2.64] ;  /* 0x0000000602027981 */ /* 0x000ea2000c1e9900 */
[----:B------:R-:W-:-:S05]  /*0240*/  IMAD R6, R7, UR8, R6 ;  /* 0x0000000807067c24 */ /* 0x000fca000f8e0206 */
[----:B------:R-:W-:Y:S02]  /*0250*/  SHF.R.S32.HI R9, RZ, 0x1f, R6 ;  /* 0x0000001fff097819 */ /* 0x000fe40000011406 */
[----:B--2---:R-:W-:-:S13]  /*0260*/  FSETP.GEU.FTZ.AND P0, PT, |R2|, +INF , PT ;  /* 0x7f8000000200780b */ /* 0x004fda0003f1e200 */
[----:B------:R-:W0:Y:S01]  /*0270*/  @P0 LDC.64 R4, c[0x0][0x210] ;  /* 0x00008400ff040b82 */ /* 0x000e220000000a00 */
[----:B------:R-:W-:-:S05]  /*0280*/  @P0 IMAD.MOV.U32 R11, RZ, RZ, 0x1 ;  /* 0x00000001ff0b0424 */ /* 0x000fca00078e00ff */
[----:B0-----:R0:W-:Y:S01]  /*0290*/  @P0 STG.E.STRONG.SYS desc[UR6][R4.64], R11 ;  /* 0x0000000b04000986 */ /* 0x0011e2000c115906 */
[----:B------:R-:W-:-:S04]  /*02a0*/  ISETP.GE.U32.AND P0, PT, R6, UR10, PT ;  /* 0x0000000a06007c0c */ /* 0x000fc8000bf06070 */
[----:B------:R-:W-:-:S13]  /*02b0*/  ISETP.GE.U32.AND.EX P0, PT, R9, UR11, PT, P0 ;  /* 0x0000000b09007c0c */ /* 0x000fda000bf06100 */
[----:B0-----:R-:W-:Y:S05]  /*02c0*/  @!P0 BRA `(.L_x_515) ;  /* 0xfffffffc00d08947 */ /* 0x001fea000383ffff */
[----:B------:R-:W-:Y:S05]  /*02d0*/  EXIT ;  /* 0x000000000000794d */ /* 0x000fea0003800000 */
.L_x_516:
        /* <DEDUP_REMOVED lines=10> */
.L_x_599:


//--------------------- .text._Z32strided_check_finite_cuda_kernelIhEvPViPT_mii --------------------------
	.section	.text._Z32strided_check_finite_cuda_kernelIhEvPViPT_mii,"ax",@progbits
	.align	128
        .global         _Z32strided_check_finite_cuda_kernelIhEvPViPT_mii
        .type           _Z32strided_check_finite_cuda_kernelIhEvPViPT_mii,@function
        .size           _Z32strided_check_finite_cuda_kernelIhEvPViPT_mii,(.L_x_600 - _Z32strided_check_finite_cuda_kernelIhEvPViPT_mii)
        .other          _Z32strided_check_finite_cuda_kernelIhEvPViPT_mii,@"STO_CUDA_ENTRY STV_DEFAULT"
_Z32strided_check_finite_cuda_kernelIhEvPViPT_mii:
.text._Z32strided_check_finite_cuda_kernelIhEvPViPT_mii:
        /* <DEDUP_REMOVED lines=21> */
.L_x_517:
        /* <DEDUP_REMOVED lines=12> */
.L_x_518:
[----:B------:R-:W-:-:S04]  /*0210*/  IADD3 R2, P0, R6, UR4, RZ ;  /* 0x0000000406027c10 */ /* 0x000fc8000ff1e0ff */
[----:B------:R-:W-:-:S05]  /*0220*/  IADD3.X R3, R0, UR5, RZ, P0, !PT ;  /* 0x0000000500037c10 */ /* 0x000fca00087fe4ff */
[----:B------:R-:W2:Y:S01]  /*0230*/  LDG.E.U8.CONSTANT R2, desc[UR6][R2.64] ;  /* 0x0000000602027981 */ /* 0x000ea2000c1e9100 */
[----:B------:R-:W-:Y:S02]  /*0240*/  IMAD R6, R7, UR8, R6 ;  /* 0x0000000807067c24 */ /* 0x000fe4000f8e0206 */
[----:B--2---:R-:W-:-:S05]  /*0250*/  IMAD.SHL.U32 R0, R2, 0x100, RZ ;  /* 0x0000010002007824 */ /* 0x004fca00078e00ff */
[----:B------:R-:W-:-:S05]  /*0260*/  HADD2.F32 R0, -RZ, R0.H0_H0 ;  /* 0x20000000ff007230 */ /* 0x000fca0000004100 */
[----:B------:R-:W-:Y:S02]  /*0270*/  FSETP.GEU.FTZ.AND P0, PT, |R0|, +INF , PT ;  /* 0x7f8000000000780b */ /* 0x000fe40003f1e200 */
[----:B------:R-:W-:-:S11]  /*0280*/  SHF.R.S32.HI R0, RZ, 0x1f, R6 ;  /* 0x0000001fff007819 */ /* 0x000fd60000011406 */
[----:B------:R-:W0:Y:S01]  /*0290*/  @P0 LDC.64 R4, c[0x0][0x210] ;  /* 0x00008400ff040b82 */ /* 0x000e220000000a00 */
[----:B------:R-:W-:-:S05]  /*02a0*/  @P0 IMAD.MOV.U32 R9, RZ, RZ, 0x1 ;  /* 0x00000001ff090424 */ /* 0x000fca00078e00ff */
[----:B0-----:R0:W-:Y:S01]  /*02b0*/  @P0 STG.E.STRONG.SYS desc[UR6][R4.64], R9 ;  /* 0x0000000904000986 */ /* 0x0011e2000c115906 */
[----:B------:R-:W-:-:S04]  /*02c0*/  ISETP.GE.U32.AND P0, PT, R6, UR10, PT ;  /* 0x0000000a06007c0c */ /* 0x000fc8000bf06070 */
[----:B------:R-:W-:-:S13]  /*02d0*/  ISETP.GE.U32.AND.EX P0, PT, R0, UR11, PT, P0 ;  /* 0x0000000b00007c0c */ /* 0x000fda000bf06100 */
[----:B0-----:R-:W-:Y:S05]  /*02e0*/  @!P0 BRA `(.L_x_518) ;  /* 0xfffffffc00c88947 */ /* 0x001fea000383ffff */
[----:B------:R-:W-:Y:S05]  /*02f0*/  EXIT ;  /* 0x000000000000794d */ /* 0x000fea0003800000 */
.L_x_519:
        /* <DEDUP_REMOVED lines=16> */
.L_x_600:


//--------------------- .text._Z16adam_cuda_kernelIddEvPT_PT0_S1_S1_PKS2_fffffm10adamMode_tf --------------------------
	.section	.text._Z16adam_cuda_kernelIddEvPT_PT0_S1_S1_PKS2_fffffm10adamMode_tf,"ax",@progbits
	.align	128
        .global         _Z16adam_cuda_kernelIddEvPT_PT0_S1_S1_PKS2_fffffm10adamMode_tf
        .type           _Z16adam_cuda_kernelIddEvPT_PT0_S1_S1_PKS2_fffffm10adamMode_tf,@function
        .size           _Z16adam_cuda_kernelIddEvPT_PT0_S1_S1_PKS2_fffffm10adamMode_tf,(.L_x_574 - _Z16adam_cuda_kernelIddEvPT_PT0_S1_S1_PKS2_fffffm10adamMode_tf)
        .other          _Z16adam_cuda_kernelIddEvPT_PT0_S1_S1_PKS2_fffffm10adamMode_tf,@"STO_CUDA_ENTRY STV_DEFAULT"
_Z16adam_cuda_kernelIddEvPT_PT0_S1_S1_PKS2_fffffm10adamMode_tf:
.text._Z16adam_cuda_kernelIddEvPT_PT0_S1_S1_PKS2_fffffm10adamMode_tf:
[----:B------:R-:W-:Y:S01]  /*0000*/  LDC R1, c[0x0][0x28] ;  /* 0x00000a00ff017b82 */ /* 0x000fe20000000800 */
[----:B------:R-:W0:Y:S01]  /*0010*/  S2R R0, SR_TID.Y ;  /* 0x0000000000007919 */ /* 0x000e220000002200 */
[----:B------:R-:W-:-:S06]  /*0020*/  ULDC UR5, c[0x0][0xc] ;  /* 0x0000030000057ab9 */ /* 0x000fcc0000000800 */
[----:B------:R-:W-:Y:S01]  /*0030*/  S2UR UR4, SR_CTAID.Y ;  /* 0x00000000000479c3 */ /* 0x000fe20000002600 */
[----:B------:R-:W-:Y:S01]  /*0040*/  ULDC UR7, c[0x0][0x4] ;  /* 0x0000010000077ab9 */ /* 0x000fe20000000800 */
[----:B------:R-:W0:Y:S06]  /*0050*/  S2R R2, SR_TID.X ;  /* 0x0000000000027919 */ /* 0x000e2c0000002100 */
[----:B------:R-:W1:Y:S08]  /*0060*/  S2UR UR6, SR_CTAID.X ;  /* 0x00000000000679c3 */ /* 0x000e700000002500 */
[----:B------:R-:W0:Y:S01]  /*0070*/  LDC R3, c[0x0][RZ] ;  /* 0x00000000ff037b82 */ /* 0x000e220000000800 */
[----:B-1----:R-:W-:Y:S01]  /*0080*/  UIMAD UR4, UR4, UR5, UR6 ;  /* 0x00000005040472a4 */ /* 0x002fe2000f8e0206 */
[----:B0-----:R-:W-:-:S02]  /*0090*/  IMAD R0, R3, R0, R2 ;  /* 0x0000000003007224 */ /* 0x001fc400078e0202 */
[----:B------:R-:W-:Y:S01]  /*00a0*/  IMAD R3, R3, UR7, RZ ;  /* 0x0000000703037c24 */ /* 0x000fe2000f8e02ff */
[----:B------:R-:W-:-:S03]  /*00b0*/  ULDC.64 UR6, c[0x0][0x250] ;  /* 0x0000940000067ab9 */ /* 0x000fc60000000a00 */
[C---:B------:R-:W-:Y:S01]  /*00c0*/  IMAD R0, R3.reuse, UR4, R0 ;  /* 0x0000000403007c24 */ /* 0x040fe2000f8e0200 */
[----:B------:R-:W-:Y:S02]  /*00d0*/  ULDC UR4, c[0x0][0x10] ;  /* 0x0000040000047ab9 */ /* 0x000fe40000000800 */
[----:B------:R-:W-:Y:S02]  /*00e0*/  UIMAD UR4, UR5, UR4, URZ ;  /* 0x00000004050472a4 */ /* 0x000fe4000f8e023f */
[----:B------:R-:W-:Y:S02]  /*00f0*/  ISETP.GE.U32.AND P0, PT, R0, UR6, PT ;  /* 0x0000000600007c0c */ /* 0x000fe4000bf06070 */
[----:B------:R-:W-:Y:S02]  /*0100*/  SHF.R.S32.HI R5, RZ, 0x1f, R0 ;  /* 0x0000001fff057819 */ /* 0x000fe40000011400 */
[----:B------:R-:W-:Y:S02]  /*0110*/  IMAD R3, R3, UR4, RZ ;  /* 0x0000000403037c24 */ /* 0x000fe4000f8e02ff */
[----:B------:R-:W-:-:S13]  /*0120*/  ISETP.GE.U32.AND.EX P0, PT, R5, UR7, PT, P0 ;  /* 0x0000000705007c0c */ /* 0x000fda000bf06100 */
[----:B------:R-:W-:Y:S05]  /*0130*/  @P0 EXIT ;  /* 0x000000000000094d */ /* 0x000fea0003800000 */
[----:B------:R-:W0:Y:S01]  /*0140*/  LDC.64 R16, c[0x0][0x238] ;  /* 0x00008e00ff107b82 */ /* 0x000e220000000a00 */
[----:B------:R-:W-:Y:S01]  /*0150*/  ULDC.64 UR4, c[0x0][0x208] ;  /* 0x0000820000047ab9 */ /* 0x000fe20000000a00 */
[----:B------:R-:W-:-:S06]  /*0160*/  IMAD.MOV.U32 R20, RZ, RZ, R0 ;  /* 0x000000ffff147224 */ /* 0x000fcc00078e0000 */
[----:B------:R-:W1:Y:S08]  /*0170*/  LDC.64 R6, c[0x0][0x258] ;  /* 0x00009600ff067b82 */ /* 0x000e700000000a00 */
[----:B------:R-:W2:Y:S01]  /*0180*/  LDC R14, c[0x0][0x244] ;  /* 0x00009100ff0e7b82 */ /* 0x000ea20000000800 */
[C---:B0-----:R-:W-:Y:S01]  /*0190*/  FADD.FTZ R2, -R16.reuse, 1 ;  /* 0x3f80000010027421 */ /* 0x041fe20000010100 */
[C---:B------:R-:W-:Y:S01]  /*01a0*/  FADD.FTZ R4, -R17.reuse, 1 ;  /* 0x3f80000011047421 */ /* 0x040fe20000010100 */
[----:B------:R-:W-:Y:S01]  /*01b0*/  FMUL.FTZ R10, R16, 1 ;  /* 0x3f800000100a7820 */ /* 0x000fe20000410000 */
[----:B------:R-:W-:Y:S01]  /*01c0*/  FMUL.FTZ R12, R17, 1 ;  /* 0x3f800000110c7820 */ /* 0x000fe20000410000 */
[----:B------:R-:W-:Y:S01]  /*01d0*/  FMUL.FTZ R2, R2, 1 ;  /* 0x3f80000002027820 */ /* 0x000fe20000410000 */
[----:B------:R-:W-:Y:S01]  /*01e0*/  FMUL.FTZ R4, R4, 1 ;  /* 0x3f80000004047820 */ /* 0x000fe20000410000 */
[----:B-1----:R-:W-:Y:S01]  /*01f0*/  FMUL.FTZ R8, R7, 1 ;  /* 0x3f80000007087820 */ /* 0x002fe20000410000 */
[----:B------:R-:W-:Y:S01]  /*0200*/  ISETP.NE.AND P0, PT, R6, RZ, PT ;  /* 0x000000ff0600720c */ /* 0x000fe20003f05270 */
[----:B------:R-:W0:Y:S01]  /*0210*/  F2F.F64.F32 R10, R10 ;  /* 0x0000000a000a7310 */ /* 0x000e220000201800 */
[----:B--2---:R-:W-:-:S07]  /*0220*/  FMUL.FTZ R14, R14, 1 ;  /* 0x3f8000000e0e7820 */ /* 0x004fce0000410000 */
[----:B------:R-:W1:Y:S08]  /*0230*/  F2F.F64.F32 R8, R8 ;  /* 0x0000000800087310 */ /* 0x000e700000201800 */
[----:B------:R-:W2:Y:S08]  /*0240*/  F2F.F64.F32 R12, R12 ;  /* 0x0000000c000c7310 */ /* 0x000eb00000201800 */
[----:B------:R-:W3:Y:S08]  /*0250*/  F2F.F64.F32 R14, R14 ;  /* 0x0000000e000e7310 */ /* 0x000ef00000201800 */
[----:B------:R4:W0:Y:S08]  /*0260*/  F2F.F64.F32 R16, R2 ;  /* 0x0000000200107310 */ /* 0x0008300000201800 */
[----:B------:R4:W0:Y:S01]  /*0270*/  F2F.F64.F32 R18, R4 ;  /* 0x0000000400127310 */ /* 0x0008220000201800 */
[----:B-123--:R-:W-:Y:S05]  /*0280*/  @!P0 BRA `(.L_x_520) ;  /* 0x0000000c00388947 */ /* 0x00efea0003800000 */
[----:B------:R-:W-:Y:S01]  /*0290*/  ULDC.64 UR6, c[0x0][0x218] ;  /* 0x0000860000067ab9 */ /* 0x000fe20000000a00 */
[----:B------:R-:W-:Y:S01]  /*02a0*/  ULDC UR14, c[0x0][0x240] ;  /* 0x00009000000e7ab9 */ /* 0x000fe20000000800 */
[----:B------:R-:W-:Y:S01]  /*02b0*/  ISETP.NE.U32.AND P0, PT, RZ, UR6, PT ;  /* 0x00000006ff007c0c */ /* 0x000fe2000bf05070 */
[----:B------:R-:W-:Y:S01]  /*02c0*/  ULDC UR28, c[0x0][0x240] ;  /* 0x00009000001c7ab9 */ /* 0x000fe20000000800 */
[----:B------:R-:W-:Y:S01]  /*02d0*/  ULDC UR15, c[0x0][0x248] ;  /* 0x00009200000f7ab9 */ /* 0x000fe20000000800 */
[----:B------:R-:W-:Y:S01]  /*02e0*/  ULDC UR29, c[0x0][0x248] ;  /* 0x00009200001d7ab9 */ /* 0x000fe20000000800 */
[----:B------:R-:W-:Y:S01]  /*02f0*/  ISETP.NE.AND.EX P0, PT, RZ, UR7, PT, P0 ;  /* 0x00000007ff007c0c */ /* 0x000fe2000bf05300 */
[----:B------:R-:W-:Y:S01]  /*0300*/  ULDC.64 UR20, c[0x0][0x250] ;  /* 0x0000940000147ab9 */ /* 0x000fe20000000a00 */
        /* <DEDUP_REMOVED lines=9> */
[----:B------:R-:W-:-:S02]  /*03a0*/  ULDC.64 UR18, c[0x0][0x218] ;  /* 0x0000860000127ab9 */ /* 0x000fc40000000a00 */
[----:B------:R-:W-:Y:S05]  /*03b0*/  @!P0 BRA `(.L_x_521) ;  /* 0x00000004007c8947 */ /* 0x000fea0003800000 */
[----:B------:R-:W-:Y:S01]  /*03c0*/  BSSY B0, `(.L_x_522) ;  /* 0x000005d000007945 */ /* 0x000fe20003800000 */
.L_x_527:
[C---:B------:R-:W-:Y:S01]  /*03d0*/  IMAD.SHL.U32 R33, R20.reuse, 0x8, RZ ;  /* 0x0000000814217824 */ /* 0x040fe200078e00ff */
[----:B------:R-:W-:-:S04]  /*03e0*/  SHF.L.U64.HI R34, R20, 0x3, R5 ;  /* 0x0000000314227819 */ /* 0x000fc80000010205 */
[----:B------:R-:W-:-:S04]  /*03f0*/  IADD3 R20, P0, R33, UR6, RZ ;  /* 0x0000000621147c10 */ /* 0x000fc8000ff1e0ff */
[----:B------:R-:W-:-:S06]  /*0400*/  IADD3.X R21, R34, UR7, RZ, P0, !PT ;  /* 0x0000000722157c10 */ /* 0x000fcc00087fe4ff */
[----:B------:R-:W2:Y:S01]  /*0410*/  LDG.E.64.CONSTANT R20, desc[UR4][R20.64] ;  /* 0x0000000414147981 */ /* 0x000ea2000c1e9b00 */
[----:B------:R-:W1:Y:S01]  /*0420*/  MUFU.RCP64H R5, R15 ;  /* 0x0000000f00057308 */ /* 0x000e620000001800 */
[----:B----4-:R-:W-:Y:S01]  /*0430*/  IMAD.MOV.U32 R4, RZ, RZ, 0x1 ;  /* 0x00000001ff047424 */ /* 0x010fe200078e00ff */
[----:B------:R-:W-:Y:S05]  /*0440*/  BSSY B1, `(.L_x_523) ;  /* 0x0000013000017945 */ /* 0x000fea0003800000 */
        /* <DEDUP_REMOVED lines=13> */
[----:B------:R-:W-:Y:S01]  /*0520*/  MOV R2, 0x550 ;  /* 0x0000055000027802 */ /* 0x000fe20000000f00 */
[----:B------:R-:W-:-:S07]  /*0530*/  IMAD.MOV.U32 R25, RZ, RZ, R15 ;  /* 0x000000ffff197224 */ /* 0x000fce00078e000f */
[----:B0-----:R-:W-:Y:S05]  /*0540*/  CALL.REL.NOINC `($__internal_4_$__cuda_sm20_div_rn_f64_full) ;  /* 0x0000001000347944 */ /* 0x001fea0003c00000 */
[----:B------:R-:W-:Y:S02]  /*0550*/  IMAD.MOV.U32 R4, RZ, RZ, R26 ;  /* 0x000000ffff047224 */ /* 0x000fe400078e001a */
[----:B------:R-:W-:-:S07]  /*0560*/  IMAD.MOV.U32 R5, RZ, RZ, R27 ;  /* 0x000000ffff057224 */ /* 0x000fce00078e001b */
.L_x_524:
[----:B------:R-:W-:Y:S05]  /*0570*/  BSYNC B1 ;  /* 0x0000000000017941 */ /* 0x000fea0003800000 */
.L_x_523:
[----:B------:R-:W-:-:S04]  /*0580*/  IADD3 R22, P0, R33, UR8, RZ ;  /* 0x0000000821167c10 */ /* 0x000fc8000ff1e0ff */
[----:B------:R-:W-:-:S05]  /*0590*/  IADD3.X R23, R34, UR9, RZ, P0, !PT ;  /* 0x0000000922177c10 */ /* 0x000fca00087fe4ff */
[----:B------:R-:W2:Y:S01]  /*05a0*/  LDG.E.64 R20, desc[UR4][R22.64] ;  /* 0x0000000416147981 */ /* 0x000ea2000c1e1b00 */
[----:B0-----:R-:W-:Y:S01]  /*05b0*/  DMUL R24, R16, R4 ;  /* 0x0000000410187228 */ /* 0x001fe20000000000 */
[----:B------:R-:W-:-:S04]  /*05c0*/  IADD3 R6, P0, R33, UR10, RZ ;  /* 0x0000000a21067c10 */ /* 0x000fc8000ff1e0ff */
[----:B------:R-:W-:-:S03]  /*05d0*/  IADD3.X R7, R34, UR11, RZ, P0, !PT ;  /* 0x0000000b22077c10 */ /* 0x000fc600087fe4ff */
[----:B--2---:R-:W-:-:S07]  /*05e0*/  DFMA R20, R10, R20, R24 ;  /* 0x000000140a14722b */ /* 0x004fce0000000018 */
[----:B------:R0:W-:Y:S04]  /*05f0*/  STG.E.64 desc[UR4][R22.64], R20 ;  /* 0x0000001416007986 */ /* 0x0001e8000c101b04 */
[----:B------:R-:W2:Y:S01]  /*0600*/  LDG.E.64 R24, desc[UR4][R6.64] ;  /* 0x0000000406187981 */ /* 0x000ea2000c1e1b00 */
[----:B------:R-:W-:Y:S01]  /*0610*/  DMUL R26, R18, R4 ;  /* 0x00000004121a7228 */ /* 0x000fe20000000000 */
[----:B------:R-:W-:Y:S01]  /*0620*/  UMOV UR12, 0xf0000000 ;  /* 0xf0000000000c7882 */ /* 0x000fe20000000000 */
[----:B------:R-:W-:Y:S01]  /*0630*/  UMOV UR13, 0x380fffff ;  /* 0x380fffff000d7882 */ /* 0x000fe20000000000 */
[----:B------:R-:W-:Y:S01]  /*0640*/  FSETP.GEU.AND P1, PT, |R21|, 6.5827683646048100446e-37, PT ;  /* 0x036000001500780b */ /* 0x000fe20003f2e200 */
[----:B------:R-:W-:Y:S01]  /*0650*/  BSSY B1, `(.L_x_525) ;  /* 0x000001d000017945 */ /* 0x000fe20003800000 */
[----:B--2---:R-:W-:-:S08]  /*0660*/  DMUL R24, R12, R24 ;  /* 0x000000180c187228 */ /* 0x004fd00000000000 */
[----:B------:R-:W-:-:S06]  /*0670*/  DFMA R24, R26, R4, R24 ;  /* 0x000000041a18722b */ /* 0x000fcc0000000018 */
[----:B------:R-:W1:Y:S01]  /*0680*/  F2F.F32.F64 R2, R24 ;  /* 0x0000001800027310 */ /* 0x000e620000301000 */
[----:B------:R2:W-:Y:S01]  /*0690*/  STG.E.64 desc[UR4][R6.64], R24 ;  /* 0x0000001806007986 */ /* 0x0005e2000c101b04 */
[----:B------:R-:W-:-:S14]  /*06a0*/  DSETP.GEU.AND P0, PT, |R24|, UR12, PT ;  /* 0x0000000c18007e2a */ /* 0x000fdc000bf0e200 */
[----:B-1----:R-:W-:-:S06]  /*06b0*/  @!P0 FMUL R2, R2, 1.175494350822287508e-38 ;  /* 0x0080000002028820 */ /* 0x002fcc0000400000 */
[----:B------:R-:W1:Y:S02]  /*06c0*/  MUFU.SQRT R2, R2 ;  /* 0x0000000200027308 */ /* 0x000e640000002000 */
[----:B-1----:R-:W-:-:S04]  /*06d0*/  FADD.FTZ R4, R2, UR14 ;  /* 0x0000000e02047e21 */ /* 0x002fc80008010000 */
[----:B0-----:R-:W-:Y:S01]  /*06e0*/  FMUL.FTZ R22, R4, 1 ;  /* 0x3f80000004167820 */ /* 0x001fe20000410000 */
        /* <DEDUP_REMOVED lines=13> */
[----:B--2---:R-:W-:Y:S05]  /*07c0*/  @P0 BRA P1, `(.L_x_526) ;  /* 0x0000000000140947 */ /* 0x004fea0000800000 */
[----:B------:R-:W-:Y:S01]  /*07d0*/  IMAD.MOV.U32 R25, RZ, RZ, R23 ;  /* 0x000000ffff197224 */ /* 0x000fe200078e0017 */
[----:B------:R-:W-:-:S07]  /*07e0*/  MOV R2, 0x800 ;  /* 0x0000080000027802 */ /* 0x000fce0000000f00 */
[----:B------:R-:W-:Y:S05]  /*07f0*/  CALL.REL.NOINC `($__internal_4_$__cuda_sm20_div_rn_f64_full) ;  /* 0x0000000c00887944 */ /* 0x000fea0003c00000 */
[----:B------:R-:W-:Y:S02]  /*0800*/  IMAD.MOV.U32 R4, RZ, RZ, R26 ;  /* 0x000000ffff047224 */ /* 0x000fe400078e001a */
[----:B------:R-:W-:-:S07]  /*0810*/  IMAD.MOV.U32 R5, RZ, RZ, R27 ;  /* 0x000000ffff057224 */ /* 0x000fce00078e001b */
.L_x_526:
[----:B------:R-:W-:Y:S05]  /*0820*/  BSYNC B1 ;  /* 0x0000000000017941 */ /* 0x000fea0003800000 */
.L_x_525:
[----:B------:R-:W-:-:S04]  /*0830*/  IADD3 R6, P0, R33, UR16, RZ ;  /* 0x0000001021067c10 */ /* 0x000fc8000ff1e0ff */
[----:B------:R-:W-:-:S05]  /*0840*/  IADD3.X R7, R34, UR17, RZ, P0, !PT ;  /* 0x0000001122077c10 */ /* 0x000fca00087fe4ff */
[----:B------:R-:W2:Y:S01]  /*0850*/  LDG.E.64 R20, desc[UR4][R6.64] ;  /* 0x0000000406147981 */ /* 0x000ea2000c1e1b00 */
[----:B------:R-:W-:Y:S01]  /*0860*/  UMOV UR12, 0xf0000000 ;  /* 0xf0000000000c7882 */ /* 0x000fe20000000000 */
[----:B------:R-:W-:Y:S01]  /*0870*/  UMOV UR13, 0x380fffff ;  /* 0x380fffff000d7882 */ /* 0x000fe20000000000 */
[----:B--2---:R-:W-:-:S06]  /*0880*/  DFMA R4, R8, R20, R4 ;  /* 0x000000140804722b */ /* 0x004fcc0000000004 */
[----:B------:R-:W0:Y:S02]  /*0890*/  F2F.F32.F64 R2, R4 ;  /* 0x0000000400027310 */ /* 0x000e240000301000 */
[----:B------:R-:W-:-:S14]  /*08a0*/  DSETP.GEU.AND P0, PT, |R4|, UR12, PT ;  /* 0x0000000c04007e2a */ /* 0x000fdc000bf0e200 */
[----:B0-----:R-:W-:Y:S01]  /*08b0*/  @!P0 FMUL R2, R2, 1.175494350822287508e-38 ;  /* 0x0080000002028820 */ /* 0x001fe20000400000 */
[----:B------:R-:W-:-:S03]  /*08c0*/  IADD3 R24, P0, R33, UR18, RZ ;  /* 0x0000001221187c10 */ /* 0x000fc6000ff1e0ff */
[----:B------:R-:W-:Y:S01]  /*08d0*/  FMUL.FTZ R2, R2, UR15 ;  /* 0x0000000f02027c20 */ /* 0x000fe20008410000 */
[----:B------:R-:W-:-:S03]  /*08e0*/  IADD3.X R25, R34, UR19, RZ, P0, !PT ;  /* 0x0000001322197c10 */ /* 0x000fc600087fe4ff */
[----:B------:R-:W0:Y:S02]  /*08f0*/  F2F.F64.F32 R22, R2 ;  /* 0x0000000200167310 */ /* 0x000e240000201800 */
[----:B0-----:R-:W-:Y:S01]  /*0900*/  DADD R22, R20, -R22 ;  /* 0x0000000014167229 */ /* 0x001fe20000000816 */
[----:B------:R-:W-:-:S04]  /*0910*/  IMAD.IADD R20, R3, 0x1, R0 ;  /* 0x0000000103147824 */ /* 0x000fc800078e0200 */
[--C-:B------:R-:W-:Y:S02]  /*0920*/  IMAD.MOV.U32 R0, RZ, RZ, R20.reuse ;  /* 0x000000ffff007224 */ /* 0x100fe400078e0014 */
[----:B------:R1:W-:Y:S01]  /*0930*/  STG.E.64 desc[UR4][R6.64], R22 ;  /* 0x0000001606007986 */ /* 0x0003e2000c101b04 */
[----:B------:R-:W-:Y:S02]  /*0940*/  ISETP.GE.U32.AND P0, PT, R20, UR20, PT ;  /* 0x0000001414007c0c */ /* 0x000fe4000bf06070 */
[----:B------:R-:W-:Y:S01]  /*0950*/  SHF.R.S32.HI R5, RZ, 0x1f, R20 ;  /* 0x0000001fff057819 */ /* 0x000fe20000011414 */
[----:B------:R1:W-:Y:S03]  /*0960*/  STG.E.64 desc[UR4][R24.64], R22 ;  /* 0x0000001618007986 */ /* 0x0003e6000c101b04 */
[----:B------:R-:W-:-:S13]  /*0970*/  ISETP.GE.U32.AND.EX P0, PT, R5, UR21, PT, P0 ;  /* 0x0000001505007c0c */ /* 0x000fda000bf06100 */
[----:B-1----:R-:W-:Y:S05]  /*0980*/  @!P0 BRA `(.L_x_527) ;  /* 0xfffffff800908947 */ /* 0x002fea000383ffff */
[----:B------:R-:W-:Y:S05]  /*0990*/  BSYNC B0 ;  /* 0x0000000000007941 */ /* 0x000fea0003800000 */
.L_x_522:
[----:B------:R-:W-:Y:S05]  /*09a0*/  EXIT ;  /* 0x000000000000794d */ /* 0x000fea0003800000 */
.L_x_521:
[----:B------:R-:W-:Y:S01]  /*09b0*/  BSSY B0, `(.L_x_528) ;  /* 0x000005a000007945 */ /* 0x000fe20003800000 */
.L_x_533:
        /* <DEDUP_REMOVED lines=26> */
.L_x_530:
[----:B------:R-:W-:Y:S05]  /*0b60*/  BSYNC B1 ;  /* 0x0000000000017941 */ /* 0x000fea0003800000 */
.L_x_529:
        /* <DEDUP_REMOVED lines=42> */
.L_x_532:
[----:B------:R-:W-:Y:S05]  /*0e10*/  BSYNC B1 ;  /* 0x0000000000017941 */ /* 0x000fea0003800000 */
.L_x_531:
        /* <DEDUP_REMOVED lines=8> */
[----:B0-----:R-:W-:-:S04]  /*0ea0*/  @!P0 FMUL R2, R2, 1.175494350822287508e-38 ;  /* 0x0080000002028820 */ /* 0x001fc80000400000 */
[----:B------:R-:W-:-:S04]  /*0eb0*/  FMUL.FTZ R2, R2, UR29 ;  /* 0x0000001d02027c20 */ /* 0x000fc80008410000 */
[----:B------:R-:W0:Y:S02]  /*0ec0*/  F2F.F64.F32 R22, R2 ;  /* 0x0000000200167310 */ /* 0x000e240000201800 */
[----:B0-----:R-:W-:Y:S01]  /*0ed0*/  DADD R22, R20, -R22 ;  /* 0x0000000014167229 */ /* 0x001fe20000000816 */
[----:B------:R-:W-:-:S04]  /*0ee0*/  IMAD.IADD R20, R3, 0x1, R0 ;  /* 0x0000000103147824 */ /* 0x000fc800078e0200 */
[--C-:B------:R-:W-:Y:S02]  /*0ef0*/  IMAD.MOV.U32 R0, RZ, RZ, R20.reuse ;  /* 0x000000ffff007224 */ /* 0x100fe400078e0014 */
[----:B------:R1:W-:Y:S01]  /*0f00*/  STG.E.64 desc[UR4][R6.64], R22 ;  /* 0x0000001606007986 */ /* 0x0003e2000c101b04 */
[----:B------:R-:W-:Y:S02]  /*0f10*/  ISETP.GE.U32.AND P0, PT, R20, UR32, PT ;  /* 0x0000002014007c0c */ /* 0x000fe4000bf06070 */
[----:B------:R-:W-:-:S04]  /*0f20*/  SHF.R.S32.HI R5, RZ, 0x1f, R20 ;  /* 0x0000001fff057819 */ /* 0x000fc80000011414 */
[----:B------:R-:W-:-:S13]  /*0f30*/  ISETP.GE.U32.AND.EX P0, PT, R5, UR33, PT, P0 ;  /* 0x0000002105007c0c */ /* 0x000fda000bf06100 */
[----:B-1----:R-:W-:Y:S05]  /*0f40*/  @!P0 BRA `(.L_x_533) ;  /* 0xfffffff8009c8947 */ /* 0x002fea000383ffff */
[----:B------:R-:W-:Y:S05]  /*0f50*/  BSYNC B0 ;  /* 0x0000000000007941 */ /* 0x000fea0003800000 */
.L_x_528:
[----:B------:R-:W-:Y:S05]  /*0f60*/  EXIT ;  /* 0x000000000000794d */ /* 0x000fea0003800000 */
.L_x_520:
[----:B------:R-:W1:Y:S01]  /*0f70*/  LDC R36, c[0x0][0x240] ;  /* 0x00009000ff247b82 */ /* 0x000e620000000800 */
[----:B------:R-:W-:Y:S01]  /*0f80*/  BSSY B0, `(.L_x_534) ;  /* 0x0000068000007945 */ /* 0x000fe20003800000 */
[----:B------:R-:W-:Y:S01]  /*0f90*/  ULDC UR16, c[0x0][0x248] ;  /* 0x0000920000107ab9 */ /* 0x000fe20000000800 */
[----:B------:R-:W-:Y:S01]  /*0fa0*/  ULDC.64 UR20, c[0x0][0x250] ;  /* 0x0000940000147ab9 */ /* 0x000fe20000000a00 */
[----:B------:R-:W-:Y:S01]  /*0fb0*/  ULDC.64 UR6, c[0x0][0x230] ;  /* 0x00008c0000067ab9 */ /* 0x000fe20000000a00 */
[----:B------:R-:W-:Y:S01]  /*0fc0*/  ULDC.64 UR8, c[0x0][0x220] ;  /* 0x0000880000087ab9 */ /* 0x000fe20000000a00 */
[----:B------:R-:W-:Y:S01]  /*0fd0*/  ULDC.64 UR10, c[0x0][0x228] ;  /* 0x00008a00000a7ab9 */ /* 0x000fe20000000a00 */
[----:B------:R-:W-:Y:S01]  /*0fe0*/  ULDC.64 UR14, c[0x0][0x210] ;  /* 0x00008400000e7ab9 */ /* 0x000fe20000000a00 */
[----:B------:R-:W-:Y:S01]  /*0ff0*/  ULDC.64 UR18, c[0x0][0x218] ;  /* 0x0000860000127ab9 */ /* 0x000fe20000000a00 */
[----:B-1----:R-:W-:-:S06]  /*1000*/  FMUL.FTZ R36, R36, 1 ;  /* 0x3f80000024247820 */ /* 0x002fcc0000410000 */
[----:B------:R-:W1:Y:S02]  /*1010*/  F2F.F64.F32 R36, R36 ;  /* 0x0000002400247310 */ /* 0x000e640000201800 */
.L_x_539:
[C---:B------:R-:W-:Y:S01]  /*1020*/  IMAD.SHL.U32 R33, R20.reuse, 0x8, RZ ;  /* 0x0000000814217824 */ /* 0x040fe200078e00ff */
[----:B------:R-:W-:-:S04]  /*1030*/  SHF.L.U64.HI R34, R20, 0x3, R5 ;  /* 0x0000000314227819 */ /* 0x000fc80000010205 */
[----:B------:R-:W-:-:S04]  /*1040*/  IADD3 R20, P0, R33, UR6, RZ ;  /* 0x0000000621147c10 */ /* 0x000fc8000ff1e0ff */
[----:B------:R-:W-:-:S06]  /*1050*/  IADD3.X R21, R34, UR7, RZ, P0, !PT ;  /* 0x0000000722157c10 */ /* 0x000fcc00087fe4ff */
[----:B------:R-:W2:Y:S01]  /*1060*/  LDG.E.64.CONSTANT R20, desc[UR4][R20.64] ;  /* 0x0000000414147981 */ /* 0x000ea2000c1e9b00 */
[----:B------:R-:W3:Y:S01]  /*1070*/  MUFU.RCP64H R5, R15 ;  /* 0x0000000f00057308 */ /* 0x000ee20000001800 */
[----:B----4-:R-:W-:Y:S01]  /*1080*/  IMAD.MOV.U32 R4, RZ, RZ, 0x1 ;  /* 0x00000001ff047424 */ /* 0x010fe200078e00ff */
[----:B------:R-:W-:Y:S05]  /*1090*/  BSSY B1, `(.L_x_535) ;  /* 0x0000013000017945 */ /* 0x000fea0003800000 */
[----:B---3--:R-:W-:-:S08]  /*10a0*/  DFMA R6, -R14, R4, 1 ;  /* 0x3ff000000e06742b */ /* 0x008fd00000000104 */
        /* <DEDUP_REMOVED lines=14> */
[----:B01----:R-:W-:Y:S05]  /*1190*/  CALL.REL.NOINC `($__internal_4_$__cuda_sm20_div_rn_f64_full) ;  /* 0x0000000400207944 */ /* 0x003fea0003c00000 */
[----:B------:R-:W-:Y:S02]  /*11a0*/  IMAD.MOV.U32 R4, RZ, RZ, R26 ;  /* 0x000000ffff047224 */ /* 0x000fe400078e001a */
[----:B------:R-:W-:-:S07]  /*11b0*/  IMAD.MOV.U32 R5, RZ, RZ, R27 ;  /* 0x000000ffff057224 */ /* 0x000fce00078e001b */
.L_x_536:
[----:B------:R-:W-:Y:S05]  /*11c0*/  BSYNC B1 ;  /* 0x0000000000017941 */ /* 0x000fea0003800000 */
.L_x_535:
        /* <DEDUP_REMOVED lines=15> */
[----:B------:R-:W-:Y:S01]  /*12c0*/  DFMA R24, R26, R4, R24 ;  /* 0x000000041a18722b */ /* 0x000fe20000000018 */
[----:B------:R-:W-:-:S06]  /*12d0*/  IMAD.MOV.U32 R26, RZ, RZ, 0x1 ;  /* 0x00000001ff1a7424 */ /* 0x000fcc00078e00ff */
[----:B------:R2:W-:Y:S01]  /*12e0*/  STG.E.64 desc[UR4][R6.64], R24 ;  /* 0x0000001806007986 */ /* 0x0005e2000c101b04 */
[----:B-1----:R-:W-:-:S06]  /*12f0*/  DADD R4, R36, R24 ;  /* 0x0000000024047229 */ /* 0x002fcc0000000018 */
[----:B------:R-:W1:Y:S02]  /*1300*/  F2F.F32.F64 R2, R4 ;  /* 0x0000000400027310 */ /* 0x000e640000301000 */
[----:B------:R-:W-:-:S14]  /*1310*/  DSETP.GEU.AND P0, PT, |R4|, UR12, PT ;  /* 0x0000000c04007e2a */ /* 0x000fdc000bf0e200 */
[----:B-1----:R-:W-:-:S06]  /*1320*/  @!P0 FMUL R2, R2, 1.175494350822287508e-38 ;  /* 0x0080000002028820 */ /* 0x002fcc0000400000 */
        /* <DEDUP_REMOVED lines=20> */
.L_x_538:
[----:B------:R-:W-:Y:S05]  /*1470*/  BSYNC B1 ;  /* 0x0000000000017941 */ /* 0x000fea0003800000 */
.L_x_537:
        /* <DEDUP_REMOVED lines=9> */
[----:B------:R-:W-:-:S03]  /*1510*/  ISETP.NE.U32.AND P0, PT, RZ, UR18, PT ;  /* 0x00000012ff007c0c */ /* 0x000fc6000bf05070 */
[----:B------:R-:W-:Y:S01]  /*1520*/  FMUL.FTZ R2, R2, UR16 ;  /* 0x0000001002027c20 */ /* 0x000fe20008410000 */
[----:B------:R-:W-:-:S03]  /*1530*/  ISETP.NE.AND.EX P0, PT, RZ, UR19, PT, P0 ;  /* 0x00000013ff007c0c */ /* 0x000fc6000bf05300 */
[----:B------:R-:W0:Y:S10]  /*1540*/  F2F.F64.F32 R22, R2 ;  /* 0x0000000200167310 */ /* 0x000e340000201800 */
[----:B------:R-:W-:-:S04]  /*1550*/  @P0 IADD3 R24, P1, R33, UR18, RZ ;  /* 0x0000001221180c10 */ /* 0x000fc8000ff3e0ff */
[----:B------:R-:W-:Y:S01]  /*1560*/  @P0 IADD3.X R25, R34, UR19, RZ, P1, !PT ;  /* 0x0000001322190c10 */ /* 0x000fe20008ffe4ff */
[----:B0-----:R-:W-:Y:S01]  /*1570*/  DADD R22, R20, -R22 ;  /* 0x0000000014167229 */ /* 0x001fe20000000816 */
[----:B------:R-:W-:-:S04]  /*1580*/  IMAD.IADD R20, R3, 0x1, R0 ;  /* 0x0000000103147824 */ /* 0x000fc800078e0200 */
[--C-:B------:R-:W-:Y:S02]  /*1590*/  IMAD.MOV.U32 R0, RZ, RZ, R20.reuse ;  /* 0x000000ffff007224 */ /* 0x100fe400078e0014 */
[----:B------:R2:W-:Y:S01]  /*15a0*/  STG.E.64 desc[UR4][R6.64], R22 ;  /* 0x0000001606007986 */ /* 0x0005e2000c101b04 */
[----:B------:R-:W-:-:S03]  /*15b0*/  SHF.R.S32.HI R5, RZ, 0x1f, R20 ;  /* 0x0000001fff057819 */ /* 0x000fc60000011414 */
[----:B------:R2:W-:Y:S01]  /*15c0*/  @P0 STG.E.64 desc[UR4][R24.64], R22 ;  /* 0x0000001618000986 */ /* 0x0005e2000c101b04 */
[----:B------:R-:W-:-:S04]  /*15d0*/  ISETP.GE.U32.AND P0, PT, R20, UR20, PT ;  /* 0x0000001414007c0c */ /* 0x000fc8000bf06070 */
[----:B------:R-:W-:-:S13]  /*15e0*/  ISETP.GE.U32.AND.EX P0, PT, R5, UR21, PT, P0 ;  /* 0x0000001505007c0c */ /* 0x000fda000bf06100 */
[----:B--2---:R-:W-:Y:S05]  /*15f0*/  @!P0 BRA `(.L_x_539) ;  /* 0xfffffff800888947 */ /* 0x004fea000383ffff */
[----:B------:R-:W-:Y:S05]  /*1600*/  BSYNC B0 ;  /* 0x0000000000007941 */ /* 0x000fea0003800000 */
.L_x_534:
[----:B------:R-:W-:Y:S05]  /*1610*/  EXIT ;  /* 0x000000000000794d */ /* 0x000fea0003800000 */
        .weak           $__internal_4_$__cuda_sm20_div_rn_f64_full
        .type           $__internal_4_$__cuda_sm20_div_rn_f64_full,@function
        .size           $__internal_4_$__cuda_sm20_div_rn_f64_full,(.L_x_574 - $__internal_4_$__cuda_sm20_div_rn_f64_full)
$__internal_4_$__cuda_sm20_div_rn_f64_full:
[----:B------:R-:W-:Y:S01]  /*1620*/  FSETP.GEU.AND P2, PT, |R21|, 1.469367938527859385e-39, PT ;  /* 0x001000001500780b */ /* 0x000fe20003f4e200 */
[----:B------:R-:W-:Y:S01]  /*1630*/  IMAD.MOV.U32 R24, RZ, RZ, R22 ;  /* 0x000000ffff187224 */ /* 0x000fe200078e0016 */
[C---:B------:R-:W-:Y:S01]  /*1640*/  FSETP.GEU.AND P0, PT, |R25|.reuse, 1.469367938527859385e-39, PT ;  /* 0x001000001900780b */ /* 0x040fe20003f0e200 */
[----:B------:R-:W-:Y:S01]  /*1650*/  IMAD.MOV.U32 R6, RZ, RZ, R20 ;  /* 0x000000ffff067224 */ /* 0x000fe200078e0014 */
[----:B------:R-:W-:Y:S01]  /*1660*/  LOP3.LUT R23, R25, 0x800fffff, RZ, 0xc0, !PT ;  /* 0x800fffff19177812 */ /* 0x000fe200078ec0ff */
[----:B------:R-:W-:Y:S01]  /*1670*/  IMAD.MOV.U32 R26, RZ, RZ, 0x1 ;  /* 0x00000001ff1a7424 */ /* 0x000fe200078e00ff */
[----:B------:R-:W-:Y:S01]  /*1680*/  LOP3.LUT R5, R21, 0x7ff00000, RZ, 0xc0, !PT ;  /* 0x7ff0000015057812 */ /* 0x000fe200078ec0ff */
[----:B------:R-:W-:Y:S01]  /*1690*/  BSSY B2, `(.L_x_540) ;  /* 0x0000050000027945 */ /* 0x000fe20003800000 */
[----:B------:R-:W-:Y:S02]  /*16a0*/  LOP3.LUT R23, R23, 0x3ff00000, RZ, 0xfc, !PT ;  /* 0x3ff0000017177812 */ /* 0x000fe400078efcff */
[----:B------:R-:W-:-:S03]  /*16b0*/  LOP3.LUT R32, R25, 0x7ff00000, RZ, 0xc0, !PT ;  /* 0x7ff0000019207812 */ /* 0x000fc600078ec0ff */
[----:B------:R-:W-:Y:S02]  /*16c0*/  @!P2 LOP3.LUT R4, R25, 0x7ff00000, RZ, 0xc0, !PT ;  /* 0x7ff000001904a812 */ /* 0x000fe400078ec0ff */
[----:B------:R-:W-:Y:S01]  /*16d0*/  @!P0 DMUL R22, R24, 8.98846567431157953865e+307 ;  /* 0x7fe0000018168828 */ /* 0x000fe20000000000 */
[C---:B------:R-:W-:Y:S02]  /*16e0*/  ISETP.GE.U32.AND P1, PT, R5.reuse, R32, PT ;  /* 0x000000200500720c */ /* 0x040fe40003f26070 */
[----:B------:R-:W-:Y:S01]  /*16f0*/  @!P2 ISETP.GE.U32.AND P3, PT, R5, R4, PT ;  /* 0x000000040500a20c */ /* 0x000fe20003f66070 */
[----:B------:R-:W-:Y:S02]  /*1700*/  IMAD.MOV.U32 R4, RZ, RZ, 0x1ca00000 ;  /* 0x1ca00000ff047424 */ /* 0x000fe400078e00ff */
[----:B------:R-:W0:Y:S03]  /*1710*/  MUFU.RCP64H R27, R23 ;  /* 0x00000017001b7308 */ /* 0x000e260000001800 */
[----:B------:R-:W-:-:S02]  /*1720*/  @!P2 SEL R29, R4, 0x63400000, !P3 ;  /* 0x63400000041da807 */ /* 0x000fc40005800000 */
[----:B------:R-:W-:Y:S02]  /*1730*/  SEL R7, R4, 0x63400000, !P1 ;  /* 0x6340000004077807 */ /* 0x000fe40004800000 */
[--C-:B------:R-:W-:Y:S02]  /*1740*/  @!P2 LOP3.LUT R28, R29, 0x80000000, R21.reuse, 0xf8, !PT ;  /* 0x800000001d1ca812 */ /* 0x100fe400078ef815 */
[----:B------:R-:W-:Y:S02]  /*1750*/  LOP3.LUT R7, R7, 0x800fffff, R21, 0xf8, !PT ;  /* 0x800fffff07077812 */ /* 0x000fe400078ef815 */
[----:B------:R-:W-:Y:S01]  /*1760*/  @!P2 LOP3.LUT R29, R28, 0x100000, RZ, 0xfc, !PT ;  /* 0x001000001c1da812 */ /* 0x000fe200078efcff */
[----:B------:R-:W-:Y:S01]  /*1770*/  @!P2 IMAD.MOV.U32 R28, RZ, RZ, RZ ;  /* 0x000000ffff1ca224 */ /* 0x000fe200078e00ff */
[----:B------:R-:W-:-:S05]  /*1780*/  @!P0 LOP3.LUT R32, R23, 0x7ff00000, RZ, 0xc0, !PT ;  /* 0x7ff0000017208812 */ /* 0x000fca00078ec0ff */
[----:B------:R-:W-:Y:S02]  /*1790*/  @!P2 DFMA R6, R6, 2, -R28 ;  /* 0x400000000606a82b */ /* 0x000fe4000000081c */
[----:B0-----:R-:W-:-:S08]  /*17a0*/  DFMA R28, R26, -R22, 1 ;  /* 0x3ff000001a1c742b */ /* 0x001fd00000000816 */
[----:B------:R-:W-:Y:S01]  /*17b0*/  DFMA R28, R28, R28, R28 ;  /* 0x0000001c1c1c722b */ /* 0x000fe2000000001c */
[----:B------:R-:W-:-:S07]  /*17c0*/  @!P2 LOP3.LUT R5, R7, 0x7ff00000, RZ, 0xc0, !PT ;  /* 0x7ff000000705a812 */ /* 0x000fce00078ec0ff */
[----:B------:R-:W-:-:S08]  /*17d0*/  DFMA R28, R26, R28, R26 ;  /* 0x0000001c1a1c722b */ /* 0x000fd0000000001a */
[----:B------:R-:W-:-:S08]  /*17e0*/  DFMA R26, R28, -R22, 1 ;  /* 0x3ff000001c1a742b */ /* 0x000fd00000000816 */
[----:B------:R-:W-:-:S08]  /*17f0*/  DFMA R26, R28, R26, R28 ;  /* 0x0000001a1c1a722b */ /* 0x000fd0000000001c */
[----:B------:R-:W-:-:S08]  /*1800*/  DMUL R28, R26, R6 ;  /* 0x000000061a1c7228 */ /* 0x000fd00000000000 */
[----:B------:R-:W-:-:S08]  /*1810*/  DFMA R30, R28, -R22, R6 ;  /* 0x800000161c1e722b */ /* 0x000fd00000000006 */
[----:B------:R-:W-:Y:S01]  /*1820*/  DFMA R30, R26, R30, R28 ;  /* 0x0000001e1a1e722b */ /* 0x000fe2000000001c */
[----:B------:R-:W-:-:S05]  /*1830*/  VIADD R26, R5, 0xffffffff ;  /* 0xffffffff051a7836 */ /* 0x000fca0000000000 */
[----:B------:R-:W-:Y:S01]  /*1840*/  ISETP.GT.U32.AND P0, PT, R26, 0x7feffffe, PT ;  /* 0x7feffffe1a00780c */ /* 0x000fe20003f04070 */
[----:B------:R-:W-:-:S05]  /*1850*/  VIADD R26, R32, 0xffffffff ;  /* 0xffffffff201a7836 */ /* 0x000fca0000000000 */
[----:B------:R-:W-:-:S13]  /*1860*/  ISETP.GT.U32.OR P0, PT, R26, 0x7feffffe, P0 ;  /* 0x7feffffe1a00780c */ /* 0x000fda0000704470 */
[----:B------:R-:W-:Y:S05]  /*1870*/  @P0 BRA `(.L_x_541) ;  /* 0x0000000000700947 */ /* 0x000fea0003800000 */
[----:B------:R-:W-:Y:S02]  /*1880*/  LOP3.LUT R21, R21, 0x7ff00000, RZ, 0xc0, !PT ;  /* 0x7ff0000015157812 */ /* 0x000fe400078ec0ff */
[----:B------:R-:W-:-:S04]  /*1890*/  LOP3.LUT R20, R25, 0x7ff00000, RZ, 0xc0, !PT ;  /* 0x7ff0000019147812 */ /* 0x000fc800078ec0ff */
[CC--:B------:R-:W-:Y:S02]  /*18a0*/  VIADDMNMX R5, R21.reuse, -R20.reuse, 0xb9600000, !PT ;  /* 0xb960000015057446 */ /* 0x0c0fe40007800914 */
[----:B------:R-:W-:Y:S02]  /*18b0*/  ISETP.GE.U32.AND P0, PT, R21, R20, PT ;  /* 0x000000141500720c */ /* 0x000fe40003f06070 */
[----:B------:R-:W-:Y:S02]  /*18c0*/  VIMNMX R5, R5, 0x46a00000, PT ;  /* 0x46a0000005057848 */ /* 0x000fe40003fe0100 */
[----:B------:R-:W-:Y:S01]  /*18d0*/  SEL R20, R4, 0x63400000, !P0 ;  /* 0x6340000004147807 */ /* 0x000fe20004000000 */
[----:B------:R-:W-:-:S04]  /*18e0*/  IMAD.MOV.U32 R4, RZ, RZ, RZ ;  /* 0x000000ffff047224 */ /* 0x000fc800078e00ff */
[----:B------:R-:W-:-:S04]  /*18f0*/  IMAD.IADD R20, R5, 0x1, -R20 ;  /* 0x0000000105147824 */ /* 0x000fc800078e0a14 */
        /* <DEDUP_REMOVED lines=10> */
[----:B------:R-:W-:Y:S01]  /*19a0*/  IMAD.MOV R5, RZ, RZ, -R20 ;  /* 0x000000ffff057224 */ /* 0x000fe200078e0a14 */
[----:B------:R-:W-:Y:S01]  /*19b0*/  DMUL.RP R6, R30, R6 ;  /* 0x000000061e067228 */ /* 0x000fe20000008000 */
[----:B------:R-:W-:-:S06]  /*19c0*/  IMAD.MOV.U32 R4, RZ, RZ, RZ ;  /* 0x000000ffff047224 */ /* 0x000fcc00078e00ff */
[----:B------:R-:W-:-:S03]  /*19d0*/  DFMA R4, R26, -R4, R30 ;  /* 0x800000041a04722b */ /* 0x000fc6000000001e */
[----:B------:R-:W-:-:S03]  /*19e0*/  LOP3.LUT R25, R7, R25, RZ, 0x3c, !PT ;  /* 0x0000001907197212 */ /* 0x000fc600078e3cff */
[----:B------:R-:W-:-:S04]  /*19f0*/  IADD3 R4, -R20, -0x43300000, RZ ;  /* 0xbcd0000014047810 */ /* 0x000fc80007ffe1ff */
[----:B------:R-:W-:-:S04]  /*1a00*/  FSETP.NEU.AND P0, PT, |R5|, R4, PT ;  /* 0x000000040500720b */ /* 0x000fc80003f0d200 */
[----:B------:R-:W-:Y:S02]  /*1a10*/  FSEL R26, R6, R26, !P0 ;  /* 0x0000001a061a7208 */ /* 0x000fe40004000000 */
[----:B------:R-:W-:Y:S01]  /*1a20*/  FSEL R27, R25, R27, !P0 ;  /* 0x0000001b191b7208 */ /* 0x000fe20004000000 */
[----:B------:R-:W-:Y:S06]  /*1a30*/  BRA `(.L_x_542) ;  /* 0x0000000000547947 */ /* 0x000fec0003800000 */
.L_x_541:
        /* <DEDUP_REMOVED lines=13> */
[----:B------:R-:W-:Y:S02]  /*1b10*/  @P0 IMAD.MOV.U32 R26, RZ, RZ, RZ ;  /* 0x000000ffff1a0224 */ /* 0x000fe400078e00ff */
[----:B------:R-:W-:Y:S01]  /*1b20*/  @P0 IMAD.MOV.U32 R27, RZ, RZ, R4 ;  /* 0x000000ffff1b0224 */ /* 0x000fe200078e0004 */
[----:B------:R-:W-:Y:S06]  /*1b30*/  BRA `(.L_x_542) ;  /* 0x0000000000147947 */ /* 0x000fec0003800000 */
.L_x_544:
[----:B------:R-:W-:Y:S01]  /*1b40*/  LOP3.LUT R27, R25, 0x80000, RZ, 0xfc, !PT ;  /* 0x00080000191b7812 */ /* 0x000fe200078efcff */
[----:B------:R-:W-:Y:S01]  /*1b50*/  IMAD.MOV.U32 R26, RZ, RZ, R24 ;  /* 0x000000ffff1a7224 */ /* 0x000fe200078e0018 */
[----:B------:R-:W-:Y:S06]  /*1b60*/  BRA `(.L_x_542) ;  /* 0x0000000000087947 */ /* 0x000fec0003800000 */
.L_x_543:
[----:B------:R-:W-:Y:S01]  /*1b70*/  LOP3.LUT R27, R21, 0x80000, RZ, 0xfc, !PT ;  /* 0x00080000151b7812 */ /* 0x000fe200078efcff */
[----:B------:R-:W-:-:S07]  /*1b80*/  IMAD.MOV.U32 R26, RZ, RZ, R20 ;  /* 0x000000ffff1a7224 */ /* 0x000fce00078e0014 */
.L_x_542:
[----:B------:R-:W-:Y:S05]  /*1b90*/  BSYNC B2 ;  /* 0x0000000000027941 */ /* 0x000fea0003800000 */
.L_x_540:
[----:B------:R-:W-:Y:S02]  /*1ba0*/  IMAD.MOV.U32 R4, RZ, RZ, R2 ;  /* 0x000000ffff047224 */ /* 0x000fe400078e0002 */
[----:B------:R-:W-:-:S04]  /*1bb0*/  IMAD.MOV.U32 R5, RZ, RZ, 0x0 ;  /* 0x00000000ff057424 */ /* 0x000fc800078e00ff */
[----:B------:R-:W-:Y:S05]  /*1bc0*/  RET.REL.NODEC R4 `(_Z16adam_cuda_kernelIddEvPT_PT0_S1_S1_PKS2_fffffm10adamMode_tf) ;  /* 0xffffffe4040c7950 */ /* 0x000fea0003c3ffff */
.L_x_545:
        /* <DEDUP_REMOVED lines=11> */
.L_x_574:


//--------------------- .text._Z16adam_cuda_kernelIfN3c104HalfEEvPT_PT0_S3_S3_PKS4_fffffm10adamMode_tf --------------------------
	.section	.text._Z16adam_cuda_kernelIfN3c104HalfEEvPT_PT0_S3_S3_PKS4_fffffm10adamMode_tf,"ax",@progbits
	.align	128
        .global         _Z16adam_cuda_kernelIfN3c104HalfEEvPT_PT0_S3_S3_PKS4_fffffm10adamMode_tf
        .type           _Z16adam_cuda_kernelIfN3c104HalfEEvPT_PT0_S3_S3_PKS4_fffffm10adamMode_tf,@function
        .size           _Z16adam_cuda_kernelIfN3c104HalfEEvPT_PT0_S3_S3_PKS4_fffffm10adamMode_tf,(.L_x_602 - _Z16adam_cuda_kernelIfN3c104HalfEEvPT_PT0_S3_S3_PKS4_fffffm10adamMode_tf)
        .other          _Z16adam_cuda_kernelIfN3c104HalfEEvPT_PT0_S3_S3_PKS4_fffffm10adamMode_tf,@"STO_CUDA_ENTRY STV_DEFAULT"
_Z16adam_cuda_kernelIfN3c104HalfEEvPT_PT0_S3_S3_PKS4_fffffm10adamMode_tf:
.text._Z16adam_cuda_kernelIfN3c104HalfEEvPT_PT0_S3_S3_PKS4_fffffm10adamMode_tf:
        /* <DEDUP_REMOVED lines=21> */
[----:B------:R-:W-:Y:S01]  /*0150*/  ULDC UR4, c[0x0][0x258] ;  /* 0x0000960000047ab9 */ /* 0x000fe20000000800 */
[----:B------:R-:W-:Y:S01]  /*0160*/  IMAD.MOV.U32 R9, RZ, RZ, R4 ;  /* 0x000000ffff097224 */ /* 0x000fe200078e0004 */
[----:B------:R-:W-:Y:S01]  /*0170*/  ISETP.NE.AND P0, PT, RZ, UR4, PT ;  /* 0x00000004ff007c0c */ /* 0x000fe2000bf05270 */
[----:B------:R-:W-:Y:S01]  /*0180*/  ULDC.64 UR4, c[0x0][0x208] ;  /* 0x0000820000047ab9 */ /* 0x000fe20000000a00 */
[----:B------:R-:W-:Y:S02]  /*0190*/  IMAD.MOV.U32 R18, RZ, RZ, R7 ;  /* 0x000000ffff127224 */ /* 0x000fe400078e0007 */
[----:B0-----:R-:W-:Y:S01]  /*01a0*/  FADD.FTZ R5, -R2, 1 ;  /* 0x3f80000002057421 */ /* 0x001fe20000010100 */
[----:B------:R-:W-:-:S08]  /*01b0*/  FADD.FTZ R4, -R3, 1 ;  /* 0x3f80000003047421 */ /* 0x000fd00000010100 */
[----:B------:R-:W-:Y:S05]  /*01c0*/  @!P0 BRA `(.L_x_546) ;  /* 0x0000000400a88947 */ /* 0x000fea0003800000 */
[----:B------:R-:W-:Y:S02]  /*01d0*/  ULDC.64 UR8, c[0x0][0x218] ;  /* 0x0000860000087ab9 */ /* 0x000fe40000000a00 */
[----:B------:R-:W-:-:S04]  /*01e0*/  ISETP.NE.U32.AND P0, PT, RZ, UR8, PT ;  /* 0x00000008ff007c0c */ /* 0x000fc8000bf05070 */
[----:B------:R-:W-:-:S13]  /*01f0*/  ISETP.NE.AND.EX P0, PT, RZ, UR9, PT, P0 ;  /* 0x00000009ff007c0c */ /* 0x000fda000bf05300 */
[----:B------:R-:W-:Y:S05]  /*0200*/  @!P0 BRA `(.L_x_547) ;  /* 0x0000000000d88947 */ /* 0x000fea0003800000 */
[----:B------:R-:W-:Y:S01]  /*0210*/  BSSY B0, `(.L_x_548) ;  /* 0x0000034000007945 */ /* 0x000fe20003800000 */
[----:B------:R-:W-:Y:S01]  /*0220*/  ULDC UR10, c[0x0][0x244] ;  /* 0x00009100000a7ab9 */ /* 0x000fe20000000800 */
[----:B------:R-:W-:Y:S01]  /*0230*/  ULDC UR16, c[0x0][0x240] ;  /* 0x0000900000107ab9 */ /* 0x000fe20000000800 */
[----:B------:R-:W0:Y:S01]  /*0240*/  MUFU.RCP R6, UR10 ;  /* 0x0000000a00067d08 */ /* 0x000e220008001000 */
[----:B------:R-:W-:Y:S01]  /*0250*/  ULDC UR17, c[0x0][0x25c] ;  /* 0x0000970000117ab9 */ /* 0x000fe20000000800 */
[----:B------:R-:W-:Y:S01]  /*0260*/  ULDC UR20, c[0x0][0x248] ;  /* 0x0000920000147ab9 */ /* 0x000fe20000000800 */
[----:B------:R-:W-:Y:S01]  /*0270*/  ULDC.64 UR10, c[0x0][0x230] ;  /* 0x00008c00000a7ab9 */ /* 0x000fe20000000a00 */
[----:B------:R-:W-:Y:S01]  /*0280*/  ULDC.64 UR12, c[0x0][0x220] ;  /* 0x00008800000c7ab9 */ /* 0x000fe20000000a00 */
[----:B------:R-:W-:Y:S01]  /*0290*/  ULDC.64 UR14, c[0x0][0x228] ;  /* 0x00008a00000e7ab9 */ /* 0x000fe20000000a00 */
[----:B------:R-:W-:-:S05]  /*02a0*/  ULDC.64 UR18, c[0x0][0x210] ;  /* 0x0000840000127ab9 */ /* 0x000fca0000000a00 */
.L_x_549:
[C---:B------:R-:W-:Y:S01]  /*02b0*/  IMAD.SHL.U32 R14, R18.reuse, 0x2, RZ ;  /* 0x00000002120e7824 */ /* 0x040fe200078e00ff */
[C-C-:B------:R-:W-:Y:S01]  /*02c0*/  SHF.L.U64.HI R20, R18.reuse, 0x1, R9.reuse ;  /* 0x0000000112147819 */ /* 0x140fe20000010209 */
[C---:B------:R-:W-:Y:S01]  /*02d0*/  IMAD.SHL.U32 R21, R18.reuse, 0x4, RZ ;  /* 0x0000000412157824 */ /* 0x040fe200078e00ff */
[----:B------:R-:W-:Y:S02]  /*02e0*/  SHF.L.U64.HI R22, R18, 0x2, R9 ;  /* 0x0000000212167819 */ /* 0x000fe40000010209 */
[----:B------:R-:W-:Y:S02]  /*02f0*/  IADD3 R16, P0, R14, UR10, RZ ;  /* 0x0000000a0e107c10 */ /* 0x000fe4000ff1e0ff */
[----:B------:R-:W-:Y:S02]  /*0300*/  IADD3 R8, P1, R21, UR12, RZ ;  /* 0x0000000c15087c10 */ /* 0x000fe4000ff3e0ff */
[----:B------:R-:W-:Y:S02]  /*0310*/  IADD3.X R17, R20, UR11, RZ, P0, !PT ;  /* 0x0000000b14117c10 */ /* 0x000fe400087fe4ff */
[----:B------:R-:W-:-:S03]  /*0320*/  IADD3.X R9, R22, UR13, RZ, P1, !PT ;  /* 0x0000000d16097c10 */ /* 0x000fc60008ffe4ff */
[----:B------:R-:W2:Y:S04]  /*0330*/  LDG.E.U16.CONSTANT R16, desc[UR4][R16.64] ;  /* 0x0000000410107981 */ /* 0x000ea8000c1e9500 */
[----:B------:R-:W3:Y:S01]  /*0340*/  LDG.E R13, desc[UR4][R8.64] ;  /* 0x00000004080d7981 */ /* 0x000ee2000c1e1900 */
[----:B------:R-:W-:Y:S01]  /*0350*/  IADD3 R10, P0, R21, UR14, RZ ;  /* 0x0000000e150a7c10 */ /* 0x000fe2000ff1e0ff */
[----:B--2---:R-:W-:Y:S02]  /*0360*/  HADD2.F32 R11, -RZ, R16.H0_H0 ;  /* 0x20000010ff0b7230 */ /* 0x004fe40000004100 */
[----:B---3--:R-:W-:-:S03]  /*0370*/  FMUL.FTZ R12, R13, R2 ;  /* 0x000000020d0c7220 */ /* 0x008fc60000410000 */
[----:B0-----:R-:W-:Y:S01]  /*0380*/  FMUL.FTZ R15, R11, R6 ;  /* 0x000000060b0f7220 */ /* 0x001fe20000410000 */
[----:B------:R-:W-:-:S03]  /*0390*/  IADD3.X R11, R22, UR15, RZ, P0, !PT ;  /* 0x0000000f160b7c10 */ /* 0x000fc600087fe4ff */
[----:B------:R-:W-:-:S05]  /*03a0*/  FFMA.FTZ R19, R5, R15, R12 ;  /* 0x0000000f05137223 */ /* 0x000fca000001000c */
[----:B------:R0:W-:Y:S04]  /*03b0*/  STG.E desc[UR4][R8.64], R19 ;  /* 0x0000001308007986 */ /* 0x0001e8000c101904 */
[----:B------:R-:W2:Y:S01]  /*03c0*/  LDG.E R18, desc[UR4][R10.64] ;  /* 0x000000040a127981 */ /* 0x000ea2000c1e1900 */
[----:B------:R-:W-:Y:S01]  /*03d0*/  FMUL.FTZ R16, R4, R15 ;  /* 0x0000000f04107220 */ /* 0x000fe20000410000 */
[----:B------:R-:W-:-:S04]  /*03e0*/  IADD3 R12, P0, R21, UR18, RZ ;  /* 0x00000012150c7c10 */ /* 0x000fc8000ff1e0ff */
[----:B------:R-:W-:Y:S01]  /*03f0*/  IADD3.X R13, R22, UR19, RZ, P0, !PT ;  /* 0x00000013160d7c10 */ /* 0x000fe200087fe4ff */
[----:B--2---:R-:W-:-:S04]  /*0400*/  FMUL.FTZ R18, R18, R3 ;  /* 0x0000000312127220 */ /* 0x004fc80000410000 */
[----:B------:R-:W-:-:S05]  /*0410*/  FFMA.FTZ R17, R15, R16, R18 ;  /* 0x000000100f117223 */ /* 0x000fca0000010012 */
[----:B------:R1:W-:Y:S04]  /*0420*/  STG.E desc[UR4][R10.64], R17 ;  /* 0x000000110a007986 */ /* 0x0003e8000c101904 */
[----:B------:R-:W2:Y:S01]  /*0430*/  LDG.E R18, desc[UR4][R12.64] ;  /* 0x000000040c127981 */ /* 0x000ea2000c1e1900 */
[----:B------:R-:W3:Y:S01]  /*0440*/  MUFU.SQRT R15, R17 ;  /* 0x00000011000f7308 */ /* 0x000ee20000002000 */
[----:B------:R-:W-:Y:S01]  /*0450*/  IADD3 R14, P0, R14, UR8, RZ ;  /* 0x000000080e0e7c10 */ /* 0x000fe2000ff1e0ff */
[----:B---3--:R-:W-:-:S03]  /*0460*/  FADD.FTZ R16, R15, UR16 ;  /* 0x000000100f107e21 */ /* 0x008fc60008010000 */
[----:B------:R-:W-:-:S03]  /*0470*/  IADD3.X R15, R20, UR9, RZ, P0, !PT ;  /* 0x00000009140f7c10 */ /* 0x000fc600087fe4ff */
[----:B------:R-:W0:Y:S02]  /*0480*/  MUFU.RCP R16, R16 ;  /* 0x0000001000107308 */ /* 0x000e240000001000 */
[----:B0-----:R-:W-:-:S04]  /*0490*/  FMUL.FTZ R19, R19, R16 ;  /* 0x0000001013137220 */ /* 0x001fc80000410000 */
[----:B--2---:R-:W-:-:S04]  /*04a0*/  FFMA.FTZ R19, R18, UR17, R19 ;  /* 0x0000001112137c23 */ /* 0x004fc80008010013 */
[----:B------:R-:W-:Y:S01]  /*04b0*/  FFMA.FTZ R19, -R19, UR20, R18 ;  /* 0x0000001413137c23 */ /* 0x000fe20008010112 */
[----:B------:R-:W-:-:S04]  /*04c0*/  IMAD.IADD R18, R0, 0x1, R7 ;  /* 0x0000000100127824 */ /* 0x000fc800078e0207 */
[----:B------:R-:W-:Y:S01]  /*04d0*/  F2FP.F16.F32.PACK_AB R8, RZ, R19 ;  /* 0x00000013ff08723e */ /* 0x000fe200000000ff */
[----:B------:R1:W-:Y:S01]  /*04e0*/  STG.E desc[UR4][R12.64], R19 ;  /* 0x000000130c007986 */ /* 0x0003e2000c101904 */
[----:B------:R-:W-:Y:S01]  /*04f0*/  ISETP.GE.U32.AND P0, PT, R18, UR6, PT ;  /* 0x0000000612007c0c */ /* 0x000fe2000bf06070 */
[--C-:B------:R-:W-:Y:S01]  /*0500*/  IMAD.MOV.U32 R7, RZ, RZ, R18.reuse ;  /* 0x000000ffff077224 */ /* 0x100fe200078e0012 */
[----:B------:R-:W-:Y:S01]  /*0510*/  SHF.R.S32.HI R9, RZ, 0x1f, R18 ;  /* 0x0000001fff097819 */ /* 0x000fe20000011412 */
[----:B------:R1:W-:Y:S03]  /*0520*/  STG.E.U16 desc[UR4][R14.64], R8 ;  /* 0x000000080e007986 */ /* 0x0003e6000c101504 */
[----:B------:R-:W-:-:S13]  /*0530*/  ISETP.GE.U32.AND.EX P0, PT, R9, UR7, PT, P0 ;  /* 0x0000000709007c0c */ /* 0x000fda000bf06100 */
[----:B-1----:R-:W-:Y:S05]  /*0540*/  @!P0 BRA `(.L_x_549) ;  /* 0xfffffffc00588947 */ /* 0x002fea000383ffff */
[----:B------:R-:W-:Y:S05]  /*0550*/  BSYNC B0 ;  /* 0x0000000000007941 */ /* 0x000fea0003800000 */
.L_x_548:
[----:B------:R-:W-:Y:S05]  /*0560*/  EXIT ;  /* 0x000000000000794d */ /* 0x000fea0003800000 */
.L_x_547:
        /* <DEDUP_REMOVED lines=10> */
.L_x_551:
[C---:B------:R-:W-:Y:S01]  /*0610*/  LEA R14, P0, R18.reuse, UR8, 0x1 ;  /* 0x00000008120e7c11 */ /* 0x040fe2000f8008ff */
[C---:B------:R-:W-:Y:S01]  /*0620*/  IMAD.SHL.U32 R20, R18.reuse, 0x4, RZ ;  /* 0x0000000412147824 */ /* 0x040fe200078e00ff */
[C-C-:B------:R-:W-:Y:S02]  /*0630*/  SHF.L.U64.HI R19, R18.reuse, 0x2, R9.reuse ;  /* 0x0000000212137819 */ /* 0x140fe40000010209 */
[----:B-1----:R-:W-:Y:S02]  /*0640*/  LEA.HI.X R15, R18, UR9, R9, 0x1, P0 ;  /* 0x00000009120f7c11 */ /* 0x002fe400080f0c09 */
[----:B------:R-:W-:-:S03]  /*0650*/  IADD3 R8, P0, R20, UR10, RZ ;  /* 0x0000000a14087c10 */ /* 0x000fc6000ff1e0ff */
[----:B------:R-:W2:Y:S01]  /*0660*/  LDG.E.U16.CONSTANT R14, desc[UR4][R14.64] ;  /* 0x000000040e0e7981 */ /* 0x000ea2000c1e9500 */
[----:B------:R-:W-:-:S05]  /*0670*/  IADD3.X R9, R19, UR11, RZ, P0, !PT ;  /* 0x0000000b13097c10 */ /* 0x000fca00087fe4ff */
[----:B------:R-:W3:Y:S01]  /*0680*/  LDG.E R13, desc[UR4][R8.64] ;  /* 0x00000004080d7981 */ /* 0x000ee2000c1e1900 */
[----:B------:R-:W-:Y:S01]  /*0690*/  IADD3 R10, P0, R20, UR12, RZ ;  /* 0x0000000c140a7c10 */ /* 0x000fe2000ff1e0ff */
[----:B--2---:R-:W-:-:S05]  /*06a0*/  HADD2.F32 R11, -RZ, R14.H0_H0 ;  /* 0x2000000eff0b7230 */ /* 0x004fca0000004100 */
[----:B0-----:R-:W-:Y:S01]  /*06b0*/  FMUL.FTZ R16, R11, R6 ;  /* 0x000000060b107220 */ /* 0x001fe20000410000 */
[----:B---3--:R-:W-:Y:S01]  /*06c0*/  FMUL.FTZ R12, R13, R2 ;  /* 0x000000020d0c7220 */ /* 0x008fe20000410000 */
        /* <DEDUP_REMOVED lines=11> */
[----:B------:R-:W3:Y:S02]  /*0780*/  MUFU.SQRT R14, R15 ;  /* 0x0000000f000e7308 */ /* 0x000ee40000002000 */
[----:B---3--:R-:W-:-:S06]  /*0790*/  FADD.FTZ R14, R14, UR14 ;  /* 0x0000000e0e0e7e21 */ /* 0x008fcc0008010000 */
[----:B------:R-:W0:Y:S01]  /*07a0*/  MUFU.RCP R14, R14 ;  /* 0x0000000e000e7308 */ /* 0x000e220000001000 */
[----:B------:R-:W-:Y:S02]  /*07b0*/  IMAD.IADD R18, R0, 0x1, R7 ;  /* 0x0000000100127824 */ /* 0x000fe400078e0207 */
[----:B0-----:R-:W-:-:S03]  /*07c0*/  FMUL.FTZ R17, R17, R14 ;  /* 0x0000000e11117220 */ /* 0x001fc60000410000 */
[----:B------:R-:W-:Y:S02]  /*07d0*/  ISETP.GE.U32.AND P0, PT, R18, UR6, PT ;  /* 0x0000000612007c0c */ /* 0x000fe4000bf06070 */
[----:B------:R-:W-:-:S04]  /*07e0*/  SHF.R.S32.HI R9, RZ, 0x1f, R18 ;  /* 0x0000001fff097819 */ /* 0x000fc80000011412 */
[----:B------:R-:W-:Y:S02]  /*07f0*/  ISETP.GE.U32.AND.EX P0, PT, R9, UR7, PT, P0 ;  /* 0x0000000709007c0c */ /* 0x000fe4000bf06100 */
[----:B------:R-:W-:Y:S01]  /*0800*/  MOV R7, R18 ;  /* 0x0000001200077202 */ /* 0x000fe20000000f00 */
[----:B--2---:R-:W-:-:S04]  /*0810*/  FFMA.FTZ R17, R16, UR15, R17 ;  /* 0x0000000f10117c23 */ /* 0x004fc80008010011 */
[----:B------:R-:W-:-:S05]  /*0820*/  FFMA.FTZ R17, -R17, UR18, R16 ;  /* 0x0000001211117c23 */ /* 0x000fca0008010110 */
[----:B------:R1:W-:Y:S01]  /*0830*/  STG.E desc[UR4][R12.64], R17 ;  /* 0x000000110c007986 */ /* 0x0003e2000c101904 */
[----:B------:R-:W-:Y:S05]  /*0840*/  @!P0 BRA `(.L_x_551) ;  /* 0xfffffffc00708947 */ /* 0x000fea000383ffff */
[----:B------:R-:W-:Y:S05]  /*0850*/  BSYNC B0 ;  /* 0x0000000000007941 */ /* 0x000fea0003800000 */
.L_x_550:
[----:B------:R-:W-:Y:S05]  /*0860*/  EXIT ;  /* 0x000000000000794d */ /* 0x000fea0003800000 */
.L_x_546:
        /* <DEDUP_REMOVED lines=14> */
.L_x_554:
        /* <DEDUP_REMOVED lines=25> */
[----:B------:R-:W-:Y:S01]  /*0ae0*/  FADD.FTZ R16, R17, UR16 ;  /* 0x0000001011107e21 */ /* 0x000fe20008010000 */
[----:B------:R-:W-:-:S05]  /*0af0*/  IADD3 R12, P0, R12, UR8, RZ ;  /* 0x000000080c0c7c10 */ /* 0x000fca000ff1e0ff */
[----:B------:R-:W0:Y:S08]  /*0b00*/  MUFU.SQRT R16, R16 ;  /* 0x0000001000107308 */ /* 0x000e300000002000 */
[----:B0-----:R-:W0:Y:S02]  /*0b10*/  MUFU.RCP R14, R16 ;  /* 0x00000010000e7308 */ /* 0x001e240000001000 */
[----:B0-----:R-:W-:-:S04]  /*0b20*/  FMUL.FTZ R13, R13, R14 ;  /* 0x0000000e0d0d7220 */ /* 0x001fc80000410000 */
[----:B--2---:R-:W-:-:S04]  /*0b30*/  FFMA.FTZ R13, R18, UR17, R13 ;  /* 0x00000011120d7c23 */ /* 0x004fc8000801000d */
[----:B------:R-:W-:Y:S01]  /*0b40*/  FFMA.FTZ R15, -R13, UR20, R18 ;  /* 0x000000140d0f7c23 */ /* 0x000fe20008010112 */
[----:B------:R-:W-:Y:S01]  /*0b50*/  IADD3.X R13, R19, UR9, RZ, P0, !PT ;  /* 0x00000009130d7c10 */ /* 0x000fe200087fe4ff */
[----:B------:R-:W-:-:S03]  /*0b60*/  IMAD.IADD R18, R0, 0x1, R7 ;  /* 0x0000000100127824 */ /* 0x000fc600078e0207 */
[----:B-1----:R-:W-:Y:S01]  /*0b70*/  F2FP.F16.F32.PACK_AB R9, RZ, R15 ;  /* 0x0000000fff09723e */ /* 0x002fe200000000ff */
[----:B------:R1:W-:Y:S01]  /*0b80*/  STG.E desc[UR4][R10.64], R15 ;  /* 0x0000000f0a007986 */ /* 0x0003e2000c101904 */
[----:B------:R-:W-:Y:S01]  /*0b90*/  ISETP.GE.U32.AND P0, PT, R18, UR6, PT ;  /* 0x0000000612007c0c */ /* 0x000fe2000bf06070 */
[----:B------:R-:W-:Y:S01]  /*0ba0*/  IMAD.MOV.U32 R7, RZ, RZ, R18 ;  /* 0x000000ffff077224 */ /* 0x000fe200078e0012 */
[----:B------:R-:W-:Y:S02]  /*0bb0*/  PRMT R8, R9, 0x7610, R8 ;  /* 0x0000761009087816 */ /* 0x000fe40000000008 */
[----:B------:R-:W-:-:S03]  /*0bc0*/  SHF.R.S32.HI R9, RZ, 0x1f, R18 ;  /* 0x0000001fff097819 */ /* 0x000fc60000011412 */
[----:B------:R1:W-:Y:S01]  /*0bd0*/  STG.E.U16 desc[UR4][R12.64], R8 ;  /* 0x000000080c007986 */ /* 0x0003e2000c101504 */
[----:B------:R-:W-:-:S13]  /*0be0*/  ISETP.GE.U32.AND.EX P0, PT, R9, UR7, PT, P0 ;  /* 0x0000000709007c0c */ /* 0x000fda000bf06100 */
[----:B-1----:R-:W-:Y:S05]  /*0bf0*/  @!P0 BRA `(.L_x_554) ;  /* 0xfffffffc00548947 */ /* 0x002fea000383ffff */
[----:B------:R-:W-:Y:S05]  /*0c00*/  BSYNC B0 ;  /* 0x0000000000007941 */ /* 0x000fea0003800000 */
.L_x_553:
[----:B------:R-:W-:Y:S05]  /*0c10*/  EXIT ;  /* 0x000000000000794d */ /* 0x000fea0003800000 */
.L_x_552:
        /* <DEDUP_REMOVED lines=10> */
.L_x_556:
[C---:B------:R-:W-:Y:S02]  /*0cc0*/  LEA R14, P0, R18.reuse, UR8, 0x1 ;  /* 0x00000008120e7c11 */ /* 0x040fe4000f8008ff */
[C---:B------:R-:W-:Y:S02]  /*0cd0*/  SHF.L.U32 R20, R18.reuse, 0x2, RZ ;  /* 0x0000000212147819 */ /* 0x040fe400000006ff */
[C-C-:B------:R-:W-:Y:S02]  /*0ce0*/  LEA.HI.X R15, R18.reuse, UR9, R9.reuse, 0x1, P0 ;  /* 0x00000009120f7c11 */ /* 0x140fe400080f0c09 */
[----:B------:R-:W-:Y:S02]  /*0cf0*/  SHF.L.U64.HI R18, R18, 0x2, R9 ;  /* 0x0000000212127819 */ /* 0x000fe40000010209 */
[----:B------:R-:W-:Y:S01]  /*0d00*/  IADD3 R12, P0, R20, UR10, RZ ;  /* 0x0000000a140c7c10 */ /* 0x000fe2000ff1e0ff */
[----:B------:R-:W2:Y:S03]  /*0d10*/  LDG.E.U16.CONSTANT R14, desc[UR4][R14.64] ;  /* 0x000000040e0e7981 */ /* 0x000ea6000c1e9500 */
[----:B------:R-:W-:-:S05]  /*0d20*/  IADD3.X R13, R18, UR11, RZ, P0, !PT ;  /* 0x0000000b120d7c10 */ /* 0x000fca00087fe4ff */
[----:B------:R-:W3:Y:S01]  /*0d30*/  LDG.E R9, desc[UR4][R12.64] ;  /* 0x000000040c097981 */ /* 0x000ee2000c1e1900 */
[----:B------:R-:W-:Y:S01]  /*0d40*/  IADD3 R8, P0, R20, UR12, RZ ;  /* 0x0000000c14087c10 */ /* 0x000fe2000ff1e0ff */
[----:B-12---:R-:W-:-:S05]  /*0d50*/  HADD2.F32 R11, -RZ, R14.H0_H0 ;  /* 0x2000000eff0b7230 */ /* 0x006fca0000004100 */
        /* <DEDUP_REMOVED lines=13> */
[----:B------:R-:W-:-:S06]  /*0e30*/  FADD.FTZ R14, R15, UR14 ;  /* 0x0000000e0f0e7e21 */ /* 0x000fcc0008010000 */
[----:B------:R-:W0:Y:S08]  /*0e40*/  MUFU.SQRT R14, R14 ;  /* 0x0000000e000e7308 */ /* 0x000e300000002000 */
[----:B0-----:R-:W0:Y:S01]  /*0e50*/  MUFU.RCP R12, R14 ;  /* 0x0000000e000c7308 */ /* 0x001e220000001000 */
[----:B------:R-:W-:Y:S02]  /*0e60*/  IMAD.IADD R18, R0, 0x1, R7 ;  /* 0x0000000100127824 */ /* 0x000fe400078e0207 */
[----:B0-----:R-:W-:-:S03]  /*0e70*/  FMUL.FTZ R17, R17, R12 ;  /* 0x0000000c11117220 */ /* 0x001fc60000410000 */
[----:B------:R-:W-:Y:S02]  /*0e80*/  ISETP.GE.U32.AND P0, PT, R18, UR6, PT ;  /* 0x0000000612007c0c */ /* 0x000fe4000bf06070 */
[----:B-1----:R-:W-:-:S04]  /*0e90*/  SHF.R.S32.HI R9, RZ, 0x1f, R18 ;  /* 0x0000001fff097819 */ /* 0x002fc80000011412 */
[----:B------:R-:W-:Y:S01]  /*0ea0*/  ISETP.GE.U32.AND.EX P0, PT, R9, UR7, PT, P0 ;  /* 0x0000000709007c0c */ /* 0x000fe2000bf06100 */
[----:B------:R-:W-:Y:S02]  /*0eb0*/  IMAD.MOV.U32 R7, RZ, RZ, R18 ;  /* 0x000000ffff077224 */ /* 0x000fe400078e0012 */
[----:B--2---:R-:W-:-:S04]  /*0ec0*/  FFMA.FTZ R17, R16, UR15, R17 ;  /* 0x0000000f10117c23 */ /* 0x004fc80008010011 */
[----:B------:R-:W-:-:S05]  /*0ed0*/  FFMA.FTZ R17, -R17, UR18, R16 ;  /* 0x0000001211117c23 */ /* 0x000fca0008010110 */
[----:B------:R1:W-:Y:S01]  /*0ee0*/  STG.E desc[UR4][R10.64], R17 ;  /* 0x000000110a007986 */ /* 0x0003e2000c101904 */
[----:B------:R-:W-:Y:S05]  /*0ef0*/  @!P0 BRA `(.L_x_556) ;  /* 0xfffffffc00708947 */ /* 0x000fea000383ffff */
[----:B------:R-:W-:Y:S05]  /*0f00*/  BSYNC B0 ;  /* 0x0000000000007941 */ /* 0x000fea0003800000 */
.L_x_555:
[----:B------:R-:W-:Y:S05]  /*0f10*/  EXIT ;  /* 0x000000000000794d */ /* 0x000fea0003800000 */
.L_x_557:
        /* <DEDUP_REMOVED lines=14> */
.L_x_602:


//--------------------- .text._Z16adam_cuda_kernelIffEvPT_PT0_S1_S1_PKS2_fffffm10adamMode_tf --------------------------
	.section	.text._Z16adam_cuda_kernelIffEvPT_PT0_S1_S1_PKS2_fffffm10adamMode_tf,"ax",@progbits
	.align	128
        .global         _Z16adam_cuda_kernelIffEvPT_PT0_S1_S1_PKS2_fffffm10adamMode_tf
        .type           _Z16adam_cuda_kernelIffEvPT_PT0_S1_S1_PKS2_fffffm10adamMode_tf,@function
        .size           _Z16adam_cuda_kernelIffEvPT_PT0_S1_S1_PKS2_fffffm10adamMode_tf,(.L_x_603 - _Z16adam_cuda_kernelIffEvPT_PT0_S1_S1_PKS2_fffffm10adamMode_tf)
        .other          _Z16adam_cuda_kernelIffEvPT_PT0_S1_S1_PKS2_fffffm10adamMode_tf,@"STO_CUDA_ENTRY STV_DEFAULT"
_Z16adam_cuda_kernelIffEvPT_PT0_S1_S1_PKS2_fffffm10adamMode_tf:
.text._Z16adam_cuda_kernelIffEvPT_PT0_S1_S1_PKS2_fffffm10adamMode_tf:
        /* <DEDUP_REMOVED lines=43> */
.L_x_561:
[C---:B------:R-:W-:Y:S01]  /*02b0*/  IMAD.SHL.U32 R15, R18.reuse, 0x4, RZ ;  /* 0x00000004120f7824 */ /* 0x040fe200078e00ff */
[----:B------:R-:W-:-:S04]  /*02c0*/  SHF.L.U64.HI R14, R18, 0x2, R9 ;  /* 0x00000002120e7819 */ /* 0x000fc80000010209 */
[C---:B------:R-:W-:Y:S02]  /*02d0*/  IADD3 R16, P0, R15.reuse, UR10, RZ ;  /* 0x0000000a0f107c10 */ /* 0x040fe4000ff1e0ff */
[----:B------:R-:W-:Y:S02]  /*02e0*/  IADD3 R10, P1, R15, UR12, RZ ;  /* 0x0000000c0f0a7c10 */ /* 0x000fe4000ff3e0ff */
[C---:B------:R-:W-:Y:S02]  /*02f0*/  IADD3.X R17, R14.reuse, UR11, RZ, P0, !PT ;  /* 0x0000000b0e117c10 */ /* 0x040fe400087fe4ff */
[----:B------:R-:W-:-:S03]  /*0300*/  IADD3.X R11, R14, UR13, RZ, P1, !PT ;  /* 0x0000000d0e0b7c10 */ /* 0x000fc60008ffe4ff */
[----:B------:R-:W0:Y:S04]  /*0310*/  LDG.E.CONSTANT R16, desc[UR4][R16.64] ;  /* 0x0000000410107981 */ /* 0x000e28000c1e9900 */
[----:B------:R-:W2:Y:S01]  /*0320*/  LDG.E R9, desc[UR4][R10.64] ;  /* 0x000000040a097981 */ /* 0x000ea2000c1e1900 */
[----:B------:R-:W-:Y:S01]  /*0330*/  IADD3 R8, P0, R15, UR14, RZ ;  /* 0x0000000e0f087c10 */ /* 0x000fe2000ff1e0ff */
[----:B0-----:R-:W-:Y:S01]  /*0340*/  FMUL.FTZ R19, R16, R7 ;  /* 0x0000000710137220 */ /* 0x001fe20000410000 */
[----:B--2---:R-:W-:Y:S02]  /*0350*/  FMUL.FTZ R13, R9, R2 ;  /* 0x00000002090d7220 */ /* 0x004fe40000410000 */
[----:B------:R-:W-:Y:S02]  /*0360*/  IADD3.X R9, R14, UR15, RZ, P0, !PT ;  /* 0x0000000f0e097c10 */ /* 0x000fe400087fe4ff */
        /* <DEDUP_REMOVED lines=11> */
[----:B0-----:R-:W-:-:S04]  /*0420*/  IADD3 R10, P0, R15, UR8, RZ ;  /* 0x000000080f0a7c10 */ /* 0x001fc8000ff1e0ff */
[----:B------:R-:W-:Y:S01]  /*0430*/  IADD3.X R11, R14, UR9, RZ, P0, !PT ;  /* 0x000000090e0b7c10 */ /* 0x000fe200087fe4ff */
[----:B---3--:R-:W-:-:S06]  /*0440*/  FADD.FTZ R16, R16, UR16 ;  /* 0x0000001010107e21 */ /* 0x008fcc0008010000 */
[----:B------:R-:W0:Y:S02]  /*0450*/  MUFU.RCP R16, R16 ;  /* 0x0000001000107308 */ /* 0x000e240000001000 */
[----:B0-----:R-:W-:-:S04]  /*0460*/  FMUL.FTZ R21, R21, R16 ;  /* 0x0000001015157220 */ /* 0x001fc80000410000 */
[----:B--2---:R-:W-:-:S04]  /*0470*/  FFMA.FTZ R21, R18, UR17, R21 ;  /* 0x0000001112157c23 */ /* 0x004fc80008010015 */
[----:B------:R-:W-:Y:S01]  /*0480*/  FFMA.FTZ R21, -R21, UR20, R18 ;  /* 0x0000001415157c23 */ /* 0x000fe20008010112 */
[----:B------:R-:W-:-:S04]  /*0490*/  IMAD.IADD R18, R6, 0x1, R5 ;  /* 0x0000000106127824 */ /* 0x000fc800078e0205 */
[----:B------:R2:W-:Y:S01]  /*04a0*/  STG.E desc[UR4][R12.64], R21 ;  /* 0x000000150c007986 */ /* 0x0005e2000c101904 */
[----:B------:R-:W-:Y:S01]  /*04b0*/  ISETP.GE.U32.AND P0, PT, R18, UR6, PT ;  /* 0x0000000612007c0c */ /* 0x000fe2000bf06070 */
[--C-:B------:R-:W-:Y:S01]  /*04c0*/  IMAD.MOV.U32 R5, RZ, RZ, R18.reuse ;  /* 0x000000ffff057224 */ /* 0x100fe200078e0012 */
[----:B-1----:R-:W-:Y:S01]  /*04d0*/  SHF.R.S32.HI R9, RZ, 0x1f, R18 ;  /* 0x0000001fff097819 */ /* 0x002fe20000011412 */
[----:B------:R2:W-:Y:S03]  /*04e0*/  STG.E desc[UR4][R10.64], R21 ;  /* 0x000000150a007986 */ /* 0x0005e6000c101904 */
[----:B------:R-:W-:-:S13]  /*04f0*/  ISETP.GE.U32.AND.EX P0, PT, R9, UR7, PT, P0 ;  /* 0x0000000709007c0c */ /* 0x000fda000bf06100 */
[----:B--2---:R-:W-:Y:S05]  /*0500*/  @!P0 BRA `(.L_x_561) ;  /* 0xfffffffc00688947 */ /* 0x004fea000383ffff */
[----:B------:R-:W-:Y:S05]  /*0510*/  BSYNC B0 ;  /* 0x0000000000007941 */ /* 0x000fea0003800000 */
.L_x_560:
[----:B------:R-:W-:Y:S05]  /*0520*/  EXIT ;  /* 0x000000000000794d */ /* 0x000fea0003800000 */
.L_x_559:
        /* <DEDUP_REMOVED lines=10> */
.L_x_563:
[C---:B-1----:R-:W-:Y:S01]  /*05d0*/  IMAD.SHL.U32 R10, R18.reuse, 0x4, RZ ;  /* 0x00000004120a7824 */ /* 0x042fe200078e00ff */
        /* <DEDUP_REMOVED lines=12> */
[----:B------:R-:W-:Y:S04]  /*06a0*/  STG.E desc[UR4][R12.64], R17 ;  /* 0x000000110c007986 */ /* 0x000fe8000c101904 */
        /* <DEDUP_REMOVED lines=8> */
[----:B------:R-:W1:Y:S01]  /*0730*/  MUFU.SQRT R14, R15 ;  /* 0x0000000f000e7308 */ /* 0x000e620000002000 */
[----:B------:R-:W-:-:S04]  /*0740*/  IMAD.IADD R18, R6, 0x1, R5 ;  /* 0x0000000106127824 */ /* 0x000fc800078e0205 */
[--C-:B------:R-:W-:Y:S01]  /*0750*/  IMAD.MOV.U32 R5, RZ, RZ, R18.reuse ;  /* 0x000000ffff057224 */ /* 0x100fe200078e0012 */
[----:B------:R-:W-:Y:S02]  /*0760*/  ISETP.GE.U32.AND P0, PT, R18, UR6, PT ;  /* 0x0000000612007c0c */ /* 0x000fe4000bf06070 */
[----:B0-----:R-:W-:-:S04]  /*0770*/  SHF.R.S32.HI R9, RZ, 0x1f, R18 ;  /* 0x0000001fff097819 */ /* 0x001fc80000011412 */
[----:B------:R-:W-:Y:S01]  /*0780*/  ISETP.GE.U32.AND.EX P0, PT, R9, UR7, PT, P0 ;  /* 0x0000000709007c0c */ /* 0x000fe2000bf06100 */
[----:B-1----:R-:W-:-:S06]  /*0790*/  FADD.FTZ R14, R14, UR14 ;  /* 0x0000000e0e0e7e21 */ /* 0x002fcc0008010000 */
[----:B------:R-:W0:Y:S02]  /*07a0*/  MUFU.RCP R14, R14 ;  /* 0x0000000e000e7308 */ /* 0x000e240000001000 */
[----:B0-----:R-:W-:-:S04]  /*07b0*/  FMUL.FTZ R17, R17, R14 ;  /* 0x0000000e11117220 */ /* 0x001fc80000410000 */
[----:B--2---:R-:W-:-:S04]  /*07c0*/  FFMA.FTZ R17, R16, UR15, R17 ;  /* 0x0000000f10117c23 */ /* 0x004fc80008010011 */
[----:B------:R-:W-:-:S05]  /*07d0*/  FFMA.FTZ R17, -R17, UR18, R16 ;  /* 0x0000001211117c23 */ /* 0x000fca0008010110 */
[----:B------:R1:W-:Y:S01]  /*07e0*/  STG.E desc[UR4][R10.64], R17 ;  /* 0x000000110a007986 */ /* 0x0003e2000c101904 */
[----:B------:R-:W-:Y:S05]  /*07f0*/  @!P0 BRA `(.L_x_563) ;  /* 0xfffffffc00748947 */ /* 0x000fea000383ffff */
[----:B------:R-:W-:Y:S05]  /*0800*/  BSYNC B0 ;  /* 0x0000000000007941 */ /* 0x000fea0003800000 */
.L_x_562:
[----:B------:R-:W-:Y:S05]  /*0810*/  EXIT ;  /* 0x000000000000794d */ /* 0x000fea0003800000 */
.L_x_558:
        /* <DEDUP_REMOVED lines=14> */
.L_x_566:
        /* <DEDUP_REMOVED lines=24> */
[----:B0-----:R-:W0:Y:S02]  /*0a80*/  MUFU.RCP R14, R16 ;  /* 0x00000010000e7308 */ /* 0x001e240000001000 */
[----:B0-----:R-:W-:Y:S01]  /*0a90*/  FMUL.FTZ R19, R19, R14 ;  /* 0x0000000e13137220 */ /* 0x001fe20000410000 */
[----:B------:R-:W-:-:S04]  /*0aa0*/  IADD3 R14, P0, R13, UR8, RZ ;  /* 0x000000080d0e7c10 */ /* 0x000fc8000ff1e0ff */
[----:B------:R-:W-:Y:S01]  /*0ab0*/  IADD3.X R15, R12, UR9, RZ, P0, !PT ;  /* 0x000000090c0f7c10 */ /* 0x000fe200087fe4ff */
        /* <DEDUP_REMOVED lines=11> */
.L_x_565:
[----:B------:R-:W-:Y:S05]  /*0b70*/  EXIT ;  /* 0x000000000000794d */ /* 0x000fea0003800000 */
.L_x_564:
        /* <DEDUP_REMOVED lines=10> */
.L_x_568:
        /* <DEDUP_REMOVED lines=23> */
[----:B------:R-:W-:-:S04]  /*0d90*/  IMAD.IADD R18, R6, 0x1, R5 ;  /* 0x0000000106127824 */ /* 0x000fc800078e0205 */
[--C-:B------:R-:W-:Y:S01]  /*0da0*/  IMAD.MOV.U32 R5, RZ, RZ, R18.reuse ;  /* 0x000000ffff057224 */ /* 0x100fe200078e0012 */
[----:B------:R-:W1:Y:S01]  /*0db0*/  MUFU.SQRT R14, R14 ;  /* 0x0000000e000e7308 */ /* 0x000e620000002000 */
[----:B------:R-:W-:Y:S02]  /*0dc0*/  ISETP.GE.U32.AND P0, PT, R18, UR6, PT ;  /* 0x0000000612007c0c */ /* 0x000fe4000bf06070 */
[----:B0-----:R-:W-:-:S04]  /*0dd0*/  SHF.R.S32.HI R9, RZ, 0x1f, R18 ;  /* 0x0000001fff097819 */ /* 0x001fc80000011412 */
[----:B------:R-:W-:Y:S01]  /*0de0*/  ISETP.GE.U32.AND.EX P0, PT, R9, UR7, PT, P0 ;  /* 0x0000000709007c0c */ /* 0x000fe2000bf06100 */
[----:B-1----:R-:W0:Y:S02]  /*0df0*/  MUFU.RCP R12, R14 ;  /* 0x0000000e000c7308 */ /* 0x002e240000001000 */
[----:B0-----:R-:W-:-:S04]  /*0e00*/  FMUL.FTZ R17, R17, R12 ;  /* 0x0000000c11117220 */ /* 0x001fc80000410000 */
[----:B--2---:R-:W-:-:S04]  /*0e10*/  FFMA.FTZ R17, R16, UR15, R17 ;  /* 0x0000000f10117c23 */ /* 0x004fc80008010011 */
[----:B------:R-:W-:-:S05]  /*0e20*/  FFMA.FTZ R17, -R17, UR18, R16 ;  /* 0x0000001211117c23 */ /* 0x000fca0008010110 */
[----:B------:R1:W-:Y:S01]  /*0e30*/  STG.E desc[UR4][R10.64], R17 ;  /* 0x000000110a007986 */ /* 0x0003e2000c101904 */
[----:B------:R-:W-:Y:S05]  /*0e40*/  @!P0 BRA `(.L_x_568) ;  /* 0xfffffffc00748947 */ /* 0x000fea000383ffff */
[----:B------:R-:W-:Y:S05]  /*0e50*/  BSYNC B0 ;  /* 0x0000000000007941 */ /* 0x000fea0003800000 */
.L_x_567:
[----:B------:R-:W-:Y:S05]  /*0e60*/  EXIT ;  /* 0x000000000000794d */ /* 0x000fea0003800000 */
.L_x_569:
        /* <DEDUP_REMOVED lines=9> */
.L_x_603:


//--------------------- .nv.shared.reserved.0     --------------------------
	.section	.nv.shared.reserved.0,"aw",@nobits
	.weak		__nv_reservedSMEM_offset_0_alias
	.size		__nv_reservedSMEM_offset_0_alias, 0, 0
	.other		__nv_reservedSMEM_offset_0_alias,@"STO_CUDA_RESERVED_SHARED STV_DEFAULT"
__nv_reservedSMEM_offset_0_alias:
	.zero		0


//--------------------- .nv.global                --------------------------
	.section	.nv.global,"aw",@nobits
.nv.global:
	.type		_ZN56_INTERNAL_f6e0bc40_25_fused_adam_cuda_kernel_cu_874107ec4cuda3std3__48in_placeE,@object
	.size		_ZN56_INTERNAL_f6e0bc40_25_fused_adam_cuda_kernel_cu_874107ec4cuda3std3__48in_placeE,(_ZN56_INTERNAL_f6e0bc40_25_fused_adam_cuda_kernel_cu_874107ec4cuda3std6ranges3__45__cpo8distanceE - _ZN56_INTERNAL_f6e0bc40_25_fused_adam_cuda_kernel_cu_874107ec4cuda3std3__48in_placeE)
_ZN56_INTERNAL_f6e0bc40_25_fused_adam_cuda_kernel_cu_874107ec4cuda3std3__48in_placeE:
	.zero		1
	.type		_ZN56_INTERNAL_f6e0bc40_25_fused_adam_cuda_kernel_cu_874107ec4cuda3std6ranges3__45__cpo8distanceE,@object
	.size		_ZN56_INTERNAL_f6e0bc40_25_fused_adam_cuda_kernel_cu_874107ec4cuda3std6ranges3__45__cpo8distanceE,(_ZN56_INTERNAL_f6e0bc40_25_fused_adam_cuda_kernel_cu_874107ec4cuda3std3__45__cpo6cbeginE - _ZN56_INTERNAL_f6e0bc40_25_fused_adam_cuda_kernel_cu_874107ec4cuda3std6ranges3__45__cpo8distanceE)
_ZN56_INTERNAL_f6e0bc40_25_fused_adam_cuda_kernel_cu_874107ec4cuda3std6ranges3__45__cpo8distanceE:
	.zero		1
	.type		_ZN56_INTERNAL_f6e0bc40_25_fused_adam_cuda_kernel_cu_874107ec4cuda3std3__45__cpo6cbeginE,@object
	.size		_ZN56_INTERNAL_f6e0bc40_25_fused_adam_cuda_kernel_cu_874107ec4cuda3std3__45__cpo6cbeginE,(_ZN56_INTERNAL_f6e0bc40_25_fused_adam_cuda_kernel_cu_874107ec4cuda3std6ranges3__45__cpo7advanceE - _ZN56_INTERNAL_f6e0bc40_25_fused_adam_cuda_kernel_cu_874107ec4cuda3std3__45__cpo6cbeginE)
_ZN56_INTERNAL_f6e0bc40_25_fused_adam_cuda_kernel_cu_874107ec4cuda3std3__45__cpo6cbeginE:
	.zero		1
	.type		_ZN56_INTERNAL_f6e0bc40_25_fused_adam_cuda_kernel_cu_874107ec4cuda3std6ranges3__45__cpo7advanceE,@object
	.size		_ZN56_INTERNAL_f6e0bc40_25_fused_adam_cuda_kernel_cu_874107ec4cuda3std6ranges3__45__cpo7advanceE,(_ZN56_INTERNAL_f6e0bc40_25_fused_adam_cuda_kernel_cu_874107ec4cuda3std3__45__cpo7crbeginE - _ZN56_INTERNAL_f6e0bc40_25_fused_adam_cuda_kernel_cu_874107ec4cuda3std6ranges3__45__cpo7advanceE)
_ZN56_INTERNAL_f6e0bc40_25_fused_adam_cuda_kernel_cu_874107ec4cuda3std6ranges3__45__cpo7advanceE:
	.zero		1
	.type		_ZN56_INTERNAL_f6e0bc40_25_fused_adam_cuda_kernel_cu_874107ec4cuda3std3__45__cpo7crbeginE,@object
	.size		_ZN56_INTERNAL_f6e0bc40_25_fused_adam_cuda_kernel_cu_874107ec4cuda3std3__45__cpo7crbeginE,(_ZN56_INTERNAL_f6e0bc40_25_fused_adam_cuda_kernel_cu_874107ec4cuda3std6ranges3__45__cpo4dataE - _ZN56_INTERNAL_f6e0bc40_25_fused_adam_cuda_kernel_cu_874107ec4cuda3std3__45__cpo7crbeginE)
_ZN56_INTERNAL_f6e0bc40_25_fused_adam_cuda_kernel_cu_874107ec4cuda3std3__45__cpo7crbeginE:
	.zero		1
	.type		_ZN56_INTERNAL_f6e0bc40_25_fused_adam_cuda_kernel_cu_874107ec4cuda3std6ranges3__45__cpo4dataE,@object
	.size		_ZN56_INTERNAL_f6e0bc40_25_fused_adam_cuda_kernel_cu_874107ec4cuda3std6ranges3__45__cpo4dataE,(_ZN56_INTERNAL_f6e0bc40_25_fused_adam_cuda_kernel_cu_874107ec4cuda3std6ranges3__45__cpo5beginE - _ZN56_INTERNAL_f6e0bc40_25_fused_adam_cuda_kernel_cu_874107ec4cuda3std6ranges3__45__cpo4dataE)
_ZN56_INTERNAL_f6e0bc40_25_fused_adam_cuda_kernel_cu_874107ec4cuda3std6ranges3__45__cpo4dataE:
	.zero		1
	.type		_ZN56_INTERNAL_f6e0bc40_25_fused_adam_cuda_kernel_cu_874107ec4cuda3std6ranges3__45__cpo5beginE,@object
	.size		_ZN56_INTERNAL_f6e0bc40_25_fused_adam_cuda_kernel_cu_874107ec4cuda3std6ranges3__45__cpo5beginE,(_ZN56_INTERNAL_f6e0bc40_25_fused_adam_cuda_kernel_cu_874107ec4cuda3std3__458_GLOBAL__N__f6e0bc40_25_fused_adam_cuda_kernel_cu_874107ec6ignoreE - _ZN56_INTERNAL_f6e0bc40_25_fused_adam_cuda_kernel_cu_874107ec4cuda3std6ranges3__45__cpo5beginE)
_ZN56_INTERNAL_f6e0bc40_25_fused_adam_cuda_kernel_cu_874107ec4cuda3std6ranges3__45__cpo5beginE:
	.zero		1
	.type		_ZN56_INTERNAL_f6e0bc40_25_fused_adam_cuda_kernel_cu_874107ec4cuda3std3__458_GLOBAL__N__f6e0bc40_25_fused_adam_cuda_kernel_cu_874107ec6ignoreE,@object
	.size		_ZN56_INTERNAL_f6e0bc40_25_fused_adam_cuda_kernel_cu_874107ec4cuda3std3__458_GLOBAL__N__f6e0bc40_25_fused_adam_cuda_kernel_cu_874107ec6ignoreE,(_ZN56_INTERNAL_f6e0bc40_25_fused_adam_cuda_kernel_cu_874107ec4cuda3std6ranges3__45__cpo4sizeE - _ZN56_INTERNAL_f6e0bc40_25_fused_adam_cuda_kernel_cu_874107ec4cuda3std3__458_GLOBAL__N__f6e0bc40_25_fused_adam_cuda_kernel_cu_874107ec6ignoreE)
_ZN56_INTERNAL_f6e0bc40_25_fused_adam_cuda_kernel_cu_874107ec4cuda3std3__458_GLOBAL__N__f6e0bc40_25_fused_adam_cuda_kernel_cu_874107ec6ignoreE:
	.zero		1
	.type		_ZN56_INTERNAL_f6e0bc40_25_fused_adam_cuda_kernel_cu_874107ec4cuda3std6ranges3__45__cpo4sizeE,@object
	.size		_ZN56_INTERNAL_f6e0bc40_25_fused_adam_cuda_kernel_cu_874107ec4cuda3std6ranges3__45__cpo4sizeE,(_ZN56_INTERNAL_f6e0bc40_25_fused_adam_cuda_kernel_cu_874107ec4cuda3std3__45__cpo5beginE - _ZN56_INTERNAL_f6e0bc40_25_fused_adam_cuda_kernel_cu_874107ec4cuda3std6ranges3__45__cpo4sizeE)
_ZN56_INTERNAL_f6e0bc40_25_fused_adam_cuda_kernel_cu_874107ec4cuda3std6ranges3__45__cpo4sizeE:
	.zero		1
	.type		_ZN56_INTERNAL_f6e0bc40_25_fused_adam_cuda_kernel_cu_874107ec4cuda3std3__45__cpo5beginE,@object
	.size		_ZN56_INTERNAL_f6e0bc40_25_fused_adam_cuda_kernel_cu_874107ec4cuda3std3__45__cpo5beginE,(_ZN56_INTERNAL_f6e0bc40_25_fused_adam_cuda_kernel_cu_874107ec4cuda3std6ranges3__45__cpo6cbeginE - _ZN56_INTERNAL_f6e0bc40_25_fused_adam_cuda_kernel_cu_874107ec4cuda3std3__45__cpo5beginE)
_ZN56_INTERNAL_f6e0bc40_25_fused_adam_cuda_kernel_cu_874107ec4cuda3std3__45__cpo5beginE:
	.zero		1
	.type		_ZN56_INTERNAL_f6e0bc40_25_fused_adam_cuda_kernel_cu_874107ec4cuda3std6ranges3__45__cpo6cbeginE,@object
	.size		_ZN56_INTERNAL_f6e0bc40_25_fused_adam_cuda_kernel_cu_874107ec4cuda3std6ranges3__45__cpo6cbeginE,(_ZN56_INTERNAL_f6e0bc40_25_fused_adam_cuda_kernel_cu_874107ec4cuda3std3__45__cpo6rbeginE - _ZN56_INTERNAL_f6e0bc40_25_fused_adam_cuda_kernel_cu_874107ec4cuda3std6ranges3__45__cpo6cbeginE)
_ZN56_INTERNAL_f6e0bc40_25_fused_adam_cuda_kernel_cu_874107ec4cuda3std6ranges3__45__cpo6cbeginE:
	.zero		1
	.type		_ZN56_INTERNAL_f6e0bc40_25_fused_adam_cuda_kernel_cu_874107ec4cuda3std3__45__cpo6rbeginE,@object
	.size		_ZN56_INTERNAL_f6e0bc40_25_fused_adam_cuda_kernel_cu_874107ec4cuda3std3__45__cpo6rbeginE,(_ZN56_INTERNAL_f6e0bc40_25_fused_adam_cuda_kernel_cu_874107ec4cuda3std6ranges3__45__cpo4nextE - _ZN56_INTERNAL_f6e0bc40_25_fused_adam_cuda_kernel_cu_874107ec4cuda3std3__45__cpo6rbeginE)
_ZN56_INTERNAL_f6e0bc40_25_fused_adam_cuda_kernel_cu_874107ec4cuda3std3__45__cpo6rbeginE:
	.zero		1
	.type		_ZN56_INTERNAL_f6e0bc40_25_fused_adam_cuda_kernel_cu_874107ec4cuda3std6ranges3__45__cpo4nextE,@object
	.size		_ZN56_INTERNAL_f6e0bc40_25_fused_adam_cuda_kernel_cu_874107ec4cuda3std6ranges3__45__cpo4nextE,(_ZN56_INTERNAL_f6e0bc40_25_fused_adam_cuda_kernel_cu_874107ec4cuda3std6ranges3__45__cpo4swapE - _ZN56_INTERNAL_f6e0bc40_25_fused_adam_cuda_kernel_cu_874107ec4cuda3std6ranges3__45__cpo4nextE)
_ZN56_INTERNAL_f6e0bc40_25_fused_adam_cuda_kernel_cu_874107ec4cuda3std6ranges3__45__cpo4nextE:
	.zero		1
	.type		_ZN56_INTERNAL_f6e0bc40_25_fused_adam_cuda_kernel_cu_874107ec4cuda3std6ranges3__45__cpo4swapE,@object
	.size		_ZN56_INTERNAL_f6e0bc40_25_fused_adam_cuda_kernel_cu_874107ec4cuda3std6ranges3__45__cpo4swapE,(_ZN56_INTERNAL_f6e0bc40_25_fused_adam_cuda_kernel_cu_874107ec4cuda3std3__420unreachable_sentinelE - _ZN56_INTERNAL_f6e0bc40_25_fused_adam_cuda_kernel_cu_874107ec4cuda3std6ranges3__45__cpo4swapE)
_ZN56_INTERNAL_f6e0bc40_25_fused_adam_cuda_kernel_cu_874107ec4cuda3std6ranges3__45__cpo4swapE:
	.zero		1
	.type		_ZN56_INTERNAL_f6e0bc40_25_fused_adam_cuda_kernel_cu_874107ec4cuda3std3__420unreachable_sentinelE,@object
	.size		_ZN56_INTERNAL_f6e0bc40_25_fused_adam_cuda_kernel_cu_874107ec4cuda3std3__420unreachable_sentinelE,(_ZN56_INTERNAL_f6e0bc40_25_fused_adam_cuda_kernel_cu_874107ec6thrust23THRUST_300001_SM_900_NS6system6detail10sequential3seqE - _ZN56_INTERNAL_f6e0bc40_25_fused_adam_cuda_kernel_cu_874107ec4cuda3std3__420unreachable_sentinelE)
_ZN56_INTERNAL_f6e0bc40_25_fused_adam_cuda_kernel_cu_874107ec4cuda3std3__420unreachable_sentinelE:
	.zero		1
	.type		_ZN56_INTERNAL_f6e0bc40_25_fused_adam_cuda_kernel_cu_874107ec6thrust23THRUST_300001_SM_900_NS6system6detail10sequential3seqE,@object
	.size		_ZN56_INTERNAL_f6e0bc40_25_fused_adam_cuda_kernel_cu_874107ec6thrust23THRUST_300001_SM_900_NS6system6detail10sequential3seqE,(_ZN56_INTERNAL_f6e0bc40_25_fused_adam_cuda_kernel_cu_874107ec4cuda3std3__45__cpo4cendE - _ZN56_INTERNAL_f6e0bc40_25_fused_adam_cuda_kernel_cu_874107ec6thrust23THRUST_300001_SM_900_NS6system6detail10sequential3seqE)
_ZN56_INTERNAL_f6e0bc40_25_fused_adam_cuda_kernel_cu_874107ec6thrust23THRUST_300001_SM_900_NS6system6detail10sequential3seqE:
	.zero		1
	.type		_ZN56_INTERNAL_f6e0bc40_25_fused_adam_cuda_kernel_cu_874107ec4cuda3std3__45__cpo4cendE,@object
	.size		_ZN56_INTERNAL_f6e0bc40_25_fused_adam_cuda_kernel_cu_874107ec4cuda3std3__45__cpo4cendE,(_ZN56_INTERNAL_f6e0bc40_25_fused_adam_cuda_kernel_cu_874107ec4cuda3std6ranges3__45__cpo9iter_swapE - _ZN56_INTERNAL_f6e0bc40_25_fused_adam_cuda_kernel_cu_874107ec4cuda3std3__45__cpo4cendE)
_ZN56_INTERNAL_f6e0bc40_25_fused_adam_cuda_kernel_cu_874107ec4cuda3std3__45__cpo4cendE:
	.zero		1
	.type		_ZN56_INTERNAL_f6e0bc40_25_fused_adam_cuda_kernel_cu_874107ec4cuda3std6ranges3__45__cpo9iter_swapE,@object
	.size		_ZN56_INTERNAL_f6e0bc40_25_fused_adam_cuda_kernel_cu_874107ec4cuda3std6ranges3__45__cpo9iter_swapE,(_ZN56_INTERNAL_f6e0bc40_25_fused_adam_cuda_kernel_cu_874107ec4cuda3std3__45__cpo5crendE - _ZN56_INTERNAL_f6e0bc40_25_fused_adam_cuda_kernel_cu_874107ec4cuda3std6ranges3__45__cpo9iter_swapE)
_ZN56_INTERNAL_f6e0bc40_25_fused_adam_cuda_kernel_cu_874107ec4cuda3std6ranges3__45__cpo9iter_swapE:
	.zero		1
	.type		_ZN56_INTERNAL_f6e0bc40_25_fused_adam_cuda_kernel_cu_874107ec4cuda3std3__45__cpo5crendE,@object
	.size		_ZN56_INTERNAL_f6e0bc40_25_fused_adam_cuda_kernel_cu_874107ec4cuda3std3__45__cpo5crendE,(_ZN56_INTERNAL_f6e0bc40_25_fused_adam_cuda_kernel_cu_874107ec4cuda3std6ranges3__45__cpo5cdataE - _ZN56_INTERNAL_f6e0bc40_25_fused_adam_cuda_kernel_cu_874107ec4cuda3std3__45__cpo5crendE)
_ZN56_INTERNAL_f6e0bc40_25_fused_adam_cuda_kernel_cu_874107ec4cuda3std3__45__cpo5crendE:
	.zero		1
	.type		_ZN56_INTERNAL_f6e0bc40_25_fused_adam_cuda_kernel_cu_874107ec4cuda3std6ranges3__45__cpo5cdataE,@object
	.size		_ZN56_INTERNAL_f6e0bc40_25_fused_adam_cuda_kernel_cu_874107ec4cuda3std6ranges3__45__cpo5cdataE,(_ZN56_INTERNAL_f6e0bc40_25_fused_adam_cuda_kernel_cu_874107ec4cuda3std6ranges3__45__cpo3endE - _ZN56_INTERNAL_f6e0bc40_25_fused_adam_cuda_kernel_cu_874107ec4cuda3std6ranges3__45__cpo5cdataE)
_ZN56_INTERNAL_f6e0bc40_25_fused_adam_cuda_kernel_cu_874107ec4cuda3std6ranges3__45__cpo5cdataE:
	.zero		1
	.type		_ZN56_INTERNAL_f6e0bc40_25_fused_adam_cuda_kernel_cu_874107ec4cuda3std6ranges3__45__cpo3endE,@object
	.size		_ZN56_INTERNAL_f6e0bc40_25_fused_adam_cuda_kernel_cu_874107ec4cuda3std6ranges3__45__cpo3endE,(_ZN56_INTERNAL_f6e0bc40_25_fused_adam_cuda_kernel_cu_874107ec4cuda3std3__419piecewise_constructE - _ZN56_INTERNAL_f6e0bc40_25_fused_adam_cuda_kernel_cu_874107ec4cuda3std6ranges3__45__cpo3endE)
_ZN56_INTERNAL_f6e0bc40_25_fused_adam_cuda_kernel_cu_874107ec4cuda3std6ranges3__45__cpo3endE:
	.zero		1
	.type		_ZN56_INTERNAL_f6e0bc40_25_fused_adam_cuda_kernel_cu_874107ec4cuda3std3__419piecewise_constructE,@object
	.size		_ZN56_INTERNAL_f6e0bc40_25_fused_adam_cuda_kernel_cu_874107ec4cuda3std3__419piecewise_constructE,(_ZN56_INTERNAL_f6e0bc40_25_fused_adam_cuda_kernel_cu_874107ec4cuda3std6ranges3__45__cpo5ssizeE - _ZN56_INTERNAL_f6e0bc40_25_fused_adam_cuda_kernel_cu_874107ec4cuda3std3__419piecewise_constructE)
_ZN56_INTERNAL_f6e0bc40_25_fused_adam_cuda_kernel_cu_874107ec4cuda3std3__419piecewise_constructE:
	.zero		1
	.type		_ZN56_INTERNAL_f6e0bc40_25_fused_adam_cuda_kernel_cu_874107ec4cuda3std6ranges3__45__cpo5ssizeE,@object
	.size		_ZN56_INTERNAL_f6e0bc40_25_fused_adam_cuda_kernel_cu_874107ec4cuda3std6ranges3__45__cpo5ssizeE,(_ZN56_INTERNAL_f6e0bc40_25_fused_adam_cuda_kernel_cu_874107ec4cuda3std3__45__cpo3endE - _ZN56_INTERNAL_f6e0bc40_25_fused_adam_cuda_kernel_cu_874107ec4cuda3std6ranges3__45__cpo5ssizeE)
_ZN56_INTERNAL_f6e0bc40_25_fused_adam_cuda_kernel_cu_874107ec4cuda3std6ranges3__45__cpo5ssizeE:
	.zero		1
	.type		_ZN56_INTERNAL_f6e0bc40_25_fused_adam_cuda_kernel_cu_874107ec4cuda3std3__45__cpo3endE,@object
	.size		_ZN56_INTERNAL_f6e0bc40_25_fused_adam_cuda_kernel_cu_874107ec4cuda3std3__45__cpo3endE,(_ZN56_INTERNAL_f6e0bc40_25_fused_adam_cuda_kernel_cu_874107ec4cuda3std6ranges3__45__cpo4cendE - _ZN56_INTERNAL_f6e0bc40_25_fused_adam_cuda_kernel_cu_874107ec4cuda3std3__45__cpo3endE)
_ZN56_INTERNAL_f6e0bc40_25_fused_adam_cuda_kernel_cu_874107ec4cuda3std3__45__cpo3endE:
	.zero		1
	.type		_ZN56_INTERNAL_f6e0bc40_25_fused_adam_cuda_kernel_cu_874107ec4cuda3std6ranges3__45__cpo4cendE,@object
	.size		_ZN56_INTERNAL_f6e0bc40_25_fused_adam_cuda_kernel_cu_874107ec4cuda3std6ranges3__45__cpo4cendE,(_ZN56_INTERNAL_f6e0bc40_25_fused_adam_cuda_kernel_cu_874107ec4cuda3std3__45__cpo4rendE - _ZN56_INTERNAL_f6e0bc40_25_fused_adam_cuda_kernel_cu_874107ec4cuda3std6ranges3__45__cpo4cendE)
_ZN56_INTERNAL_f6e0bc40_25_fused_adam_cuda_kernel_cu_874107ec4cuda3std6ranges3__45__cpo4cendE:
	.zero		1
	.type		_ZN56_INTERNAL_f6e0bc40_25_fused_adam_cuda_kernel_cu_874107ec4cuda3std3__45__cpo4rendE,@object
	.size		_ZN56_INTERNAL_f6e0bc40_25_fused_adam_cuda_kernel_cu_874107ec4cuda3std3__45__cpo4rendE,(_ZN56_INTERNAL_f6e0bc40_25_fused_adam_cuda_kernel_cu_874107ec4cuda3std6ranges3__45__cpo4prevE - _ZN56_INTERNAL_f6e0bc40_25_fused_adam_cuda_kernel_cu_874107ec4cuda3std3__45__cpo4rendE)
_ZN56_INTERNAL_f6e0bc40_25_fused_adam_cuda_kernel_cu_874107ec4cuda3std3__45__cpo4rendE:
	.zero		1
	.type		_ZN56_INTERNAL_f6e0bc40_25_fused_adam_cuda_kernel_cu_874107ec4cuda3std6ranges3__45__cpo4prevE,@object
	.size		_ZN56_INTERNAL_f6e0bc40_25_fused_adam_cuda_kernel_cu_874107ec4cuda3std6ranges3__45__cpo4prevE,(_ZN56_INTERNAL_f6e0bc40_25_fused_adam_cuda_kernel_cu_874107ec4cuda3std6ranges3__45__cpo9iter_moveE - _ZN56_INTERNAL_f6e0bc40_25_fused_adam_cuda_kernel_cu_874107ec4cuda3std6ranges3__45__cpo4prevE)
_ZN56_INTERNAL_f6e0bc40_25_fused_adam_cuda_kernel_cu_874107ec4cuda3std6ranges3__45__cpo4prevE:
	.zero		1
	.type		_ZN56_INTERNAL_f6e0bc40_25_fused_adam_cuda_kernel_cu_874107ec4cuda3std6ranges3__45__cpo9iter_moveE,@object
	.size		_ZN56_INTERNAL_f6e0bc40_25_fused_adam_cuda_kernel_cu_874107ec4cuda3std6ranges3__45__cpo9iter_moveE,(.L_13 - _ZN56_INTERNAL_f6e0bc40_25_fused_adam_cuda_kernel_cu_874107ec4cuda3std6ranges3__45__cpo9iter_moveE)
_ZN56_INTERNAL_f6e0bc40_25_fused_adam_cuda_kernel_cu_874107ec4cuda3std6ranges3__45__cpo9iter_moveE:
	.zero		1
.L_13:


//--------------------- .nv.constant0._Z25multi_tensor_apply_kernelI18TensorListMetadataILi2EE16MaybeCastFunctorILi2EhhEJEEvlPViT_T0_DpT1_ --------------------------
	.section	.nv.constant0._Z25multi_tensor_apply_kernelI18TensorListMetadataILi2EE16MaybeCastFunctorILi2EhhEJEEvlPViT_T0_DpT1_,"a",@progbits
	.sectionflags	@""
	.align	4
.nv.constant0._Z25multi_tensor_apply_kernelI18TensorListMetadataILi2EE16MaybeCastFunctorILi2EhhEJEEvlPViT_T0_DpT1_:
	.zero		3689


//--------------------- .nv.constant0._Z25multi_tensor_apply_kernelI18TensorListMetadataILi2EE16MaybeCastFunctorILi2EhN3c104HalfEEJEEvlPViT_T0_DpT1_ --------------------------
	.section	.nv.constant0._Z25multi_tensor_apply_kernelI18TensorListMetadataILi2EE16MaybeCastFunctorILi2EhN3c104HalfEEJEEvlPViT_T0_DpT1_,"a",@progbits
	.sectionflags	@""
	.align	4
.nv.constant0._Z25multi_tensor_apply_kernelI18TensorListMetadataILi2EE16MaybeCastFunctorILi2EhN3c104HalfEEJEEvlPViT_T0_DpT1_:
	.zero		3689


//--------------------- .nv.constant0._Z25multi_tensor_apply_kernelI18TensorListMetadataILi2EE16MaybeCastFunctorILi2EhfEJEEvlPViT_T0_DpT1_ --------------------------
	.section	.nv.constant0._Z25multi_tensor_apply_kernelI18TensorListMetadataILi2EE16MaybeCastFunctorILi2EhfEJEEvlPViT_T0_DpT1_,"a",@progbits
	.sectionflags	@""
	.align	4
.nv.constant0._Z25multi_tensor_apply_kernelI18TensorListMetadataILi2EE16MaybeCastFunctorILi2EhfEJEEvlPViT_T0_DpT1_:
	.zero		3689


//--------------------- .nv.constant0._Z25multi_tensor_apply_kernelI18TensorListMetadataILi2EE16MaybeCastFunctorILi2EN3c104HalfEhEJEEvlPViT_T0_DpT1_ --------------------------
	.section	.nv.constant0._Z25multi_tensor_apply_kernelI18TensorListMetadataILi2EE16MaybeCastFunctorILi2EN3c104HalfEhEJEEvlPViT_T0_DpT1_,"a",@progbits
	.sectionflags	@""
	.align	4
.nv.constant0._Z25multi_tensor_apply_kernelI18TensorListMetadataILi2EE16MaybeCastFunctorILi2EN3c104HalfEhEJEEvlPViT_T0_DpT1_:
	.zero		3689


//--------------------- .nv.constant0._Z25multi_tensor_apply_kernelI18TensorListMetadataILi2EE16MaybeCastFunctorILi2EN3c104HalfES4_EJEEvlPViT_T0_DpT1_ --------------------------
	.section	.nv.constant0._Z25multi_tensor_apply_kernelI18TensorListMetadataILi2EE16MaybeCastFunctorILi2EN3c104HalfES4_EJEEvlPViT_T0_DpT1_,"a",@progbits
	.sectionflags	@""
	.align	4
.nv.constant0._Z25multi_tensor_apply_kernelI18TensorListMetadataILi2EE16MaybeCastFunctorILi2EN3c104HalfES4_EJEEvlPViT_T0_DpT1_:
	.zero		3689


//--------------------- .nv.constant0._Z25multi_tensor_apply_kernelI18TensorListMetadataILi2EE16MaybeCastFunctorILi2EN3c104HalfEfEJEEvlPViT_T0_DpT1_ --------------------------
	.section	.nv.constant0._Z25multi_tensor_apply_kernelI18TensorListMetadataILi2EE16MaybeCastFunctorILi2EN3c104HalfEfEJEEvlPViT_T0_DpT1_,"a",@progbits
	.sectionflags	@""
	.align	4
.nv.constant0._Z25multi_tensor_apply_kernelI18TensorListMetadataILi2EE16MaybeCastFunctorILi2EN3c104HalfEfEJEEvlPViT_T0_DpT1_:
	.zero		3689


//--------------------- .nv.constant0._Z25multi_tensor_apply_kernelI18TensorListMetadataILi2EE16MaybeCastFunctorILi2EfhEJEEvlPViT_T0_DpT1_ --------------------------
	.section	.nv.constant0._Z25multi_tensor_apply_kernelI18TensorListMetadataILi2EE16MaybeCastFunctorILi2EfhEJEEvlPViT_T0_DpT1_,"a",@progbits
	.sectionflags	@""
	.align	4
.nv.constant0._Z25multi_tensor_apply_kernelI18TensorListMetadataILi2EE16MaybeCastFunctorILi2EfhEJEEvlPViT_T0_DpT1_:
	.zero		3689


//--------------------- .nv.constant0._Z25multi_tensor_apply_kernelI18TensorListMetadataILi2EE16MaybeCastFunctorILi2EfN3c104HalfEEJEEvlPViT_T0_DpT1_ --------------------------
	.section	.nv.constant0._Z25multi_tensor_apply_kernelI18TensorListMetadataILi2EE16MaybeCastFunctorILi2EfN3c104HalfEEJEEvlPViT_T0_DpT1_,"a",@progbits
	.sectionflags	@""
	.align	4
.nv.constant0._Z25multi_tensor_apply_kernelI18TensorListMetadataILi2EE16MaybeCastFunctorILi2EfN3c104HalfEEJEEvlPViT_T0_DpT1_:
	.zero		3689


//--------------------- .nv.constant0._Z25multi_tensor_apply_kernelI18TensorListMetadataILi2EE16MaybeCastFunctorILi2EffEJEEvlPViT_T0_DpT1_ --------------------------
	.section	.nv.constant0._Z25multi_tensor_apply_kernelI18TensorListMetadataILi2EE16MaybeCastFunctorILi2EffEJEEvlPViT_T0_DpT1_,"a",@progbits
	.sectionflags	@""
	.align	4
.nv.constant0._Z25multi_tensor_apply_kernelI18TensorListMetadataILi2EE16MaybeCastFunctorILi2EffEJEEvlPViT_T0_DpT1_:
	.zero		3689


//--------------------- .nv.constant0._Z25multi_tensor_apply_kernelI18TensorListMetadataILi4EE11AdamFunctorILi4EddEJfffff10adamMode_tfEEvlPViT_T0_DpT1_ --------------------------
	.section	.nv.constant0._Z25multi_tensor_apply_kernelI18TensorListMetadataILi4EE11AdamFunctorILi4EddEJfffff10adamMode_tfEEvlPViT_T0_DpT1_,"a",@progbits
	.sectionflags	@""
	.align	4
.nv.constant0._Z25multi_tensor_apply_kernelI18TensorListMetadataILi4EE11AdamFunctorILi4EddEJfffff10adamMode_tfEEvlPViT_T0_DpT1_:
	.zero		3624


//--------------------- .nv.constant0._Z25multi_tensor_apply_kernelI18TensorListMetadataILi5EE11AdamFunctorILi5EddEJfffff10adamMode_tfEEvlPViT_T0_DpT1_ --------------------------
	.section	.nv.constant0._Z25multi_tensor_apply_kernelI18TensorListMetadataILi5EE11AdamFunctorILi5EddEJfffff10adamMode_tfEEvlPViT_T0_DpT1_,"a",@progbits
	.sectionflags	@""
	.align	4
.nv.constant0._Z25multi_tensor_apply_kernelI18TensorListMetadataILi5EE11AdamFunctorILi5EddEJfffff10adamMode_tfEEvlPViT_T0_DpT1_:
	.zero		3624


//--------------------- .nv.constant0._Z25multi_tensor_apply_kernelI18TensorListMetadataILi4EE11AdamFunctorILi4EfN3c104HalfEEJfffff10adamMode_tfEEvlPViT_T0_DpT1_ --------------------------
	.section	.nv.constant0._Z25multi_tensor_apply_kernelI18TensorListMetadataILi4EE11AdamFunctorILi4EfN3c104HalfEEJfffff10adamMode_tfEEvlPViT_T0_DpT1_,"a",@progbits
	.sectionflags	@""
	.align	4
.nv.constant0._Z25multi_tensor_apply_kernelI18TensorListMetadataILi4EE11AdamFunctorILi4EfN3c104HalfEEJfffff10adamMode_tfEEvlPViT_T0_DpT1_:
	.zero		3624


//--------------------- .nv.constant0._Z25multi_tensor_apply_kernelI18TensorListMetadataILi4EE11AdamFunctorILi4EffEJfffff10adamMode_tfEEvlPViT_T0_DpT1_ --------------------------
	.section	.nv.constant0._Z25multi_tensor_apply_kernelI18TensorListMetadataILi4EE11AdamFunctorILi4EffEJfffff10adamMode_tfEEvlPViT_T0_DpT1_,"a",@progbits
	.sectionflags	@""
	.align	4
.nv.constant0._Z25multi_tensor_apply_kernelI18TensorListMetadataILi4EE11AdamFunctorILi4EffEJfffff10adamMode_tfEEvlPViT_T0_DpT1_:
	.zero		3624


//--------------------- .nv.constant0._Z25multi_tensor_apply_kernelI18TensorListMetadataILi5EE11AdamFunctorILi5EfN3c104HalfEEJfffff10adamMode_tfEEvlPViT_T0_DpT1_ --------------------------
	.section	.nv.constant0._Z25multi_tensor_apply_kernelI18TensorListMetadataILi5EE11AdamFunctorILi5EfN3c104HalfEEJfffff10adamMode_tfEEvlPViT_T0_DpT1_,"a",@progbits
	.sectionflags	@""
	.align	4
.nv.constant0._Z25multi_tensor_apply_kernelI18TensorListMetadataILi5EE11AdamFunctorILi5EfN3c104HalfEEJfffff10adamMode_tfEEvlPViT_T0_DpT1_:
	.zero		3624


//--------------------- .nv.constant0._Z25multi_tensor_apply_kernelI18TensorListMetadataILi5EE11AdamFunctorILi5EffEJfffff10adamMode_tfEEvlPViT_T0_DpT1_ --------------------------
	.section	.nv.constant0._Z25multi_tensor_apply_kernelI18TensorListMetadataILi5EE11AdamFunctorILi5EffEJfffff10adamMode_tfEEvlPViT_T0_DpT1_,"a",@progbits
	.sectionflags	@""
	.align	4
.nv.constant0._Z25multi_tensor_apply_kernelI18TensorListMetadataILi5EE11AdamFunctorILi5EffEJfffff10adamMode_tfEEvlPViT_T0_DpT1_:
	.zero		3624


//--------------------- .nv.constant0._Z27maybe_adam_undo_cuda_kernelIddEvPViPT_S3_S3_PKT0_fffffm10adamMode_tf --------------------------
	.section	.nv.constant0._Z27maybe_adam_undo_cuda_kernelIddEvPViPT_S3_S3_PKT0_fffffm10adamMode_tf,"a",@progbits
	.sectionflags	@""
	.align	4
.nv.constant0._Z27maybe_adam_undo_cuda_kernelIddEvPViPT_S3_S3_PKT0_fffffm10adamMode_tf:
	.zero		608


//--------------------- .nv.constant0._Z27maybe_adam_undo_cuda_kernelIfN3c104HalfEEvPViPT_S5_S5_PKT0_fffffm10adamMode_tf --------------------------
	.section	.nv.constant0._Z27maybe_adam_undo_cuda_kernelIfN3c104HalfEEvPViPT_S5_S5_PKT0_fffffm10adamMode_tf,"a",@progbits
	.sectionflags	@""
	.align	4
.nv.constant0._Z27maybe_adam_undo_cuda_kernelIfN3c104HalfEEvPViPT_S5_S5_PKT0_fffffm10adamMode_tf:
	.zero		608


//--------------------- .nv.constant0._Z27maybe_adam_undo_cuda_kernelIffEvPViPT_S3_S3_PKT0_fffffm10adamMode_tf --------------------------
	.section	.nv.constant0._Z27maybe_adam_undo_cuda_kernelIffEvPViPT_S3_S3_PKT0_fffffm10adamMode_tf,"a",@progbits
	.sectionflags	@""
	.align	4
.nv.constant0._Z27maybe_adam_undo_cuda_kernelIffEvPViPT_S3_S3_PKT0_fffffm10adamMode_tf:
	.zero		608


//--------------------- .nv.constant0._Z27reversible_adam_cuda_kernelIdddEvPT_PT1_S1_S1_PKT0_fffffm10adamMode_tf --------------------------
	.section	.nv.constant0._Z27reversible_adam_cuda_kernelIdddEvPT_PT1_S1_S1_PKT0_fffffm10adamMode_tf,"a",@progbits
	.sectionflags	@""
	.align	4
.nv.constant0._Z27reversible_adam_cuda_kernelIdddEvPT_PT1_S1_S1_PKT0_fffffm10adamMode_tf:
	.zero		608


//--------------------- .nv.constant0._Z27reversible_adam_cuda_kernelIfN3c104HalfEhEvPT_PT1_S3_S3_PKT0_fffffm10adamMode_tf --------------------------
	.section	.nv.constant0._Z27reversible_adam_cuda_kernelIfN3c104HalfEhEvPT_PT1_S3_S3_PKT0_fffffm10adamMode_tf,"a",@progbits
	.sectionflags	@""
	.align	4
.nv.constant0._Z27reversible_adam_cuda_kernelIfN3c104HalfEhEvPT_PT1_S3_S3_PKT0_fffffm10adamMode_tf:
	.zero		608


//--------------------- .nv.constant0._Z27reversible_adam_cuda_kernelIffhEvPT_PT1_S1_S1_PKT0_fffffm10adamMode_tf --------------------------
	.section	.nv.constant0._Z27reversible_adam_cuda_kernelIffhEvPT_PT1_S1_S1_PKT0_fffffm10adamMode_tf,"a",@progbits
	.sectionflags	@""
	.align	4
.nv.constant0._Z27reversible_adam_cuda_kernelIffhEvPT_PT1_S1_S1_PKT0_fffffm10adamMode_tf:
	.zero		608


//--------------------- .nv.constant0._Z27reversible_adam_cuda_kernelIfN3c104HalfES1_EvPT_PT1_S3_S3_PKT0_fffffm10adamMode_tf --------------------------
	.section	.nv.constant0._Z27reversible_adam_cuda_kernelIfN3c104HalfES1_EvPT_PT1_S3_S3_PKT0_fffffm10adamMode_tf,"a",@progbits
	.sectionflags	@""
	.align	4
.nv.constant0._Z27reversible_adam_cuda_kernelIfN3c104HalfES1_EvPT_PT1_S3_S3_PKT0_fffffm10adamMode_tf:
	.zero		608


//--------------------- .nv.constant0._Z27reversible_adam_cuda_kernelIfffEvPT_PT1_S1_S1_PKT0_fffffm10adamMode_tf --------------------------
	.section	.nv.constant0._Z27reversible_adam_cuda_kernelIfffEvPT_PT1_S1_S1_PKT0_fffffm10adamMode_tf,"a",@progbits
	.sectionflags	@""
	.align	4
.nv.constant0._Z27reversible_adam_cuda_kernelIfffEvPT_PT1_S1_S1_PKT0_fffffm10adamMode_tf:
	.zero		608


//--------------------- .nv.constant0._Z32strided_check_finite_cuda_kernelIN3c104HalfEEvPViPT_mii --------------------------
	.section	.nv.constant0._Z32strided_check_finite_cuda_kernelIN3c104HalfEEvPViPT_mii,"a",@progbits
	.sectionflags	@""
	.align	4
.nv.constant0._Z32strided_check_finite_cuda_kernelIN3c104HalfEEvPViPT_mii:
	.zero		560


//--------------------- .nv.constant0._Z32strided_check_finite_cuda_kernelIfEvPViPT_mii --------------------------
	.section	.nv.constant0._Z32strided_check_finite_cuda_kernelIfEvPViPT_mii,"a",@progbits
	.sectionflags	@""
	.align	4
.nv.constant0._Z32strided_check_finite_cuda_kernelIfEvPViPT_mii:
	.zero		560


//--------------------- .nv.constant0._Z32strided_check_finite_cuda_kernelIhEvPViPT_mii --------------------------
	.section	.nv.constant0._Z32strided_check_finite_cuda_kernelIhEvPViPT_mii,"a",@progbits
	.sectionflags	@""
	.align	4
.nv.constant0._Z32strided_check_finite_cuda_kernelIhEvPViPT_mii:
	.zero		560


//--------------------- .nv.constant0._Z16adam_cuda_kernelIddEvPT_PT0_S1_S1_PKS2_fffffm10adamMode_tf --------------------------
	.section	.nv.constant0._Z16adam_cuda_kernelIddEvPT_PT0_S1_S1_PKS2_fffffm10adamMode_tf,"a",@progbits
	.sectionflags	@""
	.align	4
.nv.constant0._Z16adam_cuda_kernelIddEvPT_PT0_S1_S1_PKS2_fffffm10adamMode_tf:
	.zero		608


//--------------------- .nv.constant0._Z16adam_cuda_kernelIfN3c104HalfEEvPT_PT0_S3_S3_PKS4_fffffm10adamMode_tf --------------------------
	.section	.nv.constant0._Z16adam_cuda_kernelIfN3c104HalfEEvPT_PT0_S3_S3_PKS4_fffffm10adamMode_tf,"a",@progbits
	.sectionflags	@""
	.align	4
.nv.constant0._Z16adam_cuda_kernelIfN3c104HalfEEvPT_PT0_S3_S3_PKS4_fffffm10adamMode_tf:
	.zero		608


//--------------------- .nv.constant0._Z16adam_cuda_kernelIffEvPT_PT0_S1_S1_PKS2_fffffm10adamMode_tf --------------------------
	.section	.nv.constant0._Z16adam_cuda_kernelIffEvPT_PT0_S1_S1_PKS2_fffffm10adamMode_tf,"a",@progbits
	.sectionflags	@""
	.align	4
.nv.constant0._Z16adam_cuda_kernelIffEvPT_PT0_S1_S1_PKS2_fffffm10adamMode_tf:
	.zero		608


//--------------------- SYMBOLS --------------------------

	.type		.nv.reservedSmem.offset0,@object
	.size		.nv.reservedSmem.offset0,0x4
